def matmul_kernel(
    a_ptr,
    b_ptr,
    c_ptr,
    M,
    N,
    K,
    stride_am,
    stride_ak,
    stride_bk,
    stride_bn,
    stride_cm,
    stride_cn,
    BLOCK_M: tl.constexpr,
    BLOCK_N: tl.constexpr,
    BLOCK_K: tl.constexpr,
    GROUP_M: tl.constexpr,
):
    pid = tl.program_id(axis=0)
    num_pid_m = tl.cdiv(M, BLOCK_M)
    num_pid_n = tl.cdiv(N, BLOCK_N)
    num_pid_in_group = GROUP_M * num_pid_n
    group_id = pid // num_pid_in_group
    first_pid_m = group_id * GROUP_M
    group_size_m = min(num_pid_m - first_pid_m, GROUP_M)
    pid_m = first_pid_m + ((pid % num_pid_in_group) % group_size_m)
    pid_n = (pid % num_pid_in_group) // group_size_m

    offs_am = (pid_m * BLOCK_M + tl.arange(0, BLOCK_M)) % M
    offs_bn = (pid_n * BLOCK_N + tl.arange(0, BLOCK_N)) % N
    offs_k = tl.arange(0, BLOCK_K)
    a_ptrs = a_ptr + offs_am[:, None] * stride_am + offs_k[None, :] * stride_ak
    b_ptrs = b_ptr + offs_k[:, None] * stride_bk + offs_bn[None, :] * stride_bn

    acc = tl.zeros((BLOCK_M, BLOCK_N), dtype=tl.float32)
    for kk in range(0, tl.cdiv(K, BLOCK_K)):
        a = tl.load(a_ptrs, mask=offs_k[None, :] < K - kk * BLOCK_K, other=0.0)
        b = tl.load(b_ptrs, mask=offs_k[:, None] < K - kk * BLOCK_K, other=0.0)
        acc = tl.dot(a, b, acc)
        a_ptrs += BLOCK_K * stride_ak
        b_ptrs += BLOCK_K * stride_bk

    c = acc.to(c_ptr.dtype.element_ty)
    offs_cm = pid_m * BLOCK_M + tl.arange(0, BLOCK_M)
    offs_cn = pid_n * BLOCK_N + tl.arange(0, BLOCK_N)
    c_ptrs = c_ptr + offs_cm[:, None] * stride_cm + offs_cn[None, :] * stride_cn
    mask = (offs_cm[:, None] < M) & (offs_cn[None, :] < N)
    tl.store(c_ptrs, c, mask=mask)

# config = {"BLOCK_K": 128, "BLOCK_M": 64, "BLOCK_N": 64, "GROUP_M": 8, "arch": "sm_100", "dtype": "fp8e4m3", "num_ctas": 1, "num_stages": 3, "num_warps": 1}
# arch = sm_100


// ===== COMPILED SASS (sm_100a) =====

	.target	sm_100a

	.elftype	@"ET_EXEC"


//--------------------- .note.nv.tkinfo           --------------------------
	.section	.note.nv.tkinfo,"",@"SHT_NOTE"
	.sectionflags	@"SHF_NOTE_NV_TKINFO"
	.tkinfo
        /*0018*/ 	.word	0x00000081
        /*0030*/ 	.string	""
        /*0030*/ 	.string	"ptxas-blackwell"
        /*0030*/ 	.string	"Cuda compilation tools, release 12.9, V12.9.86"
        /*0030*/ 	.string	"Build cuda_12.9.r12.9/compiler.36037853_0"
        /*0030*/ 	.string	"-v  -suppress-debug-info  -lineinfo  -arch sm_100a "



//--------------------- .note.nv.cuver            --------------------------
	.section	.note.nv.cuver,"",@"SHT_NOTE"
	.sectionflags	@"SHF_NOTE_NV_CUVER"
        /*0018*/ 	.short	0x0001
        /*001a*/ 	.short	0x0064
        /*001c*/ 	.short	0x0001
        /*001e*/ 	.short	0x0000
        /*0020*/ 	.short	0x0001
        /*0022*/ 	.short	0x0000


//--------------------- .nv.info                  --------------------------
	.section	.nv.info,"",@"SHT_CUDA_INFO"
	.align	4


	//----- nvinfo : EIATTR_REGCOUNT
	.align		4
        /*0000*/ 	.byte	0x04, 0x2f
        /*0002*/ 	.short	(.L_1 - .L_0)
	.align		4
.L_0:
        /*0004*/ 	.word	index@(matmul_kernel)
        /*0008*/ 	.word	0x00000040


	//----- nvinfo : EIATTR_FRAME_SIZE
	.align		4
.L_1:
        /*000c*/ 	.byte	0x04, 0x11
        /*000e*/ 	.short	(.L_3 - .L_2)
	.align		4
.L_2:
        /*0010*/ 	.word	index@(matmul_kernel)
        /*0014*/ 	.word	0x000026c8


	//----- nvinfo : EIATTR_MIN_STACK_SIZE
	.align		4
.L_3:
        /*0018*/ 	.byte	0x04, 0x12
        /*001a*/ 	.short	(.L_5 - .L_4)
	.align		4
.L_4:
        /*001c*/ 	.word	index@(matmul_kernel)
        /*0020*/ 	.word	0x000026c8
.L_5:


//--------------------- .nv.info.matmul_kernel    --------------------------
	.section	.nv.info.matmul_kernel,"",@"SHT_CUDA_INFO"
	.sectionflags	@""
	.align	4


	//----- nvinfo : EIATTR_CUDA_API_VERSION
	.align		4
        /*0000*/ 	.byte	0x04, 0x37
        /*0002*/ 	.short	(.L_7 - .L_6)
.L_6:
        /*0004*/ 	.word	0x00000081


	//----- nvinfo : EIATTR_KPARAM_INFO
	.align		4
.L_7:
        /*0008*/ 	.byte	0x04, 0x17
        /*000a*/ 	.short	(.L_9 - .L_8)
.L_8:
        /*000c*/ 	.word	0x00000000
        /*0010*/ 	.short	0x000d
        /*0012*/ 	.short	0x0048
        /*0014*/ 	.byte	0x00, 0xf4, 0x21, 0x00


	//----- nvinfo : EIATTR_KPARAM_INFO
	.align		4
.L_9:
        /*0018*/ 	.byte	0x04, 0x17
        /*001a*/ 	.short	(.L_11 - .L_10)
.L_10:
        /*001c*/ 	.word	0x00000000
        /*0020*/ 	.short	0x000c
        /*0022*/ 	.short	0x0040
        /*0024*/ 	.byte	0x00, 0xf4, 0x21, 0x00


	//----- nvinfo : EIATTR_KPARAM_INFO
	.align		4
.L_11:
        /*0028*/ 	.byte	0x04, 0x17
        /*002a*/ 	.short	(.L_13 - .L_12)
.L_12:
        /*002c*/ 	.word	0x00000000
        /*0030*/ 	.short	0x000b
        /*0032*/ 	.short	0x0038
        /*0034*/ 	.byte	0x00, 0xf0, 0x11, 0x00


	//----- nvinfo : EIATTR_KPARAM_INFO
	.align		4
.L_13:
        /*0038*/ 	.byte	0x04, 0x17
        /*003a*/ 	.short	(.L_15 - .L_14)
.L_14:
        /*003c*/ 	.word	0x00000000
        /*0040*/ 	.short	0x000a
        /*0042*/ 	.short	0x0034
        /*0044*/ 	.byte	0x00, 0xf0, 0x11, 0x00


	//----- nvinfo : EIATTR_KPARAM_INFO
	.align		4
.L_15:
        /*0048*/ 	.byte	0x04, 0x17
        /*004a*/ 	.short	(.L_17 - .L_16)
.L_16:
        /*004c*/ 	.word	0x00000000
        /*0050*/ 	.short	0x0009
        /*0052*/ 	.short	0x0030
        /*0054*/ 	.byte	0x00, 0xf0, 0x11, 0x00


	//----- nvinfo : EIATTR_KPARAM_INFO
	.align		4
.L_17:
        /*0058*/ 	.byte	0x04, 0x17
        /*005a*/ 	.short	(.L_19 - .L_18)
.L_18:
        /*005c*/ 	.word	0x00000000
        /*0060*/ 	.short	0x0008
        /*0062*/ 	.short	0x002c
        /*0064*/ 	.byte	0x00, 0xf0, 0x11, 0x00


	//----- nvinfo : EIATTR_KPARAM_INFO
	.align		4
.L_19:
        /*0068*/ 	.byte	0x04, 0x17
        /*006a*/ 	.short	(.L_21 - .L_20)
.L_20:
        /*006c*/ 	.word	0x00000000
        /*0070*/ 	.short	0x0007
        /*0072*/ 	.short	0x0028
        /*0074*/ 	.byte	0x00, 0xf0, 0x11, 0x00


	//----- nvinfo : EIATTR_KPARAM_INFO
	.align		4
.L_21:
        /*0078*/ 	.byte	0x04, 0x17
        /*007a*/ 	.short	(.L_23 - .L_22)
.L_22:
        /*007c*/ 	.word	0x00000000
        /*0080*/ 	.short	0x0006
        /*0082*/ 	.short	0x0024
        /*0084*/ 	.byte	0x00, 0xf0, 0x11, 0x00


	//----- nvinfo : EIATTR_KPARAM_INFO
	.align		4
.L_23:
        /*0088*/ 	.byte	0x04, 0x17
        /*008a*/ 	.short	(.L_25 - .L_24)
.L_24:
        /*008c*/ 	.word	0x00000000
        /*0090*/ 	.short	0x0005
        /*0092*/ 	.short	0x0020
        /*0094*/ 	.byte	0x00, 0xf0, 0x11, 0x00


	//----- nvinfo : EIATTR_KPARAM_INFO
	.align		4
.L_25:
        /*0098*/ 	.byte	0x04, 0x17
        /*009a*/ 	.short	(.L_27 - .L_26)
.L_26:
        /*009c*/ 	.word	0x00000000
        /*00a0*/ 	.short	0x0004
        /*00a2*/ 	.short	0x001c
        /*00a4*/ 	.byte	0x00, 0xf0, 0x11, 0x00


	//----- nvinfo : EIATTR_KPARAM_INFO
	.align		4
.L_27:
        /*00a8*/ 	.byte	0x04, 0x17
        /*00aa*/ 	.short	(.L_29 - .L_28)
.L_28:
        /*00ac*/ 	.word	0x00000000
        /*00b0*/ 	.short	0x0003
        /*00b2*/ 	.short	0x0018
        /*00b4*/ 	.byte	0x00, 0xf0, 0x11, 0x00


	//----- nvinfo : EIATTR_KPARAM_INFO
	.align		4
.L_29:
        /*00b8*/ 	.byte	0x04, 0x17
        /*00ba*/ 	.short	(.L_31 - .L_30)
.L_30:
        /*00bc*/ 	.word	0x00000000
        /*00c0*/ 	.short	0x0002
        /*00c2*/ 	.short	0x0010
        /*00c4*/ 	.byte	0x00, 0xf4, 0x21, 0x00


	//----- nvinfo : EIATTR_KPARAM_INFO
	.align		4
.L_31:
        /*00c8*/ 	.byte	0x04, 0x17
        /*00ca*/ 	.short	(.L_33 - .L_32)
.L_32:
        /*00cc*/ 	.word	0x00000000
        /*00d0*/ 	.short	0x0001
        /*00d2*/ 	.short	0x0008
        /*00d4*/ 	.byte	0x00, 0xf4, 0x21, 0x00


	//----- nvinfo : EIATTR_KPARAM_INFO
	.align		4
.L_33:
        /*00d8*/ 	.byte	0x04, 0x17
        /*00da*/ 	.short	(.L_35 - .L_34)
.L_34:
        /*00dc*/ 	.word	0x00000000
        /*00e0*/ 	.short	0x0000
        /*00e2*/ 	.short	0x0000
        /*00e4*/ 	.byte	0x00, 0xf4, 0x21, 0x00


	//----- nvinfo : EIATTR_SPARSE_MMA_MASK
	.align		4
.L_35:
        /*00e8*/ 	.byte	0x03, 0x50
        /*00ea*/ 	.short	0x0000


	//----- nvinfo : EIATTR_MAXREG_COUNT
	.align		4
        /*00ec*/ 	.byte	0x03, 0x1b
        /*00ee*/ 	.short	0x00ff


	//----- nvinfo : EIATTR_NUM_BARRIERS
	.align		4
        /*00f0*/ 	.byte	0x02, 0x4c
        /*00f2*/ 	.byte	0x01
	.zero		1


	//----- nvinfo : EIATTR_ANNOTATIONS
	.align		4
        /*00f4*/ 	.byte	0x04, 0x55
        /*00f6*/ 	.short	(.L_37 - .L_36)


	//   ....[0]....
.L_36:
        /*00f8*/ 	.word	0x00000001
        /*00fc*/ 	.byte	0x80, 0x00, 0x00, 0x00, 0x01, 0x00, 0x00, 0x00, 0xa0, 0x00, 0x00, 0x00, 0x01, 0x00, 0x00, 0x00
        /* <DEDUP_REMOVED lines=285> */
        /*12dc*/ 	.byte	0xd0, 0x73, 0x00, 0x00


	//----- nvinfo : EIATTR_COOP_GROUP_MASK_REGIDS
	.align		4
.L_37:
        /*12e0*/ 	.byte	0x04, 0x29
        /*12e2*/ 	.short	(.L_39 - .L_38)


	//   ....[0]....
.L_38:
        /*12e4*/ 	.word	0xffffffff


	//   ....[1]....
        /*12e8*/ 	.word	0xffffffff


	//   ....[2]....
        /*12ec*/ 	.word	0xffffffff


	//   ....[3]....
        /*12f0*/ 	.word	0xffffffff


	//   ....[4]....
        /*12f4*/ 	.word	0xffffffff


	//   ....[5]....
        /*12f8*/ 	.word	0xffffffff


	//   ....[6]....
        /*12fc*/ 	.word	0xffffffff


	//   ....[7]....
        /*1300*/ 	.word	0xffffffff


	//   ....[8]....
        /*1304*/ 	.word	0xffffffff


	//   ....[9]....
        /*1308*/ 	.word	0xffffffff


	//   ....[10]....
        /*130c*/ 	.word	0xffffffff


	//   ....[11]....
        /*1310*/ 	.word	0xffffffff


	//   ....[12]....
        /*1314*/ 	.word	0xffffffff


	//   ....[13]....
        /*1318*/ 	.word	0xffffffff


	//   ....[14]....
        /*131c*/ 	.word	0xffffffff


	//----- nvinfo : EIATTR_COOP_GROUP_INSTR_OFFSETS
	.align		4
.L_39:
        /*1320*/ 	.byte	0x04, 0x28
        /*1322*/ 	.short	(.L_41 - .L_40)


	//   ....[0]....
.L_40:
        /*1324*/ 	.word	0x00041ae0


	//   ....[1]....
        /*1328*/ 	.word	0x00041b00


	//   ....[2]....
        /*132c*/ 	.word	0x00041ba0


	//   ....[3]....
        /*1330*/ 	.word	0x00041bc0


	//   ....[4]....
        /*1334*/ 	.word	0x00041c60


	//   ....[5]....
        /*1338*/ 	.word	0x00041c80


	//   ....[6]....
        /*133c*/ 	.word	0x00041ce0


	//   ....[7]....
        /*1340*/ 	.word	0x00041d40


	//   ....[8]....
        /*1344*/ 	.word	0x00041d60


	//   ....[9]....
        /*1348*/ 	.word	0x00041d80


	//   ....[10]....
        /*134c*/ 	.word	0x00041da0


	//   ....[11]....
        /*1350*/ 	.word	0x00041e00


	//   ....[12]....
        /*1354*/ 	.word	0x00041e50


	//   ....[13]....
        /*1358*/ 	.word	0x00041f10


	//   ....[14]....
        /*135c*/ 	.word	0x00041fa0


	//----- nvinfo : EIATTR_VRC_CTA_INIT_COUNT
	.align		4
.L_41:
        /*1360*/ 	.byte	0x02, 0x4a
	.zero		1
	.zero		1


	//----- nvinfo : EIATTR_EXIT_INSTR_OFFSETS
	.align		4
        /*1364*/ 	.byte	0x04, 0x1c
        /*1366*/ 	.short	(.L_43 - .L_42)


	//   ....[0]....
.L_42:
        /*1368*/ 	.word	0x00046130


	//   ....[1]....
        /*136c*/ 	.word	0x00046150


	//----- nvinfo : EIATTR_REQNTID
	.align		4
.L_43:
        /*1370*/ 	.byte	0x04, 0x10
        /*1372*/ 	.short	(.L_45 - .L_44)
.L_44:
        /*1374*/ 	.word	0x00000020
        /*1378*/ 	.word	0x00000001
        /*137c*/ 	.word	0x00000001


	//----- nvinfo : EIATTR_CBANK_PARAM_SIZE
	.align		4
.L_45:
        /*1380*/ 	.byte	0x03, 0x19
        /*1382*/ 	.short	0x0050


	//----- nvinfo : EIATTR_PARAM_CBANK
	.align		4
        /*1384*/ 	.byte	0x04, 0x0a
        /*1386*/ 	.short	(.L_47 - .L_46)
	.align		4
.L_46:
        /*1388*/ 	.word	index@(.nv.constant0.matmul_kernel)
        /*138c*/ 	.short	0x0380
        /*138e*/ 	.short	0x0050


	//----- nvinfo : EIATTR_SW_WAR
	.align		4
.L_47:
        /*1390*/ 	.byte	0x04, 0x36
        /*1392*/ 	.short	(.L_49 - .L_48)
.L_48:
        /*1394*/ 	.word	0x00000008
.L_49:


//--------------------- .nv.compat                --------------------------
	.section	.nv.compat,"",@"SHT_CUDA_COMPAT_INFO"
	.align	4
        /*0000*/ 	.byte	0x02, 0x02, 0x02, 0x00, 0x02, 0x05, 0x05, 0x00, 0x02, 0x03, 0x00, 0x00, 0x02, 0x06, 0x01, 0x00


//--------------------- .nv.callgraph             --------------------------
	.section	.nv.callgraph,"",@"SHT_CUDA_CALLGRAPH"
	.align	4
	.sectionentsize	8
	.align		4
        /*0000*/ 	.word	0x00000000
	.align		4
        /*0004*/ 	.word	0xffffffff
	.align		4
        /*0008*/ 	.word	0x00000000
	.align		4
        /*000c*/ 	.word	0xfffffffe
	.align		4
        /*0010*/ 	.word	0x00000000
	.align		4
        /*0014*/ 	.word	0xfffffffd
	.align		4
        /*0018*/ 	.word	0x00000000
	.align		4
        /*001c*/ 	.word	0xfffffffc


//--------------------- .text.matmul_kernel       --------------------------
	.section	.text.matmul_kernel,"ax",@progbits
	.align	128
        .global         matmul_kernel
        .type           matmul_kernel,@function
        .size           matmul_kernel,(.L_x_3 - matmul_kernel)
        .other          matmul_kernel,@"STO_CUDA_ENTRY STV_DEFAULT"
matmul_kernel:
.text.matmul_kernel:
[----:B------:R-:W0:Y:S08]  /*0000*/  LDC R1, c[0x0][0x37c] ;  /* 0x0000df00ff017b82 */ /* 0x000e300000000800 */
[----:B------:R-:W1:Y:S01]  /*0010*/  LDC.64 R2, c[0x0][0x398] ;  /* 0x0000e600ff027b82 */ /* 0x000e620000000a00 */
[----:B------:R-:W2:Y:S01]  /*0020*/  S2R R7, SR_CTAID.X ;  /* 0x0000000000077919 */ /* 0x000ea20000002500 */
[----:B0-----:R-:W-:Y:S01]  /*0030*/  VIADD R1, R1, 0xffffd938 ;  /* 0xffffd93801017836 */ /* 0x001fe20000000000 */
[----:B------:R-:W0:Y:S01]  /*0040*/  LDCU UR8, c[0x0][0x3a0] ;  /* 0x00007400ff0877ac */ /* 0x000e220008000800 */
[----:B------:R-:W3:Y:S01]  /*0050*/  S2R R29, SR_TID.X ;  /* 0x00000000001d7919 */ /* 0x000ee20000002100 */
[----:B------:R-:W-:-:S03]  /*0060*/  UMOV UR4, 0x400 ;  /* 0x0000040000047882 */ /* 0x000fc60000000000 */
[----:B------:R-:W4:Y:S01]  /*0070*/  S2UR UR5, SR_CgaCtaId ;  /* 0x00000000000579c3 */ /* 0x000f220000008800 */
[----:B------:R-:W-:Y:S01]  /*0080*/  STL [R1+0x3a0], RZ ;  /* 0x0003a0ff01007387 */ /* 0x000fe20000100800 */
[----:B------:R-:W2:Y:S03]  /*0090*/  LDCU.64 UR42, c[0x0][0x358] ;  /* 0x00006b00ff2a77ac */ /* 0x000ea60008000a00 */
[----:B------:R-:W-:Y:S04]  /*00a0*/  STL [R1+0x3a4], RZ ;  /* 0x0003a4ff01007387 */ /* 0x000fe80000100800 */
[----:B------:R-:W-:Y:S04]  /*00b0*/  STL [R1+0x3a8], RZ ;  /* 0x0003a8ff01007387 */ /* 0x000fe80000100800 */
[----:B------:R-:W-:Y:S01]  /*00c0*/  STL [R1+0x3ac], RZ ;  /* 0x0003acff01007387 */ /* 0x000fe20000100800 */
[----:B0-----:R-:W-:Y:S01]  /*00d0*/  UIADD3 UR8, UPT, UPT, UR8, 0x7f, URZ ;  /* 0x0000007f08087890 */ /* 0x001fe2000fffe0ff */
[----:B-1----:R-:W-:-:S02]  /*00e0*/  VIADD R0, R3, 0x3f ;  /* 0x0000003f03007836 */ /* 0x002fc40000000000 */
[----:B------:R-:W-:Y:S01]  /*00f0*/  STL [R1+0x400], RZ ;  /* 0x000400ff01007387 */ /* 0x000fe20000100800 */
[----:B------:R-:W-:Y:S02]  /*0100*/  UISETP.GE.AND UP0, UPT, UR8, 0x80, UPT ;  /* 0x000000800800788c */ /* 0x000fe4000bf06270 */
[----:B------:R-:W-:Y:S01]  /*0110*/  SHF.R.S32.HI R5, RZ, 0x1f, R0 ;  /* 0x0000001fff057819 */ /* 0x000fe20000011400 */
[----:B------:R-:W-:Y:S01]  /*0120*/  STL [R1+0x404], RZ ;  /* 0x000404ff01007387 */ /* 0x000fe20000100800 */
[----:B----4-:R-:W-:Y:S02]  /*0130*/  ULEA UR4, UR5, UR4, 0x18 ;  /* 0x0000000405047291 */ /* 0x010fe4000f8ec0ff */
[----:B------:R-:W-:Y:S01]  /*0140*/  LEA.HI R5, R5, R0, RZ, 0x6 ;  /* 0x0000000005057211 */ /* 0x000fe200078f30ff */
[----:B------:R-:W-:Y:S01]  /*0150*/  STL [R1+0x408], RZ ;  /* 0x000408ff01007387 */ /* 0x000fe20000100800 */
[----:B--2---:R-:W-:Y:S02]  /*0160*/  IABS R10, R7 ;  /* 0x00000007000a7213 */ /* 0x004fe40000000000 */
[----:B------:R-:W-:Y:S01]  /*0170*/  SHF.R.S32.HI R5, RZ, 0x6, R5 ;  /* 0x00000006ff057819 */ /* 0x000fe20000011405 */
[----:B------:R-:W-:Y:S01]  /*0180*/  STL [R1+0x40c], RZ ;  /* 0x00040cff01007387 */ /* 0x000fe20000100800 */
[----:B---3--:R-:W-:-:S03]  /*0190*/  LOP3.LUT R16, R29, 0x1f, RZ, 0xc0, !PT ;  /* 0x0000001f1d107812 */ /* 0x008fc600078ec0ff */
[----:B------:R-:W-:Y:S01]  /*01a0*/  IMAD.SHL.U32 R6, R5, 0x8, RZ ;  /* 0x0000000805067824 */ /* 0x000fe200078e00ff */
[----:B------:R-:W-:Y:S04]  /*01b0*/  STL [R1+0x3f0], RZ ;  /* 0x0003f0ff01007387 */ /* 0x000fe80000100800 */
[-C--:B------:R-:W-:Y:S01]  /*01c0*/  IABS R9, R6.reuse ;  /* 0x0000000600097213 */ /* 0x080fe20000000000 */
[----:B------:R-:W-:Y:S01]  /*01d0*/  STL [R1+0x3f4], RZ ;  /* 0x0003f4ff01007387 */ /* 0x000fe20000100800 */
[----:B------:R-:W-:Y:S02]  /*01e0*/  IABS R12, R6 ;  /* 0x00000006000c7213 */ /* 0x000fe40000000000 */
[----:B------:R-:W0:Y:S01]  /*01f0*/  I2F.RP R0, R9 ;  /* 0x0000000900007306 */ /* 0x000e220000209400 */
[----:B------:R-:W-:Y:S04]  /*0200*/  STL [R1+0x3f8], RZ ;  /* 0x0003f8ff01007387 */ /* 0x000fe80000100800 */
[----:B------:R-:W-:Y:S04]  /*0210*/  STL [R1+0x3fc], RZ ;  /* 0x0003fcff01007387 */ /* 0x000fe80000100800 */
[----:B------:R-:W-:Y:S04]  /*0220*/  STL [R1+0x3e0], RZ ;  /* 0x0003e0ff01007387 */ /* 0x000fe80000100800 */
[----:B------:R-:W-:Y:S01]  /*0230*/  STL [R1+0x3e4], RZ ;  /* 0x0003e4ff01007387 */ /* 0x000fe20000100800 */
[----:B0-----:R-:W0:Y:S03]  /*0240*/  MUFU.RCP R0, R0 ;  /* 0x0000000000007308 */ /* 0x001e260000001000 */
[----:B------:R-:W-:Y:S04]  /*0250*/  STL [R1+0x3e8], RZ ;  /* 0x0003e8ff01007387 */ /* 0x000fe80000100800 */
[----:B------:R-:W-:Y:S04]  /*0260*/  STL [R1+0x3ec], RZ ;  /* 0x0003ecff01007387 */ /* 0x000fe80000100800 */
[----:B------:R-:W-:Y:S04]  /*0270*/  STL [R1+0x3d0], RZ ;  /* 0x0003d0ff01007387 */ /* 0x000fe80000100800 */
[----:B------:R-:W-:Y:S01]  /*0280*/  STL [R1+0x3d4], RZ ;  /* 0x0003d4ff01007387 */ /* 0x000fe20000100800 */
[----:B0-----:R-:W-:-:S03]  /*0290*/  VIADD R4, R0, 0xffffffe ;  /* 0x0ffffffe00047836 */ /* 0x001fc60000000000 */
[----:B------:R-:W-:Y:S01]  /*02a0*/  STL [R1+0x3d8], RZ ;  /* 0x0003d8ff01007387 */ /* 0x000fe20000100800 */
[----:B------:R-:W-:Y:S01]  /*02b0*/  IMAD.MOV R0, RZ, RZ, -R12 ;  /* 0x000000ffff007224 */ /* 0x000fe200078e0a0c */
[----:B------:R0:W1:Y:S02]  /*02c0*/  F2I.FTZ.U32.TRUNC.NTZ R5, R4 ;  /* 0x0000000400057305 */ /* 0x000064000021f000 */
[----:B------:R-:W-:Y:S04]  /*02d0*/  STL [R1+0x3dc], RZ ;  /* 0x0003dcff01007387 */ /* 0x000fe80000100800 */
[----:B------:R-:W-:Y:S01]  /*02e0*/  STL [R1+0x3c0], RZ ;  /* 0x0003c0ff01007387 */ /* 0x000fe20000100800 */
[----:B0-----:R-:W-:-:S03]  /*02f0*/  IMAD.MOV.U32 R4, RZ, RZ, RZ ;  /* 0x000000ffff047224 */ /* 0x001fc600078e00ff */
[----:B------:R-:W-:Y:S04]  /*0300*/  STL [R1+0x3c4], RZ ;  /* 0x0003c4ff01007387 */ /* 0x000fe80000100800 */
[----:B------:R-:W-:Y:S01]  /*0310*/  STL [R1+0x3c8], RZ ;  /* 0x0003c8ff01007387 */ /* 0x000fe20000100800 */
[----:B-1----:R-:W-:-:S03]  /*0320*/  IMAD.MOV R8, RZ, RZ, -R5 ;  /* 0x000000ffff087224 */ /* 0x002fc600078e0a05 */
[----:B------:R-:W-:Y:S01]  /*0330*/  STL [R1+0x3cc], RZ ;  /* 0x0003ccff01007387 */ /* 0x000fe20000100800 */
[----:B------:R-:W-:Y:S02]  /*0340*/  IMAD R11, R8, R9, RZ ;  /* 0x00000009080b7224 */ /* 0x000fe400078e02ff */
[----:B------:R-:W-:Y:S01]  /*0350*/  IMAD.MOV.U32 R8, RZ, RZ, R10 ;  /* 0x000000ffff087224 */ /* 0x000fe200078e000a */
[----:B------:R-:W-:Y:S01]  /*0360*/  STL [R1+0x3b0], RZ ;  /* 0x0003b0ff01007387 */ /* 0x000fe20000100800 */
[----:B------:R-:W-:-:S03]  /*0370*/  IMAD.HI.U32 R5, R5, R11, R4 ;  /* 0x0000000b05057227 */ /* 0x000fc600078e0004 */
[----:B------:R-:W-:Y:S03]  /*0380*/  STL [R1+0x3b4], RZ ;  /* 0x0003b4ff01007387 */ /* 0x000fe60000100800 */
[----:B------:R-:W-:Y:S01]  /*0390*/  IMAD.HI.U32 R5, R5, R8, RZ ;  /* 0x0000000805057227 */ /* 0x000fe200078e00ff */
[----:B------:R-:W-:Y:S03]  /*03a0*/  STL [R1+0x3b8], RZ ;  /* 0x0003b8ff01007387 */ /* 0x000fe60000100800 */
[----:B------:R-:W-:Y:S01]  /*03b0*/  IMAD R0, R5, R0, R8 ;  /* 0x0000000005007224 */ /* 0x000fe200078e0208 */
[----:B------:R-:W-:Y:S04]  /*03c0*/  STL [R1+0x3bc], RZ ;  /* 0x0003bcff01007387 */ /* 0x000fe80000100800 */
[----:B------:R-:W-:Y:S01]  /*03d0*/  ISETP.GT.U32.AND P1, PT, R9, R0, PT ;  /* 0x000000000900720c */ /* 0x000fe20003f24070 */
[----:B------:R-:W-:Y:S04]  /*03e0*/  STL [R1+0x430], RZ ;  /* 0x000430ff01007387 */ /* 0x000fe80000100800 */
[----:B------:R-:W-:Y:S04]  /*03f0*/  STL [R1+0x434], RZ ;  /* 0x000434ff01007387 */ /* 0x000fe80000100800 */
[----:B------:R-:W-:Y:S04]  /*0400*/  STL [R1+0x438], RZ ;  /* 0x000438ff01007387 */ /* 0x000fe80000100800 */
[----:B------:R-:W-:Y:S01]  /*0410*/  @!P1 IMAD.IADD R0, R0, 0x1, -R9 ;  /* 0x0000000100009824 */ /* 0x000fe200078e0a09 */
[----:B------:R-:W-:Y:S01]  /*0420*/  STL [R1+0x43c], RZ ;  /* 0x00043cff01007387 */ /* 0x000fe20000100800 */
[----:B------:R-:W-:Y:S01]  /*0430*/  @!P1 VIADD R5, R5, 0x1 ;  /* 0x0000000105059836 */ /* 0x000fe20000000000 */
[----:B------:R-:W-:-:S02]  /*0440*/  ISETP.NE.AND P1, PT, R6, RZ, PT ;  /* 0x000000ff0600720c */ /* 0x000fc40003f25270 */
[----:B------:R-:W-:Y:S01]  /*0450*/  ISETP.GE.U32.AND P0, PT, R0, R9, PT ;  /* 0x000000090000720c */ /* 0x000fe20003f06070 */
[----:B------:R-:W-:Y:S01]  /*0460*/  STL [R1+0x390], RZ ;  /* 0x000390ff01007387 */ /* 0x000fe20000100800 */
[----:B------:R-:W-:-:S03]  /*0470*/  LOP3.LUT R0, R7, R6, RZ, 0x3c, !PT ;  /* 0x0000000607007212 */ /* 0x000fc600078e3cff */
[----:B------:R-:W-:Y:S01]  /*0480*/  STL [R1+0x394], RZ ;  /* 0x000394ff01007387 */ /* 0x000fe20000100800 */
[----:B------:R-:W-:Y:S01]  /*0490*/  ISETP.GE.AND P2, PT, R0, RZ, PT ;  /* 0x000000ff0000720c */ /* 0x000fe20003f46270 */
[----:B------:R-:W-:Y:S02]  /*04a0*/  VIADD R0, R2, 0x3f ;  /* 0x0000003f02007836 */ /* 0x000fe40000000000 */
[----:B------:R-:W-:Y:S04]  /*04b0*/  STL [R1+0x398], RZ ;  /* 0x000398ff01007387 */ /* 0x000fe80000100800 */
[----:B------:R-:W-:Y:S01]  /*04c0*/  @P0 VIADD R5, R5, 0x1 ;  /* 0x0000000105050836 */ /* 0x000fe20000000000 */
[----:B------:R-:W-:Y:S03]  /*04d0*/  STL [R1+0x39c], RZ ;  /* 0x00039cff01007387 */ /* 0x000fe60000100800 */
[----:B------:R-:W-:Y:S01]  /*04e0*/  IMAD.MOV.U32 R4, RZ, RZ, R5 ;  /* 0x000000ffff047224 */ /* 0x000fe200078e0005 */
[----:B------:R-:W-:Y:S01]  /*04f0*/  SHF.R.S32.HI R5, RZ, 0x1f, R0 ;  /* 0x0000001fff057819 */ /* 0x000fe20000011400 */
[----:B------:R-:W-:Y:S02]  /*0500*/  STL [R1+0x380], RZ ;  /* 0x000380ff01007387 */ /* 0x000fe40000100800 */
[----:B------:R-:W-:Y:S01]  /*0510*/  @!P2 IMAD.MOV R4, RZ, RZ, -R4 ;  /* 0x000000ffff04a224 */ /* 0x000fe200078e0a04 */
[----:B------:R-:W-:Y:S01]  /*0520*/  @!P1 LOP3.LUT R4, RZ, R6, RZ, 0x33, !PT ;  /* 0x00000006ff049212 */ /* 0x000fe200078e33ff */
[----:B------:R-:W-:Y:S01]  /*0530*/  STL [R1+0x384], RZ ;  /* 0x000384ff01007387 */ /* 0x000fe20000100800 */
[----:B------:R-:W-:-:S03]  /*0540*/  LEA.HI R5, R5, R0, RZ, 0x6 ;  /* 0x0000000005057211 */ /* 0x000fc600078f30ff */
[----:B------:R-:W-:Y:S01]  /*0550*/  IMAD.SHL.U32 R8, R4, 0x8, RZ ;  /* 0x0000000804087824 */ /* 0x000fe200078e00ff */
[----:B------:R-:W-:Y:S01]  /*0560*/  STL [R1+0x388], RZ ;  /* 0x000388ff01007387 */ /* 0x000fe20000100800 */
[----:B------:R-:W-:-:S03]  /*0570*/  IMAD.MOV R4, RZ, RZ, -R4 ;  /* 0x000000ffff047224 */ /* 0x000fc600078e0a04 */
[----:B------:R-:W-:Y:S01]  /*0580*/  LEA.HI.SX32 R5, R5, -R8, 0x1a ;  /* 0x8000000805057211 */ /* 0x000fe200078fd2ff */
[----:B------:R-:W-:Y:S01]  /*0590*/  STL [R1+0x38c], RZ ;  /* 0x00038cff01007387 */ /* 0x000fe20000100800 */
[----:B------:R-:W-:Y:S02]  /*05a0*/  IMAD R6, R6, R4, R7 ;  /* 0x0000000406067224 */ /* 0x000fe400078e0207 */
[----:B------:R-:W-:Y:S01]  /*05b0*/  VIMNMX R13, PT, PT, R5, 0x8, PT ;  /* 0x00000008050d7848 */ /* 0x000fe20003fe0100 */
[----:B------:R-:W-:Y:S02]  /*05c0*/  STL [R1+0x370], RZ ;  /* 0x000370ff01007387 */ /* 0x000fe40000100800 */
[----:B------:R-:W-:Y:S02]  /*05d0*/  IABS R11, R6 ;  /* 0x00000006000b7213 */ /* 0x000fe40000000000 */
[----:B------:R-:W-:Y:S01]  /*05e0*/  IABS R9, R13 ;  /* 0x0000000d00097213 */ /* 0x000fe20000000000 */
[----:B------:R-:W-:Y:S03]  /*05f0*/  STL [R1+0x374], RZ ;  /* 0x000374ff01007387 */ /* 0x000fe60000100800 */
        /* <DEDUP_REMOVED lines=11> */
[----:B------:R-:W-:Y:S04]  /*06b0*/  STL [R1+0x358], RZ ;  /* 0x000358ff01007387 */ /* 0x000fe80000100800 */
[----:B------:R-:W-:Y:S01]  /*06c0*/  STL [R1+0x35c], RZ ;  /* 0x00035cff01007387 */ /* 0x000fe20000100800 */
[----:B------:R-:W0:Y:S03]  /*06d0*/  F2I.FTZ.U32.TRUNC.NTZ R5, R5 ;  /* 0x0000000500057305 */ /* 0x000e26000021f000 */
[----:B------:R-:W-:Y:S04]  /*06e0*/  STL [R1+0x340], RZ ;  /* 0x000340ff01007387 */ /* 0x000fe80000100800 */
[----:B------:R-:W-:Y:S04]  /*06f0*/  STL [R1+0x344], RZ ;  /* 0x000344ff01007387 */ /* 0x000fe80000100800 */
[----:B------:R-:W-:Y:S01]  /*0700*/  STL [R1+0x348], RZ ;  /* 0x000348ff01007387 */ /* 0x000fe20000100800 */
[----:B0-----:R-:W-:-:S03]  /*0710*/  IMAD.MOV R10, RZ, RZ, -R5 ;  /* 0x000000ffff0a7224 */ /* 0x001fc600078e0a05 */
[----:B------:R-:W-:Y:S01]  /*0720*/  STL [R1+0x34c], RZ ;  /* 0x00034cff01007387 */ /* 0x000fe20000100800 */
[----:B------:R-:W-:-:S03]  /*0730*/  IMAD.MOV.U32 R4, RZ, RZ, R10 ;  /* 0x000000ffff047224 */ /* 0x000fc600078e000a */
[----:B------:R-:W-:Y:S01]  /*0740*/  STL [R1+0x330], RZ ;  /* 0x000330ff01007387 */ /* 0x000fe20000100800 */
[----:B------:R-:W-:Y:S01]  /*0750*/  IABS R10, R13 ;  /* 0x0000000d000a7213 */ /* 0x000fe20000000000 */
[----:B------:R-:W-:Y:S02]  /*0760*/  IMAD R7, R4, R9, RZ ;  /* 0x0000000904077224 */ /* 0x000fe400078e02ff */
[----:B------:R-:W-:Y:S01]  /*0770*/  STL [R1+0x334], RZ ;  /* 0x000334ff01007387 */ /* 0x000fe20000100800 */
[----:B------:R-:W-:-:S03]  /*0780*/  IMAD.MOV.U32 R4, RZ, RZ, RZ ;  /* 0x000000ffff047224 */ /* 0x000fc600078e00ff */
[----:B------:R-:W-:Y:S01]  /*0790*/  STL [R1+0x338], RZ ;  /* 0x000338ff01007387 */ /* 0x000fe20000100800 */
[----:B------:R-:W-:-:S03]  /*07a0*/  IMAD.HI.U32 R4, R5, R7, R4 ;  /* 0x0000000705047227 */ /* 0x000fc600078e0004 */
[----:B------:R-:W-:Y:S01]  /*07b0*/  STL [R1+0x33c], RZ ;  /* 0x00033cff01007387 */ /* 0x000fe20000100800 */
[----:B------:R-:W-:Y:S02]  /*07c0*/  IMAD.MOV R5, RZ, RZ, -R10 ;  /* 0x000000ffff057224 */ /* 0x000fe400078e0a0a */
[----:B------:R-:W-:Y:S01]  /*07d0*/  IMAD.HI.U32 R0, R4, R11, RZ ;  /* 0x0000000b04007227 */ /* 0x000fe200078e00ff */
[----:B------:R-:W-:Y:S03]  /*07e0*/  STL [R1+0x420], RZ ;  /* 0x000420ff01007387 */ /* 0x000fe60000100800 */
[----:B------:R-:W-:Y:S01]  /*07f0*/  IMAD R4, R0, R5, R11 ;  /* 0x0000000500047224 */ /* 0x000fe200078e020b */
[----:B------:R-:W-:Y:S04]  /*0800*/  STL [R1+0x424], RZ ;  /* 0x000424ff01007387 */ /* 0x000fe80000100800 */
[----:B------:R-:W-:Y:S01]  /*0810*/  STL [R1+0x428], RZ ;  /* 0x000428ff01007387 */ /* 0x000fe20000100800 */
[----:B------:R-:W-:-:S03]  /*0820*/  ISETP.GT.U32.AND P1, PT, R9, R4, PT ;  /* 0x000000040900720c */ /* 0x000fc60003f24070 */
[----:B------:R-:W-:Y:S04]  /*0830*/  STL [R1+0x42c], RZ ;  /* 0x00042cff01007387 */ /* 0x000fe80000100800 */
[----:B------:R-:W-:Y:S04]  /*0840*/  STL [R1+0x320], RZ ;  /* 0x000320ff01007387 */ /* 0x000fe80000100800 */
[----:B------:R-:W-:Y:S02]  /*0850*/  STL [R1+0x324], RZ ;  /* 0x000324ff01007387 */ /* 0x000fe40000100800 */
[----:B------:R-:W-:-:S02]  /*0860*/  @!P1 IMAD.IADD R4, R4, 0x1, -R9 ;  /* 0x0000000104049824 */ /* 0x000fc400078e0a09 */
[----:B------:R-:W-:Y:S01]  /*0870*/  STL [R1+0x328], RZ ;  /* 0x000328ff01007387 */ /* 0x000fe20000100800 */
[----:B------:R-:W-:Y:S01]  /*0880*/  @!P1 VIADD R0, R0, 0x1 ;  /* 0x0000000100009836 */ /* 0x000fe20000000000 */
[----:B------:R-:W-:Y:S02]  /*0890*/  ISETP.NE.AND P1, PT, R13, RZ, PT ;  /* 0x000000ff0d00720c */ /* 0x000fe40003f25270 */
[----:B------:R-:W-:Y:S01]  /*08a0*/  STL [R1+0x32c], RZ ;  /* 0x00032cff01007387 */ /* 0x000fe20000100800 */
[----:B------:R-:W-:Y:S02]  /*08b0*/  ISETP.GE.U32.AND P0, PT, R4, R9, PT ;  /* 0x000000090400720c */ /* 0x000fe40003f06070 */
[----:B------:R-:W-:Y:S01]  /*08c0*/  LOP3.LUT R4, R6, R13, RZ, 0x3c, !PT ;  /* 0x0000000d06047212 */ /* 0x000fe200078e3cff */
[----:B------:R-:W-:Y:S03]  /*08d0*/  STL [R1+0x310], RZ ;  /* 0x000310ff01007387 */ /* 0x000fe60000100800 */
[----:B------:R-:W-:Y:S01]  /*08e0*/  ISETP.GE.AND P2, PT, R4, RZ, PT ;  /* 0x000000ff0400720c */ /* 0x000fe20003f46270 */
[----:B------:R-:W-:Y:S04]  /*08f0*/  STL [R1+0x314], RZ ;  /* 0x000314ff01007387 */ /* 0x000fe80000100800 */
[----:B------:R-:W-:Y:S02]  /*0900*/  STL [R1+0x318], RZ ;  /* 0x000318ff01007387 */ /* 0x000fe40000100800 */
[----:B------:R-:W-:-:S02]  /*0910*/  @P0 VIADD R0, R0, 0x1 ;  /* 0x0000000100000836 */ /* 0x000fc40000000000 */
[----:B------:R-:W-:Y:S04]  /*0920*/  STL [R1+0x31c], RZ ;  /* 0x00031cff01007387 */ /* 0x000fe80000100800 */
[----:B------:R-:W-:Y:S01]  /*0930*/  STL [R1+0x300], RZ ;  /* 0x000300ff01007387 */ /* 0x000fe20000100800 */
[----:B------:R-:W-:Y:S01]  /*0940*/  @!P2 IMAD.MOV R0, RZ, RZ, -R0 ;  /* 0x000000ffff00a224 */ /* 0x000fe200078e0a00 */
[----:B------:R-:W-:Y:S02]  /*0950*/  @!P1 LOP3.LUT R0, RZ, R13, RZ, 0x33, !PT ;  /* 0x0000000dff009212 */ /* 0x000fe400078e33ff */
[----:B------:R-:W-:Y:S03]  /*0960*/  STL [R1+0x304], RZ ;  /* 0x000304ff01007387 */ /* 0x000fe60000100800 */
[----:B------:R-:W-:Y:S01]  /*0970*/  IMAD.SHL.U32 R30, R0, 0x40, RZ ;  /* 0x00000040001e7824 */ /* 0x000fe200078e00ff */
[----:B------:R-:W-:Y:S01]  /*0980*/  STL [R1+0x308], RZ ;  /* 0x000308ff01007387 */ /* 0x000fe20000100800 */
[----:B------:R-:W-:-:S02]  /*0990*/  IMAD.MOV R4, RZ, RZ, -R0 ;  /* 0x000000ffff047224 */ /* 0x000fc400078e0a00 */
[C---:B------:R-:W-:Y:S01]  /*09a0*/  VIADD R0, R30.reuse, 0x1 ;  /* 0x000000011e007836 */ /* 0x040fe20000000000 */
[----:B------:R-:W-:Y:S01]  /*09b0*/  STL [R1+0x30c], RZ ;  /* 0x00030cff01007387 */ /* 0x000fe20000100800 */
[----:B------:R-:W-:Y:S02]  /*09c0*/  IMAD R4, R13, R4, R6 ;  /* 0x000000040d047224 */ /* 0x000fe400078e0206 */
[C---:B------:R-:W-:Y:S01]  /*09d0*/  VIADD R6, R30.reuse, 0x2 ;  /* 0x000000021e067836 */ /* 0x040fe20000000000 */
[----:B------:R-:W-:Y:S01]  /*09e0*/  STL [R1+0x2f0], RZ ;  /* 0x0002f0ff01007387 */ /* 0x000fe20000100800 */
[----:B------:R-:W-:Y:S02]  /*09f0*/  VIADD R5, R30, 0x3 ;  /* 0x000000031e057836 */ /* 0x000fe40000000000 */
[----:B------:R-:W-:Y:S01]  /*0a00*/  IMAD.IADD R4, R8, 0x1, R4 ;  /* 0x0000000108047824 */ /* 0x000fe200078e0204 */
[----:B------:R-:W-:Y:S01]  /*0a10*/  STL [R1+0x2f4], RZ ;  /* 0x0002f4ff01007387 */ /* 0x000fe20000100800 */
[----:B------:R-:W-:-:S02]  /*0a20*/  VIADD R53, R30, 0x11 ;  /* 0x000000111e357836 */ /* 0x000fc40000000000 */
[C---:B------:R-:W-:Y:S01]  /*0a30*/  VIADD R55, R30.reuse, 0x12 ;  /* 0x000000121e377836 */ /* 0x040fe20000000000 */
[----:B------:R-:W-:Y:S01]  /*0a40*/  STL [R1+0x2f8], RZ ;  /* 0x0002f8ff01007387 */ /* 0x000fe20000100800 */
[C---:B------:R-:W-:Y:S02]  /*0a50*/  VIADD R49, R30.reuse, 0x13 ;  /* 0x000000131e317836 */ /* 0x040fe40000000000 */
[C---:B------:R-:W-:Y:S01]  /*0a60*/  VIADD R48, R30.reuse, 0x14 ;  /* 0x000000141e307836 */ /* 0x040fe20000000000 */
[----:B------:R-:W-:Y:S01]  /*0a70*/  STL [R1+0x2fc], RZ ;  /* 0x0002fcff01007387 */ /* 0x000fe20000100800 */
[C---:B------:R-:W-:Y:S02]  /*0a80*/  VIADD R60, R30.reuse, 0x15 ;  /* 0x000000151e3c7836 */ /* 0x040fe40000000000 */
[C---:B------:R-:W-:Y:S01]  /*0a90*/  VIADD R58, R30.reuse, 0x16 ;  /* 0x000000161e3a7836 */ /* 0x040fe20000000000 */
        /* <DEDUP_REMOVED lines=57> */
[----:B------:R-:W-:Y:S04]  /*0e30*/  STL [R1+0x16c], RZ ;  /* 0x00016cff01007387 */ /* 0x000fe80000100800 */
        /* <DEDUP_REMOVED lines=28> */
[----:B------:R-:W-:Y:S04]  /*1000*/  STL [R1+0x5e4], R30 ;  /* 0x0005e41e01007387 */ /* 0x000fe80000100800 */
[----:B------:R0:W-:Y:S04]  /*1010*/  STL [R1+0x64], R0 ;  /* 0x0000640001007387 */ /* 0x0001e80000100800 */
[----:B------:R1:W-:Y:S04]  /*1020*/  STL [R1+0x60], R6 ;  /* 0x0000600601007387 */ /* 0x0003e80000100800 */
[----:B------:R2:W-:Y:S01]  /*1030*/  STL [R1+0x5c], R5 ;  /* 0x00005c0501007387 */ /* 0x0005e20000100800 */
[----:B0-----:R-:W-:-:S02]  /*1040*/  VIADD R0, R30, 0x4 ;  /* 0x000000041e007836 */ /* 0x001fc40000000000 */
[----:B-1----:R-:W-:-:S03]  /*1050*/  VIADD R6, R30, 0x5 ;  /* 0x000000051e067836 */ /* 0x002fc60000000000 */
[----:B------:R0:W-:Y:S01]  /*1060*/  STL [R1+0x58], R0 ;  /* 0x0000580001007387 */ /* 0x0001e20000100800 */
[----:B--2---:R-:W-:-:S03]  /*1070*/  VIADD R5, R30, 0x6 ;  /* 0x000000061e057836 */ /* 0x004fc60000000000 */
[----:B------:R1:W-:Y:S04]  /*1080*/  STL [R1+0x54], R6 ;  /* 0x0000540601007387 */ /* 0x0003e80000100800 */
[----:B------:R2:W-:Y:S01]  /*1090*/  STL [R1+0x50], R5 ;  /* 0x0000500501007387 */ /* 0x0005e20000100800 */
[C---:B0-----:R-:W-:Y:S02]  /*10a0*/  VIADD R0, R30.reuse, 0x7 ;  /* 0x000000071e007836 */ /* 0x041fe40000000000 */
        /* <DEDUP_REMOVED lines=20> */
[----:B--2---:R-:W-:Y:S02]  /*11f0*/  VIADD R5, R30, 0x3e ;  /* 0x0000003e1e057836 */ /* 0x004fe40000000000 */
[----:B0-----:R-:W-:Y:S02]  /*1200*/  IMAD.SHL.U32 R0, R4, 0x40, RZ ;  /* 0x0000004004007824 */ /* 0x001fe400078e00ff */
[----:B------:R-:W-:-:S03]  /*1210*/  VIADD R4, R30, 0x3f ;  /* 0x0000003f1e047836 */ /* 0x000fc60000000000 */
[C---:B------:R-:W-:Y:S02]  /*1220*/  LOP3.LUT R54, R0.reuse, 0x20, R16, 0xfe, !PT ;  /* 0x0000002000367812 */ /* 0x040fe400078efe10 */
[----:B------:R-:W-:-:S03]  /*1230*/  LOP3.LUT R59, R0, 0x1f, R29, 0xf8, !PT ;  /* 0x0000001f003b7812 */ /* 0x000fc600078ef81d */
[----:B------:R0:W-:Y:S04]  /*1240*/  STL [R1+0x7f4], R54 ;  /* 0x0007f43601007387 */ /* 0x0001e80000100800 */
[----:B------:R0:W-:Y:S01]  /*1250*/  STL [R1+0x7f8], R59 ;  /* 0x0007f83b01007387 */ /* 0x0001e20000100800 */
[----:B------:R-:W-:Y:S05]  /*1260*/  BRA.U !UP0, `(.L_x_0) ;  /* 0x000003e508707547 */ /* 0x000fea000b800000 */
[----:B------:R-:W-:Y:S01]  /*1270*/  IABS R36, R2 ;  /* 0x0000000200247213 */ /* 0x000fe20000000000 */
[----:B------:R-:W-:Y:S01]  /*1280*/  IMAD.MOV.U32 R28, RZ, RZ, RZ ;  /* 0x000000ffff1c7224 */ /* 0x000fe200078e00ff */
[----:B------:R-:W-:Y:S01]  /*1290*/  IABS R16, R3 ;  /* 0x0000000300107213 */ /* 0x000fe20000000000 */
[----:B------:R1:W-:Y:S01]  /*12a0*/  STL [R1+0x19ec], R3 ;  /* 0x0019ec0301007387 */ /* 0x0003e20000100800 */
[----:B------:R-:W2:Y:S01]  /*12b0*/  I2F.RP R0, R36 ;  /* 0x0000002400007306 */ /* 0x000ea20000209400 */
[----:B------:R-:W-:Y:S01]  /*12c0*/  IABS R39, R59 ;  /* 0x0000003b00277213 */ /* 0x000fe20000000000 */
[----:B------:R-:W3:Y:S01]  /*12d0*/  LDCU.128 UR24, c[0x0][0x380] ;  /* 0x00007000ff1877ac */ /* 0x000ee20008000c00 */
[----:B------:R-:W-:Y:S02]  /*12e0*/  IABS R40, R6 ;  /* 0x0000000600287213 */ /* 0x000fe40000000000 */
[----:B------:R-:W-:Y:S01]  /*12f0*/  ISETP.GE.AND P4, PT, R4, RZ, PT ;  /* 0x000000ff0400720c */ /* 0x000fe20003f86270 */
[----:B------:R-:W4:Y:S01]  /*1300*/  LDCU UR73, c[0x0][0x3a4] ;  /* 0x00007480ff4977ac */ /* 0x000f220008000800 */
[----:B------:R-:W-:Y:S01]  /*1310*/  ISETP.GE.AND P5, PT, R5, RZ, PT ;  /* 0x000000ff0500720c */ /* 0x000fe20003fa6270 */
[----:B------:R-:W5:Y:S01]  /*1320*/  I2F.RP R30, R16 ;  /* 0x00000010001e7306 */ /* 0x000f620000209400 */
[----:B------:R-:W-:Y:S01]  /*1330*/  ISETP.GE.AND P3, PT, R6, RZ, PT ;  /* 0x000000ff0600720c */ /* 0x000fe20003f66270 */
[----:B------:R-:W0:Y:S01]  /*1340*/  LDCU UR74, c[0x0][0x3b0] ;  /* 0x00007600ff4a77ac */ /* 0x000e220008000800 */
[----:B------:R-:W-:Y:S01]  /*1350*/  IABS R6, R7 ;  /* 0x0000000700067213 */ /* 0x000fe20000000000 */
[----:B------:R-:W0:Y:S04]  /*1360*/  LDCU UR9, c[0x0][0x3a8] ;  /* 0x00007500ff0977ac */ /* 0x000e280008000800 */
[----:B--2---:R-:W2:Y:S01]  /*1370*/  MUFU.RCP R0, R0 ;  /* 0x0000000000007308 */ /* 0x004ea20000001000 */
[----:B------:R-:W0:Y:S01]  /*1380*/  LDCU UR66, c[0x0][0x3a8] ;  /* 0x00007500ff4277ac */ /* 0x000e220008000800 */
[----:B------:R-:W0:Y:S06]  /*1390*/  LDCU UR58, c[0x0][0x3a8] ;  /* 0x00007500ff3a77ac */ /* 0x000e2c0008000800 */
[----:B-----5:R-:W5:Y:S01]  /*13a0*/  MUFU.RCP R30, R30 ;  /* 0x0000001e001e7308 */ /* 0x020f620000001000 */
[----:B------:R-:W0:Y:S01]  /*13b0*/  LDCU UR40, c[0x0][0x3a8] ;  /* 0x00007500ff2877ac */ /* 0x000e220008000800 */
[----:B------:R-:W0:Y:S01]  /*13c0*/  LDCU UR20, c[0x0][0x3a8] ;  /* 0x00007500ff1477ac */ /* 0x000e220008000800 */
[----:B--2---:R-:W-:Y:S01]  /*13d0*/  VIADD R0, R0, 0xffffffe ;  /* 0x0ffffffe00007836 */ /* 0x004fe20000000000 */
[----:B------:R-:W2:Y:S04]  /*13e0*/  LDCU UR10, c[0x0][0x3a8] ;  /* 0x00007500ff0a77ac */ /* 0x000ea80008000800 */
[----:B------:R-:W0:Y:S01]  /*13f0*/  F2I.FTZ.U32.TRUNC.NTZ R29, R0 ;  /* 0x00000000001d7305 */ /* 0x000e22000021f000 */
[----:B------:R-:W1:Y:S01]  /*1400*/  LDCU UR70, c[0x0][0x3a8] ;  /* 0x00007500ff4677ac */ /* 0x000e620008000800 */
[----:B-----5:R-:W-:Y:S01]  /*1410*/  VIADD R30, R30, 0xffffffe ;  /* 0x0ffffffe1e1e7836 */ /* 0x020fe20000000000 */
[----:B------:R-:W5:Y:S05]  /*1420*/  LDCU UR62, c[0x0][0x3a8] ;  /* 0x00007500ff3e77ac */ /* 0x000f6a0008000800 */
[----:B------:R1:W2:Y:S01]  /*1430*/  F2I.FTZ.U32.TRUNC.NTZ R31, R30 ;  /* 0x0000001e001f7305 */ /* 0x0002a2000021f000 */
[----:B------:R-:W2:Y:S01]  /*1440*/  LDCU UR54, c[0x0][0x3a8] ;  /* 0x00007500ff3677ac */ /* 0x000ea20008000800 */
[----:B------:R-:W2:Y:S01]  /*1450*/  LDCU UR46, c[0x0][0x3a8] ;  /* 0x00007500ff2e77ac */ /* 0x000ea20008000800 */
[--C-:B0-----:R-:W-:Y:S01]  /*1460*/  IMAD.MOV R0, RZ, RZ, -R29.reuse ;  /* 0x000000ffff007224 */ /* 0x101fe200078e0a1d */
[----:B------:R-:W0:Y:S03]  /*1470*/  LDCU UR36, c[0x0][0x3a8] ;  /* 0x00007500ff2477ac */ /* 0x000e260008000800 */
[----:B-1----:R-:W-:Y:S01]  /*1480*/  IMAD R30, R0, R36, RZ ;  /* 0x00000024001e7224 */ /* 0x002fe200078e02ff */
[----:B------:R-:W-:Y:S01]  /*1490*/  IABS R0, R54 ;  /* 0x0000003600007213 */ /* 0x000fe20000000000 */
[----:B------:R-:W1:Y:S02]  /*14a0*/  LDCU UR28, c[0x0][0x3a8] ;  /* 0x00007500ff1c77ac */ /* 0x000e640008000800 */
[----:B------:R-:W-:Y:S01]  /*14b0*/  IMAD.HI.U32 R30, R29, R30, R28 ;  /* 0x0000001e1d1e7227 */ /* 0x000fe200078e001c */
[----:B------:R-:W0:Y:S03]  /*14c0*/  LDCU UR16, c[0x0][0x3a8] ;  /* 0x00007500ff1077ac */ /* 0x000e260008000800 */
[----:B------:R-:W-:-:S02]  /*14d0*/  IMAD.MOV.U32 R29, RZ, RZ, R39 ;  /* 0x000000ffff1d7224 */ /* 0x000fc400078e0027 */
[----:B------:R-:W-:Y:S01]  /*14e0*/  IMAD.MOV.U32 R28, RZ, RZ, R0 ;  /* 0x000000ffff1c7224 */ /* 0x000fe200078e0000 */
[----:B------:R-:W0:Y:S01]  /*14f0*/  LDCU UR11, c[0x0][0x3a8] ;  /* 0x00007500ff0b77ac */ /* 0x000e220008000800 */
[C---:B------:R-:W-:Y:S01]  /*1500*/  IMAD.HI.U32 R39, R30.reuse, R29, RZ ;  /* 0x0000001d1e277227 */ /* 0x040fe200078e00ff */
[----:B------:R-:W0:Y:S03]  /*1510*/  LDCU UR50, c[0x0][0x3a8] ;  /* 0x00007500ff3277ac */ /* 0x000e260008000800 */
[----:B------:R-:W-:Y:S01]  /*1520*/  IMAD.HI.U32 R30, R30, R28, RZ ;  /* 0x0000001c1e1e7227 */ /* 0x000fe200078e00ff */
[----:B------:R-:W0:Y:S03]  /*1530*/  LDCU UR72, c[0x0][0x3a8] ;  /* 0x00007500ff4877ac */ /* 0x000e260008000800 */
[----:B------:R-:W-:-:S02]  /*1540*/  IMAD.MOV R30, RZ, RZ, -R30 ;  /* 0x000000ffff1e7224 */ /* 0x000fc400078e0a1e */
[----:B--2---:R-:W-:Y:S01]  /*1550*/  IMAD.MOV R0, RZ, RZ, -R31 ;  /* 0x000000ffff007224 */ /* 0x004fe200078e0a1f */
[----:B------:R-:W2:Y:S01]  /*1560*/  LDCU UR68, c[0x0][0x3a8] ;  /* 0x00007500ff4477ac */ /* 0x000ea20008000800 */
[----:B------:R-:W-:Y:S02]  /*1570*/  IMAD.MOV R39, RZ, RZ, -R39 ;  /* 0x000000ffff277224 */ /* 0x000fe400078e0a27 */
[----:B------:R-:W-:Y:S01]  /*1580*/  IMAD R28, R36, R30, R28 ;  /* 0x0000001e241c7224 */ /* 0x000fe200078e021c */
[----:B------:R-:W0:Y:S01]  /*1590*/  LDCU UR64, c[0x0][0x3a8] ;  /* 0x00007500ff4077ac */ /* 0x000e220008000800 */
[----:B------:R-:W-:Y:S02]  /*15a0*/  IMAD R0, R0, R16, RZ ;  /* 0x0000001000007224 */ /* 0x000fe400078e02ff */
[C---:B------:R-:W-:Y:S01]  /*15b0*/  IMAD R29, R36.reuse, R39, R29 ;  /* 0x00000027241d7224 */ /* 0x040fe200078e021d */
[C---:B------:R-:W-:Y:S01]  /*15c0*/  ISETP.GT.U32.AND P1, PT, R36.reuse, R28, PT ;  /* 0x0000001c2400720c */ /* 0x040fe20003f24070 */
[----:B------:R-:W-:Y:S01]  /*15d0*/  IMAD.MOV.U32 R30, RZ, RZ, RZ ;  /* 0x000000ffff1e7224 */ /* 0x000fe200078e00ff */
[----:B------:R-:W0:Y:S02]  /*15e0*/  LDCU UR60, c[0x0][0x3a8] ;  /* 0x00007500ff3c77ac */ /* 0x000e240008000800 */
[----:B------:R-:W-:Y:S01]  /*15f0*/  ISETP.GT.U32.AND P0, PT, R36, R29, PT ;  /* 0x0000001d2400720c */ /* 0x000fe20003f04070 */
[----:B------:R-:W-:Y:S01]  /*1600*/  IMAD.HI.U32 R0, R31, R0, R30 ;  /* 0x000000001f007227 */ /* 0x000fe200078e001e */
[----:B------:R-:W-:Y:S01]  /*1610*/  IABS R31, R4 ;  /* 0x00000004001f7213 */ /* 0x000fe20000000000 */
[----:B------:R-:W0:Y:S01]  /*1620*/  LDCU UR56, c[0x0][0x3a8] ;  /* 0x00007500ff3877ac */ /* 0x000e220008000800 */
[----:B------:R-:W-:Y:S01]  /*1630*/  IABS R30, R5 ;  /* 0x00000005001e7213 */ /* 0x000fe20000000000 */
[----:B------:R-:W-:-:S02]  /*1640*/  IMAD.MOV.U32 R4, RZ, RZ, R40 ;  /* 0x000000ffff047224 */ /* 0x000fc400078e0028 */
[----:B------:R-:W-:Y:S01]  /*1650*/  IMAD.HI.U32 R39, R0, R31, RZ ;  /* 0x0000001f00277227 */ /* 0x000fe200078e00ff */
[----:B------:R-:W0:Y:S03]  /*1660*/  LDCU UR52, c[0x0][0x3a8] ;  /* 0x00007500ff3477ac */ /* 0x000e260008000800 */
[----:B------:R-:W-:Y:S01]  /*1670*/  IMAD.MOV R40, RZ, RZ, -R39 ;  /* 0x000000ffff287224 */ /* 0x000fe200078e0a27 */
[----:B------:R-:W0:Y:S01]  /*1680*/  LDCU UR48, c[0x0][0x3a8] ;  /* 0x00007500ff3077ac */ /* 0x000e220008000800 */
[--C-:B------:R-:W-:Y:S02]  /*1690*/  @!P1 IMAD.IADD R28, R28, 0x1, -R36.reuse ;  /* 0x000000011c1c9824 */ /* 0x100fe400078e0a24 */
[----:B------:R-:W-:Y:S01]  /*16a0*/  @!P0 IMAD.IADD R29, R29, 0x1, -R36 ;  /* 0x000000011d1d8824 */ /* 0x000fe200078e0a24 */
[----:B------:R-:W-:Y:S01]  /*16b0*/  ISETP.GE.AND P0, PT, R59, RZ, PT ;  /* 0x000000ff3b00720c */ /* 0x000fe20003f06270 */
[----:B------:R-:W-:Y:S01]  /*16c0*/  IMAD R31, R16, R40, R31 ;  /* 0x00000028101f7224 */ /* 0x000fe200078e021f */
[----:B------:R-:W-:Y:S01]  /*16d0*/  ISETP.GT.U32.AND P6, PT, R36, R28, PT ;  /* 0x0000001c2400720c */ /* 0x000fe20003fc4070 */
[----:B------:R-:W-:Y:S01]  /*16e0*/  IMAD.HI.U32 R5, R0, R30, RZ ;  /* 0x0000001e00057227 */ /* 0x000fe200078e00ff */
[----:B------:R-:W-:Y:S01]  /*16f0*/  ISETP.GT.U32.AND P1, PT, R36, R29, PT ;  /* 0x0000001d2400720c */ /* 0x000fe20003f24070 */
[----:B------:R-:W0:Y:S01]  /*1700*/  LDCU UR44, c[0x0][0x3a8] ;  /* 0x00007500ff2c77ac */ /* 0x000e220008000800 */
[----:B------:R-:W-:Y:S01]  /*1710*/  ISETP.GT.U32.AND P2, PT, R16, R31, PT ;  /* 0x0000001f1000720c */ /* 0x000fe20003f44070 */
[----:B------:R-:W-:Y:S01]  /*1720*/  IMAD.MOV R5, RZ, RZ, -R5 ;  /* 0x000000ffff057224 */ /* 0x000fe200078e0a05 */
[----:B------:R-:W-:Y:S01]  /*1730*/  IABS R59, R15 ;  /* 0x0000000f003b7213 */ /* 0x000fe20000000000 */
[----:B------:R-:W-:Y:S01]  /*1740*/  IMAD.HI.U32 R39, R0, R4, RZ ;  /* 0x0000000400277227 */ /* 0x000fe200078e00ff */
[----:B------:R-:W0:Y:S03]  /*1750*/  LDCU UR38, c[0x0][0x3a8] ;  /* 0x00007500ff2677ac */ /* 0x000e260008000800 */
[----:B------:R-:W-:Y:S01]  /*1760*/  IMAD R5, R16, R5, R30 ;  /* 0x0000000510057224 */ /* 0x000fe200078e021e */
[----:B------:R-:W-:Y:S01]  /*1770*/  IABS R30, R8 ;  /* 0x00000008001e7213 */ /* 0x000fe20000000000 */
[--C-:B------:R-:W-:Y:S01]  /*1780*/  @!P6 IMAD.IADD R28, R28, 0x1, -R36.reuse ;  /* 0x000000011c1ce824 */ /* 0x100fe200078e0a24 */
[----:B------:R-:W0:Y:S01]  /*1790*/  LDCU UR34, c[0x0][0x3a8] ;  /* 0x00007500ff2277ac */ /* 0x000e220008000800 */
[----:B------:R-:W-:Y:S01]  /*17a0*/  @!P1 IMAD.IADD R29, R29, 0x1, -R36 ;  /* 0x000000011d1d9824 */ /* 0x000fe200078e0a24 */
[----:B------:R-:W-:Y:S01]  /*17b0*/  ISETP.GT.U32.AND P6, PT, R16, R5, PT ;  /* 0x000000051000720c */ /* 0x000fe20003fc4070 */
[----:B------:R-:W-:Y:S01]  /*17c0*/  @!P2 IMAD.IADD R31, R31, 0x1, -R16 ;  /* 0x000000011f1fa824 */ /* 0x000fe200078e0a10 */
[----:B------:R-:W-:Y:S01]  /*17d0*/  ISETP.GE.AND P1, PT, R54, RZ, PT ;  /* 0x000000ff3600720c */ /* 0x000fe20003f26270 */
[----:B------:R-:W-:Y:S01]  /*17e0*/  IMAD.HI.U32 R40, R0, R6, RZ ;  /* 0x0000000600287227 */ /* 0x000fe200078e00ff */
[----:B------:R-:W-:Y:S01]  /*17f0*/  IABS R36, R9 ;  /* 0x0000000900247213 */ /* 0x000fe20000000000 */
[----:B------:R-:W0:Y:S01]  /*1800*/  LDCU UR30, c[0x0][0x3a8] ;  /* 0x00007500ff1e77ac */ /* 0x000e220008000800 */
[C---:B------:R-:W-:Y:S01]  /*1810*/  ISETP.GT.U32.AND P2, PT, R16.reuse, R31, PT ;  /* 0x0000001f1000720c */ /* 0x040fe20003f44070 */
[----:B------:R-:W-:Y:S01]  /*1820*/  IMAD.MOV R39, RZ, RZ, -R39 ;  /* 0x000000ffff277224 */ /* 0x000fe200078e0a27 */
[----:B------:R-:W-:Y:S01]  /*1830*/  IABS R54, R12 ;  /* 0x0000000c00367213 */ /* 0x000fe20000000000 */
[----:B------:R-:W-:Y:S01]  /*1840*/  IMAD.MOV R40, RZ, RZ, -R40 ;  /* 0x000000ffff287224 */ /* 0x000fe200078e0a28 */
[----:B------:R-:W0:Y:S01]  /*1850*/  LDCU UR22, c[0x0][0x3a8] ;  /* 0x00007500ff1677ac */ /* 0x000e220008000800 */
[----:B------:R-:W-:-:S02]  /*1860*/  IMAD R4, R16, R39, R4 ;  /* 0x0000002710047224 */ /* 0x000fc400078e0204 */
[C---:B------:R-:W-:Y:S01]  /*1870*/  IMAD R6, R16.reuse, R40, R6 ;  /* 0x0000002810067224 */ /* 0x040fe200078e0206 */
[----:B------:R-:W0:Y:S01]  /*1880*/  LDCU UR18, c[0x0][0x3a8] ;  /* 0x00007500ff1277ac */ /* 0x000e220008000800 */
[----:B------:R-:W-:Y:S01]  /*1890*/  @!P0 IMAD.MOV R29, RZ, RZ, -R29 ;  /* 0x000000ffff1d8224 */ /* 0x000fe200078e0a1d */
[----:B------:R-:W-:Y:S01]  /*18a0*/  ISETP.GT.U32.AND P0, PT, R16, R4, PT ;  /* 0x000000041000720c */ /* 0x000fe20003f04070 */
[----:B------:R-:W-:Y:S01]  /*18b0*/  IMAD.MOV.U32 R40, RZ, RZ, R28 ;  /* 0x000000ffff287224 */ /* 0x000fe200078e001c */
[----:B------:R-:W0:Y:S01]  /*18c0*/  LDCU UR14, c[0x0][0x3a8] ;  /* 0x00007500ff0e77ac */ /* 0x000e220008000800 */
[----:B------:R-:W-:Y:S01]  /*18d0*/  @!P6 IMAD.IADD R5, R5, 0x1, -R16 ;  /* 0x000000010505e824 */ /* 0x000fe200078e0a10 */
[----:B------:R-:W-:Y:S01]  /*18e0*/  ISETP.NE.AND P6, PT, R2, RZ, PT ;  /* 0x000000ff0200720c */ /* 0x000fe20003fc5270 */
[----:B------:R-:W-:Y:S01]  /*18f0*/  IMAD.HI.U32 R39, R0, R30, RZ ;  /* 0x0000001e00277227 */ /* 0x000fe200078e00ff */
[----:B------:R-:W0:Y:S03]  /*1900*/  LDCU UR6, c[0x0][0x3a8] ;  /* 0x00007500ff0677ac */ /* 0x000e260008000800 */
[----:B------:R-:W-:Y:S01]  /*1910*/  @!P1 IMAD.MOV R40, RZ, RZ, -R40 ;  /* 0x000000ffff289224 */ /* 0x000fe200078e0a28 */
[C---:B------:R-:W-:Y:S01]  /*1920*/  ISETP.GT.U32.AND P1, PT, R16.reuse, R5, PT ;  /* 0x000000051000720c */ /* 0x040fe20003f24070 */
[----:B------:R-:W-:Y:S01]  /*1930*/  IMAD.MOV R39, RZ, RZ, -R39 ;  /* 0x000000ffff277224 */ /* 0x000fe200078e0a27 */
[----:B------:R-:W0:Y:S01]  /*1940*/  LDCU UR7, c[0x0][0x3a8] ;  /* 0x00007500ff0777ac */ /* 0x000e220008000800 */
[----:B------:R-:W-:Y:S01]  /*1950*/  @!P2 IMAD.IADD R31, R31, 0x1, -R16 ;  /* 0x000000011f1fa824 */ /* 0x000fe200078e0a10 */
[C---:B------:R-:W-:Y:S01]  /*1960*/  ISETP.GT.U32.AND P2, PT, R16.reuse, R6, PT ;  /* 0x000000061000720c */ /* 0x040fe20003f44070 */
[----:B------:R-:W-:Y:S01]  /*1970*/  IMAD R28, R16, R39, R30 ;  /* 0x00000027101c7224 */ /* 0x000fe200078e021e */
[----:B------:R-:W-:Y:S01]  /*1980*/  LOP3.LUT R30, RZ, R2, RZ, 0x33, !PT ;  /* 0x00000002ff1e7212 */ /* 0x000fe200078e33ff */
[----:B------:R-:W-:Y:S01]  /*1990*/  IMAD.MOV.U32 R3, RZ, RZ, R31 ;  /* 0x000000ffff037224 */ /* 0x000fe200078e001f */
[----:B------:R-:W-:Y:S01]  /*19a0*/  IABS R31, R18 ;  /* 0x00000012001f7213 */ /* 0x000fe20000000000 */
[----:B------:R-:W-:Y:S01]  /*19b0*/  IMAD.HI.U32 R2, R0, R36, RZ ;  /* 0x0000002400027227 */ /* 0x000fe200078e00ff */
[C---:B------:R-:W-:Y:S01]  /*19c0*/  SEL R39, R30.reuse, R29, !P6 ;  /* 0x0000001d1e277207 */ /* 0x040fe20007000000 */
[----:B------:R-:W0:Y:S01]  /*19d0*/  LDCU UR12, c[0x0][0x3a8] ;  /* 0x00007500ff0c77ac */ /* 0x000e220008000800 */
[----:B------:R-:W-:Y:S01]  /*19e0*/  SEL R29, R30, R40, !P6 ;  /* 0x000000281e1d7207 */ /* 0x000fe20007000000 */
[----:B------:R-:W-:Y:S01]  /*19f0*/  @!P0 IMAD.IADD R4, R4, 0x1, -R16 ;  /* 0x0000000104048824 */ /* 0x000fe200078e0a10 */
[----:B------:R-:W-:Y:S01]  /*1a00*/  ISETP.GE.AND P0, PT, R7, RZ, PT ;  /* 0x000000ff0700720c */ /* 0x000fe20003f06270 */
[----:B------:R-:W-:Y:S01]  /*1a10*/  @!P4 IMAD.MOV R3, RZ, RZ, -R3 ;  /* 0x000000ffff03c224 */ /* 0x000fe200078e0a03 */
[----:B------:R-:W-:Y:S01]  /*1a20*/  STL [R1+0x98], R39 ;  /* 0x0000982701007387 */ /* 0x000fe20000100800 */
[----:B------:R-:W-:Y:S01]  /*1a30*/  IMAD.MOV R7, RZ, RZ, -R2 ;  /* 0x000000ffff077224 */ /* 0x000fe200078e0a02 */
[C---:B------:R-:W-:Y:S01]  /*1a40*/  ISETP.GT.U32.AND P6, PT, R16.reuse, R4, PT ;  /* 0x000000041000720c */ /* 0x040fe20003fc4070 */
[----:B------:R-:W-:Y:S01]  /*1a50*/  @!P1 IMAD.IADD R5, R5, 0x1, -R16 ;  /* 0x0000000105059824 */ /* 0x000fe200078e0a10 */
[----:B------:R-:W-:Y:S01]  /*1a60*/  STL [R1+0x94], R29 ;  /* 0x0000941d01007387 */ /* 0x000fe20000100800 */
[C---:B------:R-:W-:Y:S01]  /*1a70*/  IMAD R36, R16.reuse, R7, R36 ;  /* 0x0000000710247224 */ /* 0x040fe200078e0224 */
[----:B------:R-:W-:Y:S01]  /*1a80*/  ISETP.GT.U32.AND P4, PT, R16, R28, PT ;  /* 0x0000001c1000720c */ /* 0x000fe20003f84070 */
[----:B------:R-:W-:Y:S01]  /*1a90*/  @!P2 IMAD.IADD R6, R6, 0x1, -R16 ;  /* 0x000000010606a824 */ /* 0x000fe200078e0a10 */
[----:B------:R0:W-:Y:S01]  /*1aa0*/  STL [R1+0x14], R3 ;  /* 0x0000140301007387 */ /* 0x0001e20000100800 */
[----:B------:R-:W-:Y:S01]  /*1ab0*/  IABS R2, R10 ;  /* 0x0000000a00027213 */ /* 0x000fe20000000000 */
[----:B------:R-:W1:Y:S01]  /*1ac0*/  LDCU UR5, c[0x0][0x3a8] ;  /* 0x00007500ff0577ac */ /* 0x000e620008000800 */
[----:B------:R-:W-:-:S02]  /*1ad0*/  ISETP.GE.AND P1, PT, R8, RZ, PT ;  /* 0x000000ff0800720c */ /* 0x000fc40003f26270 */
[----:B------:R-:W-:Y:S01]  /*1ae0*/  ISETP.GT.U32.AND P2, PT, R16, R6, PT ;  /* 0x000000061000720c */ /* 0x000fe20003f44070 */
[----:B------:R-:W1:Y:S01]  /*1af0*/  LDCU UR32, c[0x0][0x3a8] ;  /* 0x00007500ff2077ac */ /* 0x000e620008000800 */
[--C-:B------:R-:W-:Y:S01]  /*1b00*/  @!P6 IMAD.IADD R4, R4, 0x1, -R16.reuse ;  /* 0x000000010404e824 */ /* 0x100fe200078e0a10 */
[----:B------:R-:W-:Y:S01]  /*1b10*/  ISETP.GE.AND P6, PT, R9, RZ, PT ;  /* 0x000000ff0900720c */ /* 0x000fe20003fc6270 */
[----:B0-----:R-:W-:Y:S01]  /*1b20*/  IMAD.MOV.U32 R3, RZ, RZ, R5 ;  /* 0x000000ffff037224 */ /* 0x001fe200078e0005 */
[----:B------:R-:W-:Y:S01]  /*1b30*/  IABS R5, R11 ;  /* 0x0000000b00057213 */ /* 0x000fe20000000000 */
[----:B------:R-:W-:Y:S01]  /*1b40*/  @!P4 IMAD.IADD R28, R28, 0x1, -R16 ;  /* 0x000000011c1cc824 */ /* 0x000fe200078e0a10 */
[----:B------:R-:W0:Y:S01]  /*1b50*/  LDCU UR71, c[0x0][0x3a8] ;  /* 0x00007500ff4777ac */ /* 0x000e220008000800 */
[----:B------:R-:W-:Y:S01]  /*1b60*/  @!P5 IMAD.MOV R3, RZ, RZ, -R3 ;  /* 0x000000ffff03d224 */ /* 0x000fe200078e0a03 */
[C---:B------:R-:W-:Y:S02]  /*1b70*/  ISETP.GT.U32.AND P5, PT, R16.reuse, R36, PT ;  /* 0x000000241000720c */ /* 0x040fe40003fa4070 */
[----:B------:R-:W-:-:S02]  /*1b80*/  ISETP.GT.U32.AND P4, PT, R16, R28, PT ;  /* 0x0000001c1000720c */ /* 0x000fc40003f84070 */
[----:B------:R-:W-:Y:S01]  /*1b90*/  @!P2 IMAD.IADD R6, R6, 0x1, -R16 ;  /* 0x000000010606a824 */ /* 0x000fe200078e0a10 */
[----:B------:R1:W-:Y:S01]  /*1ba0*/  STL [R1+0x10], R3 ;  /* 0x0000100301007387 */ /* 0x0003e20000100800 */
[----:B------:R-:W-:Y:S01]  /*1bb0*/  ISETP.GE.AND P2, PT, R11, RZ, PT ;  /* 0x000000ff0b00720c */ /* 0x000fe20003f46270 */
[----:B------:R-:W0:Y:S01]  /*1bc0*/  LDCU UR69, c[0x0][0x3a8] ;  /* 0x00007500ff4577ac */ /* 0x000e220008000800 */
[----:B------:R-:W-:Y:S01]  /*1bd0*/  IMAD.MOV.U32 R7, RZ, RZ, R6 ;  /* 0x000000ffff077224 */ /* 0x000fe200078e0006 */
[----:B------:R-:W-:Y:S01]  /*1be0*/  IABS R11, R13 ;  /* 0x0000000d000b7213 */ /* 0x000fe20000000000 */
[----:B------:R-:W0:Y:S02]  /*1bf0*/  LDCU UR67, c[0x0][0x3a8] ;  /* 0x00007500ff4377ac */ /* 0x000e240008000800 */
[----:B------:R-:W-:Y:S01]  /*1c00*/  @!P0 IMAD.MOV R7, RZ, RZ, -R7 ;  /* 0x000000ffff078224 */ /* 0x000fe200078e0a07 */
[----:B------:R-:W-:Y:S01]  /*1c10*/  ISETP.GE.AND P0, PT, R12, RZ, PT ;  /* 0x000000ff0c00720c */ /* 0x000fe20003f06270 */
[----:B------:R-:W-:Y:S01]  /*1c20*/  @!P5 IMAD.IADD R36, R36, 0x1, -R16 ;  /* 0x000000012424d824 */ /* 0x000fe200078e0a10 */
[----:B------:R-:W0:Y:S01]  /*1c30*/  LDCU UR65, c[0x0][0x3a8] ;  /* 0x00007500ff4177ac */ /* 0x000e220008000800 */
[----:B-1----:R-:W-:-:S02]  /*1c40*/  IMAD.MOV.U32 R3, RZ, RZ, R4 ;  /* 0x000000ffff037224 */ /* 0x002fc400078e0004 */
[----:B------:R-:W-:Y:S01]  /*1c50*/  IMAD.HI.U32 R4, R0, R2, RZ ;  /* 0x0000000200047227 */ /* 0x000fe200078e00ff */
[----:B------:R-:W-:Y:S01]  /*1c60*/  ISETP.GT.U32.AND P5, PT, R16, R36, PT ;  /* 0x000000241000720c */ /* 0x000fe20003fa4070 */
[----:B------:R-:W1:Y:S02]  /*1c70*/  LDCU UR63, c[0x0][0x3a8] ;  /* 0x00007500ff3f77ac */ /* 0x000e640008000800 */
[----:B------:R-:W-:Y:S01]  /*1c80*/  @!P3 IMAD.MOV R3, RZ, RZ, -R3 ;  /* 0x000000ffff03b224 */ /* 0x000fe200078e0a03 */
[----:B------:R-:W-:Y:S01]  /*1c90*/  ISETP.GE.AND P3, PT, R10, RZ, PT ;  /* 0x000000ff0a00720c */ /* 0x000fe20003f66270 */
[----:B------:R-:W-:Y:S01]  /*1ca0*/  IMAD.MOV R4, RZ, RZ, -R4 ;  /* 0x000000ffff047224 */ /* 0x000fe200078e0a04 */
[----:B------:R-:W0:Y:S01]  /*1cb0*/  LDCU UR61, c[0x0][0x3a8] ;  /* 0x00007500ff3d77ac */ /* 0x000e220008000800 */
[----:B------:R-:W-:Y:S01]  /*1cc0*/  IMAD.MOV.U32 R10, RZ, RZ, R5 ;  /* 0x000000ffff0a7224 */ /* 0x000fe200078e0005 */
[----:B------:R-:W-:Y:S01]  /*1cd0*/  STL [R1+0xc], R3 ;  /* 0x00000c0301007387 */ /* 0x000fe20000100800 */
[----:B------:R-:W-:Y:S01]  /*1ce0*/  IMAD R61, R16, R4, R2 ;  /* 0x00000004103d7224 */ /* 0x000fe200078e0202 */
[----:B------:R-:W0:Y:S01]  /*1cf0*/  LDCU UR59, c[0x0][0x3a8] ;  /* 0x00007500ff3b77ac */ /* 0x000e220008000800 */
[----:B------:R-:W-:Y:S01]  /*1d00*/  IMAD.HI.U32 R2, R0, R10, RZ ;  /* 0x0000000a00027227 */ /* 0x000fe200078e00ff */
[----:B------:R0:W-:Y:S01]  /*1d10*/  STL [R1+0x8], R7 ;  /* 0x0000080701007387 */ /* 0x0001e20000100800 */
[----:B------:R-:W0:Y:S02]  /*1d20*/  LDCU UR57, c[0x0][0x3a8] ;  /* 0x00007500ff3977ac */ /* 0x000e240008000800 */
[----:B------:R-:W-:-:S02]  /*1d30*/  IMAD.MOV R2, RZ, RZ, -R2 ;  /* 0x000000ffff027224 */ /* 0x000fc400078e0a02 */
[----:B------:R-:W-:Y:S01]  /*1d40*/  @!P5 IMAD.IADD R36, R36, 0x1, -R16 ;  /* 0x000000012424d824 */ /* 0x000fe200078e0a10 */
[----:B------:R-:W0:Y:S01]  /*1d50*/  LDCU UR55, c[0x0][0x3a8] ;  /* 0x00007500ff3777ac */ /* 0x000e220008000800 */
[----:B------:R-:W-:Y:S01]  /*1d60*/  IMAD R10, R16, R2, R10 ;  /* 0x00000002100a7224 */ /* 0x000fe200078e020a */
[----:B------:R-:W-:Y:S01]  /*1d70*/  IABS R2, R14 ;  /* 0x0000000e00027213 */ /* 0x000fe20000000000 */
[----:B------:R-:W-:Y:S01]  /*1d80*/  @!P4 IMAD.IADD R28, R28, 0x1, -R16 ;  /* 0x000000011c1cc824 */ /* 0x000fe200078e0a10 */
[----:B------:R-:W-:Y:S01]  /*1d90*/  ISETP.GT.U32.AND P4, PT, R16, R61, PT ;  /* 0x0000003d1000720c */ /* 0x000fe20003f84070 */
[----:B------:R-:W-:Y:S01]  /*1da0*/  IMAD.HI.U32 R4, R0, R54, RZ ;  /* 0x0000003600047227 */ /* 0x000fe200078e00ff */
[----:B------:R-:W-:Y:S01]  /*1db0*/  ISETP.GT.U32.AND P5, PT, R16, R10, PT ;  /* 0x0000000a1000720c */ /* 0x000fe20003fa4070 */
[----:B------:R-:W1:Y:S02]  /*1dc0*/  LDCU UR53, c[0x0][0x3a8] ;  /* 0x00007500ff3577ac */ /* 0x000e640008000800 */
[----:B------:R-:W-:-:S02]  /*1dd0*/  IMAD.MOV R4, RZ, RZ, -R4 ;  /* 0x000000ffff047224 */ /* 0x000fc400078e0a04 */
[----:B------:R-:W-:Y:S01]  /*1de0*/  IMAD.HI.U32 R6, R0, R11, RZ ;  /* 0x0000000b00067227 */ /* 0x000fe200078e00ff */
[----:B------:R-:W1:Y:S03]  /*1df0*/  LDCU UR51, c[0x0][0x3a8] ;  /* 0x00007500ff3377ac */ /* 0x000e660008000800 */
[----:B------:R-:W-:Y:S01]  /*1e00*/  IMAD R54, R16, R4, R54 ;  /* 0x0000000410367224 */ /* 0x000fe200078e0236 */
[----:B------:R-:W1:Y:S01]  /*1e10*/  LDCU UR49, c[0x0][0x3a8] ;  /* 0x00007500ff3177ac */ /* 0x000e620008000800 */
[--C-:B------:R-:W-:Y:S02]  /*1e20*/  @!P4 IMAD.IADD R61, R61, 0x1, -R16.reuse ;  /* 0x000000013d3dc824 */ /* 0x100fe400078e0a10 */
[----:B------:R-:W-:Y:S01]  /*1e30*/  @!P5 IMAD.IADD R10, R10, 0x1, -R16 ;  /* 0x000000010a0ad824 */ /* 0x000fe200078e0a10 */
[----:B------:R-:W1:Y:S01]  /*1e40*/  LDCU UR47, c[0x0][0x3a8] ;  /* 0x00007500ff2f77ac */ /* 0x000e620008000800 */
[----:B0-----:R-:W-:Y:S01]  /*1e50*/  IMAD.MOV.U32 R7, RZ, RZ, R36 ;  /* 0x000000ffff077224 */ /* 0x001fe200078e0024 */
[C---:B------:R-:W-:Y:S01]  /*1e60*/  ISETP.GT.U32.AND P4, PT, R16.reuse, R61, PT ;  /* 0x0000003d1000720c */ /* 0x040fe20003f84070 */
[----:B------:R-:W-:Y:S01]  /*1e70*/  IMAD.MOV R6, RZ, RZ, -R6 ;  /* 0x000000ffff067224 */ /* 0x000fe200078e0a06 */
[C---:B------:R-:W-:Y:S01]  /*1e80*/  ISETP.GT.U32.AND P5, PT, R16.reuse, R10, PT ;  /* 0x0000000a1000720c */ /* 0x040fe20003fa4070 */
[----:B------:R-:W-:Y:S01]  /*1e90*/  @!P6 IMAD.MOV R7, RZ, RZ, -R7 ;  /* 0x000000ffff07e224 */ /* 0x000fe200078e0a07 */
[----:B------:R-:W-:Y:S01]  /*1ea0*/  ISETP.GT.U32.AND P6, PT, R16, R54, PT ;  /* 0x000000361000720c */ /* 0x000fe20003fc4070 */
[----:B------:R-:W-:Y:S01]  /*1eb0*/  IMAD.HI.U32 R5, R0, R2, RZ ;  /* 0x0000000200057227 */ /* 0x000fe200078e00ff */
[----:B------:R-:W0:Y:S03]  /*1ec0*/  LDCU UR45, c[0x0][0x3a8] ;  /* 0x00007500ff2d77ac */ /* 0x000e260008000800 */
[----:B------:R-:W-:Y:S01]  /*1ed0*/  IMAD R11, R16, R6, R11 ;  /* 0x00000006100b7224 */ /* 0x000fe200078e020b */
[----:B------:R-:W0:Y:S01]  /*1ee0*/  LDCU UR41, c[0x0][0x3a8] ;  /* 0x00007500ff2977ac */ /* 0x000e220008000800 */
[----:B------:R-:W-:-:S02]  /*1ef0*/  IMAD.MOV.U32 R3, RZ, RZ, R28 ;  /* 0x000000ffff037224 */ /* 0x000fc400078e001c */
[----:B------:R-:W-:Y:S01]  /*1f00*/  IMAD.MOV R5, RZ, RZ, -R5 ;  /* 0x000000ffff057224 */ /* 0x000fe200078e0a05 */
[----:B------:R-:W0:Y:S01]  /*1f10*/  LDCU UR39, c[0x0][0x3a8] ;  /* 0x00007500ff2777ac */ /* 0x000e220008000800 */
[--C-:B------:R-:W-:Y:S01]  /*1f20*/  @!P5 IMAD.IADD R10, R10, 0x1, -R16.reuse ;  /* 0x000000010a0ad824 */ /* 0x100fe200078e0a10 */
[----:B------:R-:W-:Y:S01]  /*1f30*/  ISETP.GT.U32.AND P5, PT, R16, R11, PT ;  /* 0x0000000b1000720c */ /* 0x000fe20003fa4070 */
[----:B------:R-:W-:Y:S01]  /*1f40*/  @!P1 IMAD.MOV R3, RZ, RZ, -R3 ;  /* 0x000000ffff039224 */ /* 0x000fe200078e0a03 */
[----:B------:R-:W-:Y:S01]  /*1f50*/  ISETP.GE.AND P1, PT, R13, RZ, PT ;  /* 0x000000ff0d00720c */ /* 0x000fe20003f26270 */
[----:B------:R-:W-:Y:S01]  /*1f60*/  @!P4 IMAD.IADD R61, R61, 0x1, -R16 ;  /* 0x000000013d3dc824 */ /* 0x000fe200078e0a10 */
[----:B------:R-:W-:Y:S01]  /*1f70*/  ISETP.GE.AND P4, PT, R14, RZ, PT ;  /* 0x000000ff0e00720c */ /* 0x000fe20003f86270 */
[----:B------:R-:W-:Y:S01]  /*1f80*/  IMAD R14, R16, R5, R2 ;  /* 0x00000005100e7224 */ /* 0x000fe200078e0202 */
[----:B------:R0:W-:Y:S01]  /*1f90*/  STL [R1+0x4], R3 ;  /* 0x0000040301007387 */ /* 0x0001e20000100800 */
[----:B------:R-:W-:Y:S01]  /*1fa0*/  @!P6 IMAD.IADD R54, R54, 0x1, -R16 ;  /* 0x000000013636e824 */ /* 0x000fe200078e0a10 */
[----:B------:R-:W1:Y:S01]  /*1fb0*/  LDCU UR37, c[0x0][0x3a8] ;  /* 0x00007500ff2577ac */ /* 0x000e620008000800 */
[----:B------:R-:W-:Y:S01]  /*1fc0*/  IMAD.HI.U32 R4, R0, R59, RZ ;  /* 0x0000003b00047227 */ /* 0x000fe200078e00ff */
[----:B------:R-:W-:Y:S01]  /*1fd0*/  ISETP.GT.U32.AND P6, PT, R16, R14, PT ;  /* 0x0000000e1000720c */ /* 0x000fe20003fc4070 */
[----:B------:R1:W-:Y:S01]  /*1fe0*/  STL [R1], R7 ;  /* 0x0000000701007387 */ /* 0x0003e20000100800 */
[----:B------:R-:W2:Y:S01]  /*1ff0*/  LDCU UR35, c[0x0][0x3a8] ;  /* 0x00007500ff2377ac */ /* 0x000ea20008000800 */
[----:B------:R-:W-:-:S02]  /*2000*/  IMAD.MOV R4, RZ, RZ, -R4 ;  /* 0x000000ffff047224 */ /* 0x000fc400078e0a04 */
[----:B------:R-:W-:Y:S01]  /*2010*/  @!P5 IMAD.IADD R11, R11, 0x1, -R16 ;  /* 0x000000010b0bd824 */ /* 0x000fe200078e0a10 */
[----:B------:R-:W2:Y:S01]  /*2020*/  LDCU UR33, c[0x0][0x3a8] ;  /* 0x00007500ff2177ac */ /* 0x000ea20008000800 */
[----:B0-----:R-:W-:Y:S01]  /*2030*/  IMAD.MOV.U32 R3, RZ, RZ, R53 ;  /* 0x000000ffff037224 */ /* 0x001fe200078e0035 */
[----:B------:R-:W-:Y:S01]  /*2040*/  IABS R53, R17 ;  /* 0x0000001100357213 */ /* 0x000fe20000000000 */
[----:B------:R-:W-:Y:S01]  /*2050*/  IMAD R59, R16, R4, R59 ;  /* 0x00000004103b7224 */ /* 0x000fe200078e023b */
[----:B------:R-:W0:Y:S01]  /*2060*/  LDCU UR31, c[0x0][0x3a8] ;  /* 0x00007500ff1f77ac */ /* 0x000e220008000800 */
[----:B------:R-:W-:Y:S02]  /*2070*/  @!P3 IMAD.MOV R61, RZ, RZ, -R61 ;  /* 0x000000ffff3db224 */ /* 0x000fe400078e0a3d */
[----:B------:R-:W-:Y:S01]  /*2080*/  IMAD.HI.U32 R2, R0, R53, RZ ;  /* 0x0000003500027227 */ /* 0x000fe200078e00ff */
[----:B------:R-:W-:Y:S01]  /*2090*/  ISETP.GT.U32.AND P5, PT, R16, R11, PT ;  /* 0x0000000b1000720c */ /* 0x000fe20003fa4070 */
[----:B------:R-:W0:Y:S01]  /*20a0*/  LDCU UR29, c[0x0][0x3a8] ;  /* 0x00007500ff1d77ac */ /* 0x000e220008000800 */
[----:B-1----:R-:W-:Y:S01]  /*20b0*/  IABS R7, R19 ;  /* 0x0000001300077213 */ /* 0x002fe20000000000 */
[----:B------:R-:W-:-:S02]  /*20c0*/  IMAD.MOV R4, RZ, RZ, -R2 ;  /* 0x000000ffff047224 */ /* 0x000fc400078e0a02 */
[----:B------:R-:W-:Y:S01]  /*20d0*/  @!P6 IMAD.IADD R14, R14, 0x1, -R16 ;  /* 0x000000010e0ee824 */ /* 0x000fe200078e0a10 */
[----:B------:R-:W-:Y:S01]  /*20e0*/  ISETP.GT.U32.AND P3, PT, R16, R54, PT ;  /* 0x000000361000720c */ /* 0x000fe20003f64070 */
[----:B------:R-:W-:Y:S01]  /*20f0*/  IMAD.HI.U32 R2, R0, R31, RZ ;  /* 0x0000001f00027227 */ /* 0x000fe200078e00ff */
[----:B------:R-:W-:Y:S01]  /*2100*/  IABS R5, R20 ;  /* 0x0000001400057213 */ /* 0x000fe20000000000 */
[----:B------:R1:W-:Y:S01]  /*2110*/  STL [R1+0x19d4], R61 ;  /* 0x0019d43d01007387 */ /* 0x0003e20000100800 */
[----:B------:R-:W0:Y:S01]  /*2120*/  LDCU UR23, c[0x0][0x3a8] ;  /* 0x00007500ff1777ac */ /* 0x000e220008000800 */
[----:B------:R-:W-:Y:S01]  /*2130*/  IMAD.MOV R2, RZ, RZ, -R2 ;  /* 0x000000ffff027224 */ /* 0x000fe200078e0a02 */
[C---:B------:R-:W-:Y:S01]  /*2140*/  ISETP.GT.U32.AND P6, PT, R16.reuse, R14, PT ;  /* 0x0000000e1000720c */ /* 0x040fe20003fc4070 */
[----:B------:R-:W0:Y:S02]  /*2150*/  LDCU UR21, c[0x0][0x3a8] ;  /* 0x00007500ff1577ac */ /* 0x000e240008000800 */
[----:B------:R-:W-:-:S02]  /*2160*/  IMAD R31, R16, R2, R31 ;  /* 0x00000002101f7224 */ /* 0x000fc400078e021f */
[----:B------:R-:W-:Y:S01]  /*2170*/  IMAD.HI.U32 R2, R0, R7, RZ ;  /* 0x0000000700027227 */ /* 0x000fe200078e00ff */
[----:B------:R-:W0:Y:S03]  /*2180*/  LDCU UR19, c[0x0][0x3a8] ;  /* 0x00007500ff1377ac */ /* 0x000e260008000800 */
[----:B------:R-:W-:Y:S01]  /*2190*/  @!P2 IMAD.MOV R10, RZ, RZ, -R10 ;  /* 0x000000ffff0aa224 */ /* 0x000fe200078e0a0a */
[----:B------:R-:W-:Y:S01]  /*21a0*/  IABS R39, R24 ;  /* 0x0000001800277213 */ /* 0x000fe20000000000 */
[----:B------:R-:W-:Y:S01]  /*21b0*/  IMAD.MOV R2, RZ, RZ, -R2 ;  /* 0x000000ffff027224 */ /* 0x000fe200078e0a02 */
[----:B------:R-:W-:Y:S01]  /*21c0*/  IABS R40, R25 ;  /* 0x0000001900287213 */ /* 0x000fe20000000000 */
[--C-:B------:R-:W-:Y:S01]  /*21d0*/  @!P5 IMAD.IADD R11, R11, 0x1, -R16.reuse ;  /* 0x000000010b0bd824 */ /* 0x100fe200078e0a10 */
[C---:B------:R-:W-:Y:S01]  /*21e0*/  ISETP.GT.U32.AND P5, PT, R16.reuse, R31, PT ;  /* 0x0000001f1000720c */ /* 0x040fe20003fa4070 */
[C---:B------:R-:W-:Y:S01]  /*21f0*/  IMAD R7, R16.reuse, R2, R7 ;  /* 0x0000000210077224 */ /* 0x040fe200078e0207 */
[----:B------:R-:W-:Y:S01]  /*2200*/  IABS R13, R27 ;  /* 0x0000001b000d7213 */ /* 0x000fe20000000000 */
[----:B------:R-:W-:Y:S01]  /*2210*/  IMAD R53, R16, R4, R53 ;  /* 0x0000000410357224 */ /* 0x000fe200078e0235 */
[----:B-1----:R-:W2:Y:S01]  /*2220*/  LDL.LU R61, [R1+0x28] ;  /* 0x00002800013d7983 */ /* 0x002ea20000300800 */
[--C-:B------:R-:W-:Y:S01]  /*2230*/  @!P6 IMAD.IADD R14, R14, 0x1, -R16.reuse ;  /* 0x000000010e0ee824 */ /* 0x100fe200078e0a10 */
[----:B------:R-:W-:Y:S01]  /*2240*/  ISETP.GT.U32.AND P6, PT, R16, R7, PT ;  /* 0x000000071000720c */ /* 0x000fe20003fc4070 */
[----:B------:R-:W-:Y:S01]  /*2250*/  @!P3 IMAD.IADD R54, R54, 0x1, -R16 ;  /* 0x000000013636b824 */ /* 0x000fe200078e0a10 */
[----:B------:R-:W-:Y:S01]  /*2260*/  ISETP.GT.U32.AND P3, PT, R16, R53, PT ;  /* 0x000000351000720c */ /* 0x000fe20003f64070 */
[----:B------:R-:W-:Y:S01]  /*2270*/  @!P4 IMAD.MOV R14, RZ, RZ, -R14 ;  /* 0x000000ffff0ec224 */ /* 0x000fe200078e0a0e */
[----:B------:R-:W-:Y:S01]  /*2280*/  IABS R4, R21 ;  /* 0x0000001500047213 */ /* 0x000fe20000000000 */
[----:B------:R-:W-:Y:S01]  /*2290*/  IMAD.HI.U32 R2, R0, R5, RZ ;  /* 0x0000000500027227 */ /* 0x000fe200078e00ff */
[C---:B------:R-:W-:Y:S01]  /*22a0*/  ISETP.GT.U32.AND P2, PT, R16.reuse, R59, PT ;  /* 0x0000003b1000720c */ /* 0x040fe20003f44070 */
[----:B------:R-:W-:Y:S01]  /*22b0*/  STL [R1+0x19d8], R10 ;  /* 0x0019d80a01007387 */ /* 0x000fe20000100800 */
[----:B------:R-:W-:Y:S01]  /*22c0*/  IABS R28, R34 ;  /* 0x00000022001c7213 */ /* 0x000fe20000000000 */
[----:B------:R-:W-:Y:S01]  /*22d0*/  @!P5 IMAD.IADD R31, R31, 0x1, -R16 ;  /* 0x000000011f1fd824 */ /* 0x000fe200078e0a10 */
[----:B------:R-:W-:Y:S01]  /*22e0*/  ISETP.GE.AND P5, PT, R19, RZ, PT ;  /* 0x000000ff1300720c */ /* 0x000fe20003fa6270 */
[----:B------:R-:W-:Y:S01]  /*22f0*/  IMAD.MOV R2, RZ, RZ, -R2 ;  /* 0x000000ffff027224 */ /* 0x000fe200078e0a02 */
[----:B------:R-:W-:Y:S01]  /*2300*/  IABS R12, R37 ;  /* 0x00000025000c7213 */ /* 0x000fe20000000000 */
[--C-:B------:R-:W-:Y:S01]  /*2310*/  @!P6 IMAD.IADD R7, R7, 0x1, -R16.reuse ;  /* 0x000000010707e824 */ /* 0x100fe200078e0a10 */
[----:B------:R-:W-:Y:S01]  /*2320*/  ISETP.GT.U32.AND P4, PT, R16, R31, PT ;  /* 0x0000001f1000720c */ /* 0x000fe20003f84070 */
[----:B------:R-:W-:Y:S01]  /*2330*/  @!P3 IMAD.IADD R53, R53, 0x1, -R16 ;  /* 0x000000013535b824 */ /* 0x000fe200078e0a10 */
[----:B------:R-:W1:Y:S01]  /*2340*/  LDCU UR17, c[0x0][0x3a8] ;  /* 0x00007500ff1177ac */ /* 0x000e620008000800 */
[----:B------:R-:W-:Y:S01]  /*2350*/  IMAD.HI.U32 R36, R0, R4, RZ ;  /* 0x0000000400247227 */ /* 0x000fe200078e00ff */
[----:B------:R-:W-:-:S02]  /*2360*/  ISETP.GT.U32.AND P6, PT, R16, R7, PT ;  /* 0x000000071000720c */ /* 0x000fc40003fc4070 */
[C---:B------:R-:W-:Y:S01]  /*2370*/  ISETP.GT.U32.AND P3, PT, R16.reuse, R53, PT ;  /* 0x000000351000720c */ /* 0x040fe20003f64070 */
[C---:B------:R-:W-:Y:S01]  /*2380*/  IMAD R5, R16.reuse, R2, R5 ;  /* 0x0000000210057224 */ /* 0x040fe200078e0205 */
[----:B------:R-:W0:Y:S01]  /*2390*/  LDCU UR15, c[0x0][0x3a8] ;  /* 0x00007500ff0f77ac */ /* 0x000e220008000800 */
[----:B------:R-:W-:Y:S01]  /*23a0*/  @!P1 IMAD.MOV R11, RZ, RZ, -R11 ;  /* 0x000000ffff0b9224 */ /* 0x000fe200078e0a0b */
[----:B------:R-:W-:Y:S01]  /*23b0*/  ISETP.GE.AND P1, PT, R17, RZ, PT ;  /* 0x000000ff1100720c */ /* 0x000fe20003f26270 */
[----:B------:R-:W-:Y:S01]  /*23c0*/  IMAD.MOV R36, RZ, RZ, -R36 ;  /* 0x000000ffff247224 */ /* 0x000fe200078e0a24 */
[----:B------:R-:W-:Y:S01]  /*23d0*/  IABS R17, R43 ;  /* 0x0000002b00117213 */ /* 0x000fe20000000000 */
[----:B------:R-:W-:Y:S01]  /*23e0*/  @!P4 IMAD.IADD R31, R31, 0x1, -R16 ;  /* 0x000000011f1fc824 */ /* 0x000fe200078e0a10 */
[C---:B------:R-:W-:Y:S01]  /*23f0*/  ISETP.GT.U32.AND P4, PT, R16.reuse, R5, PT ;  /* 0x000000051000720c */ /* 0x040fe20003f84070 */
[----:B------:R-:W-:Y:S01]  /*2400*/  IMAD R36, R16, R36, R4 ;  /* 0x0000002410247224 */ /* 0x000fe200078e0204 */
[----:B------:R-:W0:Y:S01]  /*2410*/  LDCU UR75, c[0x0][0x3a8] ;  /* 0x00007500ff4b77ac */ /* 0x000e220008000800 */
[----:B------:R-:W-:-:S02]  /*2420*/  @!P6 IMAD.IADD R7, R7, 0x1, -R16 ;  /* 0x000000010707e824 */ /* 0x000fc400078e0a10 */
[----:B------:R-:W-:Y:S01]  /*2430*/  @!P3 IMAD.IADD R53, R53, 0x1, -R16 ;  /* 0x000000013535b824 */ /* 0x000fe200078e0a10 */
[----:B------:R-:W-:Y:S01]  /*2440*/  ISETP.GT.U32.AND P6, PT, R16, R36, PT ;  /* 0x000000241000720c */ /* 0x000fe20003fc4070 */
[----:B------:R-:W-:Y:S01]  /*2450*/  @!P0 IMAD.MOV R54, RZ, RZ, -R54 ;  /* 0x000000ffff368224 */ /* 0x000fe200078e0a36 */
[----:B------:R-:W-:Y:S01]  /*2460*/  ISETP.GE.AND P0, PT, R15, RZ, PT ;  /* 0x000000ff0f00720c */ /* 0x000fe20003f06270 */
[----:B------:R-:W-:Y:S01]  /*2470*/  @!P1 IMAD.MOV R53, RZ, RZ, -R53 ;  /* 0x000000ffff359224 */ /* 0x000fe200078e0a35 */
[----:B------:R-:W-:Y:S01]  /*2480*/  ISETP.GE.AND P1, PT, R22, RZ, PT ;  /* 0x000000ff1600720c */ /* 0x000fe20003f26270 */
[--C-:B------:R-:W-:Y:S01]  /*2490*/  @!P2 IMAD.IADD R59, R59, 0x1, -R16.reuse ;  /* 0x000000013b3ba824 */ /* 0x100fe200078e0a10 */
[----:B------:R-:W-:Y:S01]  /*24a0*/  IABS R22, R22 ;  /* 0x0000001600167213 */ /* 0x000fe20000000000 */
[--C-:B------:R-:W-:Y:S01]  /*24b0*/  @!P4 IMAD.IADD R5, R5, 0x1, -R16.reuse ;  /* 0x000000010505c824 */ /* 0x100fe200078e0a10 */
[----:B------:R-:W-:Y:S01]  /*24c0*/  IABS R15, R23 ;  /* 0x00000017000f7213 */ /* 0x000fe20000000000 */
[----:B------:R-:W-:Y:S01]  /*24d0*/  IMAD.HI.U32 R9, R0, R40, RZ ;  /* 0x0000002800097227 */ /* 0x000fe200078e00ff */
[C---:B------:R-:W-:Y:S01]  /*24e0*/  ISETP.GT.U32.AND P2, PT, R16.reuse, R59, PT ;  /* 0x0000003b1000720c */ /* 0x040fe20003f44070 */
[----:B------:R0:W-:Y:S01]  /*24f0*/  STL [R1+0x19dc], R54 ;  /* 0x0019dc3601007387 */ /* 0x0001e20000100800 */
[----:B------:R-:W-:Y:S01]  /*2500*/  ISETP.GT.U32.AND P4, PT, R16, R5, PT ;  /* 0x000000051000720c */ /* 0x000fe20003f84070 */
[----:B------:R-:W-:Y:S01]  /*2510*/  IMAD.HI.U32 R4, R0, R22, RZ ;  /* 0x0000001600047227 */ /* 0x000fe200078e00ff */
[----:B------:R-:W-:Y:S01]  /*2520*/  ISETP.GE.AND P3, PT, R20, RZ, PT ;  /* 0x000000ff1400720c */ /* 0x000fe20003f66270 */
[----:B------:R0:W-:Y:S01]  /*2530*/  STL [R1+0x19e0], R11 ;  /* 0x0019e00b01007387 */ /* 0x0001e20000100800 */
[----:B------:R-:W0:Y:S01]  /*2540*/  LDCU UR13, c[0x0][0x3a8] ;  /* 0x00007500ff0d77ac */ /* 0x000e220008000800 */
[----:B------:R-:W-:-:S02]  /*2550*/  @!P6 IMAD.IADD R36, R36, 0x1, -R16 ;  /* 0x000000012424e824 */ /* 0x000fc400078e0a10 */
[----:B------:R-:W-:Y:S01]  /*2560*/  IMAD.MOV R4, RZ, RZ, -R4 ;  /* 0x000000ffff047224 */ /* 0x000fe200078e0a04 */
[----:B------:R0:W-:Y:S01]  /*2570*/  STL [R1+0x19e4], R14 ;  /* 0x0019e40e01007387 */ /* 0x0001e20000100800 */
[----:B------:R-:W-:Y:S01]  /*2580*/  IMAD.HI.U32 R2, R0, R15, RZ ;  /* 0x0000000f00027227 */ /* 0x000fe200078e00ff */
[----:B------:R-:W-:-:S03]  /*2590*/  ISETP.GT.U32.AND P6, PT, R16, R36, PT ;  /* 0x000000241000720c */ /* 0x000fc60003fc4070 */
[C---:B------:R-:W-:Y:S02]  /*25a0*/  IMAD R22, R16.reuse, R4, R22 ;  /* 0x0000000410167224 */ /* 0x040fe400078e0216 */
[----:B------:R-:W-:Y:S02]  /*25b0*/  IMAD.MOV R6, RZ, RZ, -R2 ;  /* 0x000000ffff067224 */ /* 0x000fe400078e0a02 */
[----:B------:R-:W-:Y:S01]  /*25c0*/  @!P4 IMAD.IADD R5, R5, 0x1, -R16 ;  /* 0x000000010505c824 */ /* 0x000fe200078e0a10 */
[C---:B------:R-:W-:Y:S01]  /*25d0*/  ISETP.GT.U32.AND P4, PT, R16.reuse, R22, PT ;  /* 0x000000161000720c */ /* 0x040fe20003f84070 */
[----:B------:R-:W-:Y:S02]  /*25e0*/  IMAD R15, R16, R6, R15 ;  /* 0x00000006100f7224 */ /* 0x000fe400078e020f */
[----:B------:R-:W-:-:S04]  /*25f0*/  IMAD.HI.U32 R4, R0, R39, RZ ;  /* 0x0000002700047227 */ /* 0x000fc800078e00ff */
[--C-:B------:R-:W-:Y:S01]  /*2600*/  @!P6 IMAD.IADD R36, R36, 0x1, -R16.reuse ;  /* 0x000000012424e824 */ /* 0x100fe200078e0a10 */
[----:B------:R-:W-:Y:S01]  /*2610*/  ISETP.GT.U32.AND P6, PT, R16, R15, PT ;  /* 0x0000000f1000720c */ /* 0x000fe20003fc4070 */
[----:B------:R-:W-:Y:S01]  /*2620*/  @!P2 IMAD.IADD R59, R59, 0x1, -R16 ;  /* 0x000000013b3ba824 */ /* 0x000fe200078e0a10 */
[----:B------:R-:W-:Y:S01]  /*2630*/  ISETP.GE.AND P2, PT, R18, RZ, PT ;  /* 0x000000ff1200720c */ /* 0x000fe20003f46270 */
[----:B------:R-:W-:Y:S01]  /*2640*/  IMAD.MOV R2, RZ, RZ, -R4 ;  /* 0x000000ffff027224 */ /* 0x000fe200078e0a04 */
[----:B------:R-:W-:Y:S01]  /*2650*/  IABS R4, R26 ;  /* 0x0000001a00047213 */ /* 0x000fe20000000000 */
[----:B------:R-:W-:Y:S02]  /*2660*/  @!P4 IMAD.IADD R22, R22, 0x1, -R16 ;  /* 0x000000011616c824 */ /* 0x000fe400078e0a10 */
[----:B------:R-:W-:Y:S01]  /*2670*/  @!P0 IMAD.MOV R59, RZ, RZ, -R59 ;  /* 0x000000ffff3b8224 */ /* 0x000fe200078e0a3b */
[----:B------:R-:W-:Y:S01]  /*2680*/  ISETP.GE.AND P0, PT, R21, RZ, PT ;  /* 0x000000ff1500720c */ /* 0x000fe20003f06270 */
[----:B------:R-:W-:Y:S01]  /*2690*/  IMAD.HI.U32 R6, R0, R13, RZ ;  /* 0x0000000d00067227 */ /* 0x000fe200078e00ff */
[----:B------:R-:W-:-:S02]  /*26a0*/  ISETP.GT.U32.AND P4, PT, R16, R22, PT ;  /* 0x000000161000720c */ /* 0x000fc40003f84070 */
[----:B------:R0:W-:Y:S01]  /*26b0*/  STL [R1+0x19e8], R59 ;  /* 0x0019e83b01007387 */ /* 0x0001e20000100800 */
[----:B------:R-:W-:Y:S02]  /*26c0*/  @!P6 IMAD.IADD R15, R15, 0x1, -R16 ;  /* 0x000000010f0fe824 */ /* 0x000fe400078e0a10 */
[C---:B------:R-:W-:Y:S01]  /*26d0*/  IMAD R39, R16.reuse, R2, R39 ;  /* 0x0000000210277224 */ /* 0x040fe200078e0227 */
[----:B------:R-:W-:Y:S01]  /*26e0*/  IABS R2, R33 ;  /* 0x0000002100027213 */ /* 0x000fe20000000000 */
[----:B------:R-:W-:Y:S01]  /*26f0*/  IMAD.MOV R9, RZ, RZ, -R9 ;  /* 0x000000ffff097224 */ /* 0x000fe200078e0a09 */
[----:B------:R-:W-:Y:S01]  /*2700*/  ISETP.GT.U32.AND P6, PT, R16, R15, PT ;  /* 0x0000000f1000720c */ /* 0x000fe20003fc4070 */
[----:B------:R-:W-:-:S04]  /*2710*/  IMAD.HI.U32 R8, R0, R4, RZ ;  /* 0x0000000400087227 */ /* 0x000fc800078e00ff */
[----:B------:R-:W-:Y:S02]  /*2720*/  IMAD.MOV R6, RZ, RZ, -R6 ;  /* 0x000000ffff067224 */ /* 0x000fe400078e0a06 */
[----:B------:R-:W-:Y:S02]  /*2730*/  IMAD R40, R16, R9, R40 ;  /* 0x0000000910287224 */ /* 0x000fe400078e0228 */
[----:B------:R-:W-:Y:S01]  /*2740*/  @!P4 IMAD.IADD R22, R22, 0x1, -R16 ;  /* 0x000000011616c824 */ /* 0x000fe200078e0a10 */
[C---:B------:R-:W-:Y:S01]  /*2750*/  ISETP.GT.U32.AND P4, PT, R16.reuse, R39, PT ;  /* 0x000000271000720c */ /* 0x040fe20003f84070 */
[----:B------:R-:W-:Y:S02]  /*2760*/  IMAD.MOV R8, RZ, RZ, -R8 ;  /* 0x000000ffff087224 */ /* 0x000fe400078e0a08 */
[C---:B------:R-:W-:Y:S02]  /*2770*/  IMAD R13, R16.reuse, R6, R13 ;  /* 0x00000006100d7224 */ /* 0x040fe400078e020d */
[----:B------:R-:W-:Y:S01]  /*2780*/  @!P3 IMAD.MOV R5, RZ, RZ, -R5 ;  /* 0x000000ffff05b224 */ /* 0x000fe200078e0a05 */
[C---:B------:R-:W-:Y:S01]  /*2790*/  ISETP.GT.U32.AND P3, PT, R16.reuse, R40, PT ;  /* 0x000000281000720c */ /* 0x040fe20003f64070 */
[----:B------:R-:W-:-:S02]  /*27a0*/  IMAD R4, R16, R8, R4 ;  /* 0x0000000810047224 */ /* 0x000fc400078e0204 */
[----:B------:R-:W-:Y:S01]  /*27b0*/  @!P6 IMAD.IADD R15, R15, 0x1, -R16 ;  /* 0x000000010f0fe824 */ /* 0x000fe200078e0a10 */
[C---:B------:R-:W-:Y:S01]  /*27c0*/  ISETP.GT.U32.AND P6, PT, R16.reuse, R13, PT ;  /* 0x0000000d1000720c */ /* 0x040fe20003fc4070 */
[----:B------:R-:W-:Y:S01]  /*27d0*/  @!P0 IMAD.MOV R36, RZ, RZ, -R36 ;  /* 0x000000ffff248224 */ /* 0x000fe200078e0a24 */
[----:B------:R-:W-:Y:S01]  /*27e0*/  ISETP.GT.U32.AND P0, PT, R16, R4, PT ;  /* 0x000000041000720c */ /* 0x000fe20003f04070 */
[----:B0-----:R-:W-:Y:S01]  /*27f0*/  IMAD.MOV.U32 R54, RZ, RZ, R48 ;  /* 0x000000ffff367224 */ /* 0x001fe200078e0030 */
[----:B------:R-:W-:Y:S01]  /*2800*/  IABS R48, R32 ;  /* 0x0000002000307213 */ /* 0x000fe20000000000 */
[----:B------:R-:W-:Y:S01]  /*2810*/  @!P2 IMAD.MOV R31, RZ, RZ, -R31 ;  /* 0x000000ffff1fa224 */ /* 0x000fe200078e0a1f */
[----:B------:R-:W-:Y:S01]  /*2820*/  ISETP.GE.AND P2, PT, R23, RZ, PT ;  /* 0x000000ff1700720c */ /* 0x000fe20003f46270 */
[----:B------:R-:W-:Y:S01]  /*2830*/  @!P4 IMAD.IADD R39, R39, 0x1, -R16 ;  /* 0x000000012727c824 */ /* 0x000fe200078e0a10 */
[----:B------:R-:W-:Y:S01]  /*2840*/  ISETP.GE.AND P4, PT, R26, RZ, PT ;  /* 0x000000ff1a00720c */ /* 0x000fe20003f86270 */
[----:B------:R-:W-:Y:S01]  /*2850*/  IMAD.HI.U32 R8, R0, R2, RZ ;  /* 0x0000000200087227 */ /* 0x000fe200078e00ff */
[----:B------:R-:W-:-:S02]  /*2860*/  IABS R23, R56 ;  /* 0x0000003800177213 */ /* 0x000fc40000000000 */
[----:B------:R-:W-:Y:S01]  /*2870*/  IABS R29, R54 ;  /* 0x00000036001d7213 */ /* 0x000fe20000000000 */
[----:B------:R-:W-:Y:S01]  /*2880*/  @!P3 IMAD.IADD R40, R40, 0x1, -R16 ;  /* 0x000000012828b824 */ /* 0x000fe200078e0a10 */
[----:B------:R-:W-:Y:S01]  /*2890*/  ISETP.GT.U32.AND P3, PT, R16, R39, PT ;  /* 0x000000271000720c */ /* 0x000fe20003f64070 */
[----:B------:R-:W-:-:S04]  /*28a0*/  IMAD.HI.U32 R6, R0, R48, RZ ;  /* 0x0000003000067227 */ /* 0x000fc800078e00ff */
[----:B------:R-:W-:Y:S02]  /*28b0*/  @!P6 IMAD.IADD R13, R13, 0x1, -R16 ;  /* 0x000000010d0de824 */ /* 0x000fe400078e0a10 */
[----:B------:R-:W-:Y:S02]  /*28c0*/  IMAD.MOV R8, RZ, RZ, -R8 ;  /* 0x000000ffff087224 */ /* 0x000fe400078e0a08 */
[----:B------:R-:W-:Y:S01]  /*28d0*/  @!P0 IMAD.IADD R4, R4, 0x1, -R16 ;  /* 0x0000000104048824 */ /* 0x000fe200078e0a10 */
[C---:B------:R-:W-:Y:S01]  /*28e0*/  ISETP.GT.U32.AND P0, PT, R16.reuse, R40, PT ;  /* 0x000000281000720c */ /* 0x040fe20003f04070 */
[----:B------:R-:W-:Y:S01]  /*28f0*/  IMAD.MOV R6, RZ, RZ, -R6 ;  /* 0x000000ffff067224 */ /* 0x000fe200078e0a06 */
[C---:B------:R-:W-:Y:S01]  /*2900*/  ISETP.GT.U32.AND P6, PT, R16.reuse, R13, PT ;  /* 0x0000000d1000720c */ /* 0x040fe20003fc4070 */
[----:B------:R-:W-:Y:S02]  /*2910*/  IMAD R2, R16, R8, R2 ;  /* 0x0000000810027224 */ /* 0x000fe400078e0202 */
[----:B------:R-:W-:-:S04]  /*2920*/  IMAD.HI.U32 R8, R0, R28, RZ ;  /* 0x0000001c00087227 */ /* 0x000fc800078e00ff */
[C---:B------:R-:W-:Y:S02]  /*2930*/  IMAD R48, R16.reuse, R6, R48 ;  /* 0x0000000610307224 */ /* 0x040fe400078e0230 */
[----:B------:R-:W-:Y:S01]  /*2940*/  @!P2 IMAD.MOV R15, RZ, RZ, -R15 ;  /* 0x000000ffff0fa224 */ /* 0x000fe200078e0a0f */
[C---:B------:R-:W-:Y:S01]  /*2950*/  ISETP.GT.U32.AND P2, PT, R16.reuse, R4, PT ;  /* 0x000000041000720c */ /* 0x040fe20003f44070 */
[----:B------:R-:W-:Y:S02]  /*2960*/  IMAD.MOV.U32 R10, RZ, RZ, R3 ;  /* 0x000000ffff0a7224 */ /* 0x000fe400078e0003 */
[----:B------:R-:W-:Y:S02]  /*2970*/  IMAD.MOV R8, RZ, RZ, -R8 ;  /* 0x000000ffff087224 */ /* 0x000fe400078e0a08 */
[----:B------:R-:W-:Y:S01]  /*2980*/  IMAD.MOV.U32 R3, RZ, RZ, R55 ;  /* 0x000000ffff037224 */ /* 0x000fe200078e0037 */
[----:B------:R-:W-:Y:S01]  /*2990*/  IABS R55, R35 ;  /* 0x0000002300377213 */ /* 0x000fe20000000000 */
[----:B------:R-:W-:Y:S01]  /*29a0*/  @!P3 IMAD.IADD R39, R39, 0x1, -R16 ;  /* 0x000000012727b824 */ /* 0x000fe200078e0a10 */
[C---:B------:R-:W-:Y:S01]  /*29b0*/  ISETP.GT.U32.AND P3, PT, R16.reuse, R48, PT ;  /* 0x000000301000720c */ /* 0x040fe20003f64070 */
[----:B------:R-:W-:-:S02]  /*29c0*/  IMAD R28, R16, R8, R28 ;  /* 0x00000008101c7224 */ /* 0x000fc400078e021c */
[----:B------:R-:W-:Y:S01]  /*29d0*/  @!P5 IMAD.MOV R7, RZ, RZ, -R7 ;  /* 0x000000ffff07d224 */ /* 0x000fe200078e0a07 */
[----:B------:R-:W-:Y:S01]  /*29e0*/  ISETP.GE.AND P5, PT, R24, RZ, PT ;  /* 0x000000ff1800720c */ /* 0x000fe20003fa6270 */
[----:B------:R-:W-:Y:S01]  /*29f0*/  @!P0 IMAD.IADD R40, R40, 0x1, -R16 ;  /* 0x0000000128288824 */ /* 0x000fe200078e0a10 */
[----:B------:R-:W-:Y:S01]  /*2a00*/  ISETP.GT.U32.AND P0, PT, R16, R2, PT ;  /* 0x000000021000720c */ /* 0x000fe20003f04070 */
[----:B------:R-:W-:-:S04]  /*2a10*/  IMAD.HI.U32 R6, R0, R55, RZ ;  /* 0x0000003700067227 */ /* 0x000fc800078e00ff */
[----:B------:R-:W-:Y:S01]  /*2a20*/  @!P6 IMAD.IADD R13, R13, 0x1, -R16 ;  /* 0x000000010d0de824 */ /* 0x000fe200078e0a10 */
[----:B------:R-:W-:Y:S01]  /*2a30*/  ISETP.GT.U32.AND P6, PT, R16, R28, PT ;  /* 0x0000001c1000720c */ /* 0x000fe20003fc4070 */
[----:B------:R-:W-:Y:S01]  /*2a40*/  @!P1 IMAD.MOV R22, RZ, RZ, -R22 ;  /* 0x000000ffff169224 */ /* 0x000fe200078e0a16 */
[----:B------:R-:W-:Y:S01]  /*2a50*/  ISETP.GE.AND P1, PT, R25, RZ, PT ;  /* 0x000000ff1900720c */ /* 0x000fe20003f26270 */
[----:B------:R-:W-:Y:S01]  /*2a60*/  @!P2 IMAD.IADD R4, R4, 0x1, -R16 ;  /* 0x000000010404a824 */ /* 0x000fe200078e0a10 */
[----:B------:R-:W-:Y:S01]  /*2a70*/  ISETP.GE.AND P2, PT, R27, RZ, PT ;  /* 0x000000ff1b00720c */ /* 0x000fe20003f46270 */
[----:B------:R-:W-:Y:S02]  /*2a80*/  IMAD.MOV R6, RZ, RZ, -R6 ;  /* 0x000000ffff067224 */ /* 0x000fe400078e0a06 */
[----:B------:R-:W-:Y:S01]  /*2a90*/  @!P3 IMAD.IADD R48, R48, 0x1, -R16 ;  /* 0x000000013030b824 */ /* 0x000fe200078e0a10 */
[----:B------:R-:W-:Y:S01]  /*2aa0*/  ISETP.GE.AND P3, PT, R32, RZ, PT ;  /* 0x000000ff2000720c */ /* 0x000fe20003f66270 */
[C---:B------:R-:W-:Y:S01]  /*2ab0*/  IMAD R55, R16.reuse, R6, R55 ;  /* 0x0000000610377224 */ /* 0x040fe200078e0237 */
[----:B------:R-:W-:Y:S01]  /*2ac0*/  IABS R6, R41 ;  /* 0x0000002900067213 */ /* 0x000fe20000000000 */
[----:B------:R-:W-:Y:S01]  /*2ad0*/  IMAD.MOV.U32 R26, RZ, RZ, R4 ;  /* 0x000000ffff1a7224 */ /* 0x000fe200078e0004 */
[----:B------:R-:W-:Y:S01]  /*2ae0*/  IABS R32, R51 ;  /* 0x0000003300207213 */ /* 0x000fe20000000000 */
[----:B------:R-:W-:Y:S01]  /*2af0*/  @!P5 IMAD.MOV R39, RZ, RZ, -R39 ;  /* 0x000000ffff27d224 */ /* 0x000fe200078e0a27 */
[C---:B------:R-:W-:Y:S01]  /*2b00*/  ISETP.GT.U32.AND P5, PT, R16.reuse, R48, PT ;  /* 0x000000301000720c */ /* 0x040fe20003fa4070 */
[----:B------:R-:W-:Y:S01]  /*2b10*/  @!P4 IMAD.MOV R26, RZ, RZ, -R26 ;  /* 0x000000ffff1ac224 */ /* 0x000fe200078e0a1a */
[----:B------:R-:W-:Y:S01]  /*2b20*/  ISETP.GT.U32.AND P4, PT, R16, R55, PT ;  /* 0x000000371000720c */ /* 0x000fe20003f84070 */
[--C-:B------:R-:W-:Y:S01]  /*2b30*/  @!P0 IMAD.IADD R2, R2, 0x1, -R16.reuse ;  /* 0x0000000102028824 */ /* 0x100fe200078e0a10 */
[----:B------:R-:W-:Y:S01]  /*2b40*/  ISETP.GE.AND P0, PT, R33, RZ, PT ;  /* 0x000000ff2100720c */ /* 0x000fe20003f06270 */
[----:B------:R-:W-:Y:S01]  /*2b50*/  @!P6 IMAD.IADD R28, R28, 0x1, -R16 ;  /* 0x000000011c1ce824 */ /* 0x000fe200078e0a10 */
[----:B------:R-:W-:Y:S01]  /*2b60*/  IABS R33, R50 ;  /* 0x0000003200217213 */ /* 0x000fe20000000000 */
[----:B------:R-:W-:Y:S01]  /*2b70*/  @!P1 IMAD.MOV R40, RZ, RZ, -R40 ;  /* 0x000000ffff289224 */ /* 0x000fe200078e0a28 */
[----:B------:R-:W-:Y:S01]  /*2b80*/  ISETP.GT.U32.AND P1, PT, R16, R2, PT ;  /* 0x000000021000720c */ /* 0x000fe20003f24070 */
[----:B------:R-:W-:Y:S01]  /*2b90*/  IMAD.HI.U32 R8, R0, R12, RZ ;  /* 0x0000000c00087227 */ /* 0x000fe200078e00ff */
[----:B------:R-:W-:-:S03]  /*2ba0*/  ISETP.GT.U32.AND P6, PT, R16, R28, PT ;  /* 0x0000001c1000720c */ /* 0x000fc60003fc4070 */
[----:B------:R-:W-:Y:S01]  /*2bb0*/  IMAD.MOV.U32 R30, RZ, RZ, R49 ;  /* 0x000000ffff1e7224 */ /* 0x000fe200078e0031 */
[----:B------:R-:W-:Y:S01]  /*2bc0*/  IABS R49, R38 ;  /* 0x0000002600317213 */ /* 0x000fe20000000000 */
[----:B------:R-:W-:Y:S02]  /*2bd0*/  IMAD.MOV R8, RZ, RZ, -R8 ;  /* 0x000000ffff087224 */ /* 0x000fe400078e0a08 */
[----:B------:R-:W-:-:S04]  /*2be0*/  IMAD.HI.U32 R9, R0, R6, RZ ;  /* 0x0000000600097227 */ /* 0x000fc800078e00ff */
[----:B------:R-:W-:Y:S01]  /*2bf0*/  IMAD R12, R16, R8, R12 ;  /* 0x00000008100c7224 */ /* 0x000fe200078e020c */
[----:B------:R-:W-:Y:S01]  /*2c00*/  IABS R8, R42 ;  /* 0x0000002a00087213 */ /* 0x000fe20000000000 */
[----:B------:R-:W-:-:S04]  /*2c10*/  IMAD.HI.U32 R4, R0, R49, RZ ;  /* 0x0000003100047227 */ /* 0x000fc800078e00ff */
[--C-:B------:R-:W-:Y:S01]  /*2c20*/  @!P5 IMAD.IADD R48, R48, 0x1, -R16.reuse ;  /* 0x000000013030d824 */ /* 0x100fe200078e0a10 */
[----:B------:R-:W-:Y:S01]  /*2c30*/  ISETP.GE.AND P5, PT, R34, RZ, PT ;  /* 0x000000ff2200720c */ /* 0x000fe20003fa6270 */
[----:B------:R-:W-:Y:S02]  /*2c40*/  @!P4 IMAD.IADD R55, R55, 0x1, -R16 ;  /* 0x000000013737c824 */ /* 0x000fe400078e0a10 */
[----:B------:R-:W-:Y:S02]  /*2c50*/  IMAD.MOV R9, RZ, RZ, -R9 ;  /* 0x000000ffff097224 */ /* 0x000fe400078e0a09 */
[----:B------:R-:W-:Y:S02]  /*2c60*/  IMAD.MOV R4, RZ, RZ, -R4 ;  /* 0x000000ffff047224 */ /* 0x000fe400078e0a04 */
[C---:B------:R-:W-:Y:S02]  /*2c70*/  IMAD R6, R16.reuse, R9, R6 ;  /* 0x0000000910067224 */ /* 0x040fe400078e0206 */
[----:B------:R-:W-:Y:S01]  /*2c80*/  @!P3 IMAD.MOV R48, RZ, RZ, -R48 ;  /* 0x000000ffff30b224 */ /* 0x000fe200078e0a30 */
[----:B------:R-:W-:Y:S01]  /*2c90*/  ISETP.GT.U32.AND P3, PT, R16, R55, PT ;  /* 0x000000371000720c */ /* 0x000fe20003f64070 */
[----:B------:R-:W-:Y:S01]  /*2ca0*/  @!P1 IMAD.IADD R2, R2, 0x1, -R16 ;  /* 0x0000000102029824 */ /* 0x000fe200078e0a10 */
[----:B------:R-:W-:Y:S01]  /*2cb0*/  ISETP.GE.AND P1, PT, R35, RZ, PT ;  /* 0x000000ff2300720c */ /* 0x000fe20003f26270 */
[----:B------:R-:W-:Y:S01]  /*2cc0*/  IMAD.MOV.U32 R9, RZ, RZ, R17 ;  /* 0x000000ffff097224 */ /* 0x000fe200078e0011 */
[----:B------:R-:W-:Y:S01]  /*2cd0*/  IABS R35, R3 ;  /* 0x0000000300237213 */ /* 0x000fe20000000000 */
[----:B------:R-:W-:-:S04]  /*2ce0*/  IMAD.HI.U32 R17, R0, R8, RZ ;  /* 0x0000000800117227 */ /* 0x000fc800078e00ff */
[----:B------:R-:W-:Y:S01]  /*2cf0*/  @!P6 IMAD.IADD R28, R28, 0x1, -R16 ;  /* 0x000000011c1ce824 */ /* 0x000fe200078e0a10 */
[----:B------:R-:W-:Y:S01]  /*2d00*/  ISETP.GE.AND P6, PT, R37, RZ, PT ;  /* 0x000000ff2500720c */ /* 0x000fe20003fc6270 */
[C---:B------:R-:W-:Y:S01]  /*2d10*/  IMAD R49, R16.reuse, R4, R49 ;  /* 0x0000000410317224 */ /* 0x040fe200078e0231 */
[----:B------:R-:W-:Y:S01]  /*2d20*/  IABS R4, R44 ;  /* 0x0000002c00047213 */ /* 0x000fe20000000000 */
[----:B------:R-:W-:Y:S02]  /*2d30*/  IMAD.MOV.U32 R37, RZ, RZ, R2 ;  /* 0x000000ffff257224 */ /* 0x000fe400078e0002 */
[----:B------:R-:W-:Y:S01]  /*2d40*/  IMAD.MOV R2, RZ, RZ, -R17 ;  /* 0x000000ffff027224 */ /* 0x000fe200078e0a11 */
[C---:B------:R-:W-:Y:S01]  /*2d50*/  ISETP.GT.U32.AND P4, PT, R16.reuse, R49, PT ;  /* 0x000000311000720c */ /* 0x040fe20003f84070 */
[----:B------:R-:W-:Y:S01]  /*2d60*/  @!P2 IMAD.MOV R13, RZ, RZ, -R13 ;  /* 0x000000ffff0da224 */ /* 0x000fe200078e0a0d */
[C---:B------:R-:W-:Y:S01]  /*2d70*/  ISETP.GT.U32.AND P2, PT, R16.reuse, R12, PT ;  /* 0x0000000c1000720c */ /* 0x040fe20003f44070 */
[----:B------:R-:W-:Y:S01]  /*2d80*/  IMAD R2, R16, R2, R8 ;  /* 0x0000000210027224 */ /* 0x000fe200078e0208 */
[----:B------:R-:W-:Y:S01]  /*2d90*/  IABS R8, R46 ;  /* 0x0000002e00087213 */ /* 0x000fe20000000000 */
[----:B------:R-:W-:-:S02]  /*2da0*/  @!P3 IMAD.IADD R55, R55, 0x1, -R16 ;  /* 0x000000013737b824 */ /* 0x000fc400078e0a10 */
[----:B------:R-:W-:Y:S01]  /*2db0*/  @!P0 IMAD.MOV R37, RZ, RZ, -R37 ;  /* 0x000000ffff258224 */ /* 0x000fe200078e0a25 */
[----:B------:R-:W-:Y:S01]  /*2dc0*/  ISETP.GT.U32.AND P3, PT, R16, R2, PT ;  /* 0x000000021000720c */ /* 0x000fe20003f64070 */
[----:B------:R-:W-:-:S04]  /*2dd0*/  IMAD.HI.U32 R18, R0, R4, RZ ;  /* 0x0000000400127227 */ /* 0x000fc800078e00ff */
[--C-:B------:R-:W-:Y:S02]  /*2de0*/  @!P4 IMAD.IADD R49, R49, 0x1, -R16.reuse ;  /* 0x000000013131c824 */ /* 0x100fe400078e0a10 */
[----:B------:R-:W-:Y:S01]  /*2df0*/  @!P2 IMAD.IADD R12, R12, 0x1, -R16 ;  /* 0x000000010c0ca824 */ /* 0x000fe200078e0a10 */
[----:B------:R-:W-:Y:S01]  /*2e00*/  ISETP.GE.AND P2, PT, R38, RZ, PT ;  /* 0x000000ff2600720c */ /* 0x000fe20003f46270 */
[----:B------:R-:W-:Y:S01]  /*2e10*/  @!P5 IMAD.MOV R28, RZ, RZ, -R28 ;  /* 0x000000ffff1cd224 */ /* 0x000fe200078e0a1c */
[----:B------:R-:W-:Y:S01]  /*2e20*/  ISETP.GT.U32.AND P0, PT, R16, R49, PT ;  /* 0x000000311000720c */ /* 0x000fe20003f04070 */
[----:B------:R-:W-:Y:S01]  /*2e30*/  IMAD.HI.U32 R17, R0, R9, RZ ;  /* 0x0000000900117227 */ /* 0x000fe200078e00ff */
[C---:B------:R-:W-:Y:S02]  /*2e40*/  ISETP.GT.U32.AND P4, PT, R16.reuse, R12, PT ;  /* 0x0000000c1000720c */ /* 0x040fe40003f84070 */
[----:B------:R-:W-:Y:S01]  /*2e50*/  ISETP.GT.U32.AND P5, PT, R16, R6, PT ;  /* 0x000000061000720c */ /* 0x000fe20003fa4070 */
[----:B------:R-:W-:-:S02]  /*2e60*/  @!P3 IMAD.IADD R2, R2, 0x1, -R16 ;  /* 0x000000010202b824 */ /* 0x000fc400078e0a10 */
[----:B------:R-:W-:Y:S02]  /*2e70*/  IMAD.MOV R18, RZ, RZ, -R18 ;  /* 0x000000ffff127224 */ /* 0x000fe400078e0a12 */
[----:B------:R-:W-:Y:S01]  /*2e80*/  IMAD.MOV R17, RZ, RZ, -R17 ;  /* 0x000000ffff117224 */ /* 0x000fe200078e0a11 */
[C---:B------:R-:W-:Y:S01]  /*2e90*/  ISETP.GT.U32.AND P3, PT, R16.reuse, R2, PT ;  /* 0x000000021000720c */ /* 0x040fe20003f64070 */
[----:B------:R-:W-:Y:S02]  /*2ea0*/  IMAD R4, R16, R18, R4 ;  /* 0x0000001210047224 */ /* 0x000fe400078e0204 */
[--C-:B------:R-:W-:Y:S01]  /*2eb0*/  @!P0 IMAD.IADD R49, R49, 0x1, -R16.reuse ;  /* 0x0000000131318824 */ /* 0x100fe200078e0a10 */
[----:B------:R-:W-:Y:S01]  /*2ec0*/  ISETP.GE.AND P0, PT, R42, RZ, PT ;  /* 0x000000ff2a00720c */ /* 0x000fe20003f06270 */
[----:B------:R-:W-:Y:S01]  /*2ed0*/  @!P4 IMAD.IADD R12, R12, 0x1, -R16 ;  /* 0x000000010c0cc824 */ /* 0x000fe200078e0a10 */
[----:B------:R-:W-:Y:S01]  /*2ee0*/  ISETP.GE.AND P4, PT, R41, RZ, PT ;  /* 0x000000ff2900720c */ /* 0x000fe20003f86270 */
[----:B------:R-:W-:Y:S01]  /*2ef0*/  IMAD.HI.U32 R19, R0, R8, RZ ;  /* 0x0000000800137227 */ /* 0x000fe200078e00ff */
[----:B------:R-:W-:-:S03]  /*2f00*/  IABS R42, R58 ;  /* 0x0000003a002a7213 */ /* 0x000fc60000000000 */
[C---:B------:R-:W-:Y:S01]  /*2f10*/  IMAD R9, R16.reuse, R17, R9 ;  /* 0x0000001110097224 */ /* 0x040fe200078e0209 */
[----:B------:R-:W-:Y:S01]  /*2f20*/  IABS R17, R45 ;  /* 0x0000002d00117213 */ /* 0x000fe20000000000 */
[----:B------:R-:W-:Y:S01]  /*2f30*/  @!P6 IMAD.MOV R12, RZ, RZ, -R12 ;  /* 0x000000ffff0ce224 */ /* 0x000fe200078e0a0c */
[----:B------:R-:W-:Y:S01]  /*2f40*/  ISETP.GT.U32.AND P6, PT, R16, R4, PT ;  /* 0x000000041000720c */ /* 0x000fe20003fc4070 */
[----:B------:R-:W-:Y:S02]  /*2f50*/  IMAD.MOV R19, RZ, RZ, -R19 ;  /* 0x000000ffff137224 */ /* 0x000fe400078e0a13 */
[--C-:B------:R-:W-:Y:S01]  /*2f60*/  @!P3 IMAD.IADD R2, R2, 0x1, -R16.reuse ;  /* 0x000000010202b824 */ /* 0x100fe200078e0a10 */
[----:B------:R-:W-:Y:S01]  /*2f70*/  ISETP.GE.AND P3, PT, R45, RZ, PT ;  /* 0x000000ff2d00720c */ /* 0x000fe20003f66270 */
[----:B------:R-:W-:Y:S01]  /*2f80*/  @!P5 IMAD.IADD R6, R6, 0x1, -R16 ;  /* 0x000000010606d824 */ /* 0x000fe200078e0a10 */
[C---:B------:R-:W-:Y:S01]  /*2f90*/  ISETP.GT.U32.AND P5, PT, R16.reuse, R9, PT ;  /* 0x000000091000720c */ /* 0x040fe20003fa4070 */
[----:B------:R-:W-:-:S02]  /*2fa0*/  IMAD R8, R16, R19, R8 ;  /* 0x0000001310087224 */ /* 0x000fc400078e0208 */
[----:B------:R-:W-:Y:S02]  /*2fb0*/  IMAD.MOV.U32 R41, RZ, RZ, R2 ;  /* 0x000000ffff297224 */ /* 0x000fe400078e0002 */
[----:B------:R-:W-:Y:S01]  /*2fc0*/  @!P1 IMAD.MOV R55, RZ, RZ, -R55 ;  /* 0x000000ffff379224 */ /* 0x000fe200078e0a37 */
[C---:B------:R-:W-:Y:S01]  /*2fd0*/  ISETP.GT.U32.AND P1, PT, R16.reuse, R6, PT ;  /* 0x000000061000720c */ /* 0x040fe20003f24070 */
[----:B------:R-:W-:Y:S01]  /*2fe0*/  @!P0 IMAD.MOV R41, RZ, RZ, -R41 ;  /* 0x000000ffff298224 */ /* 0x000fe200078e0a29 */
[----:B------:R-:W-:Y:S01]  /*2ff0*/  ISETP.GT.U32.AND P0, PT, R16, R8, PT ;  /* 0x000000081000720c */ /* 0x000fe20003f04070 */
[----:B------:R-:W-:Y:S02]  /*3000*/  @!P6 IMAD.IADD R4, R4, 0x1, -R16 ;  /* 0x000000010404e824 */ /* 0x000fe400078e0a10 */
[----:B------:R-:W-:-:S03]  /*3010*/  IMAD.HI.U32 R18, R0, R17, RZ ;  /* 0x0000001100127227 */ /* 0x000fc600078e00ff */
[----:B------:R-:W-:Y:S01]  /*3020*/  ISETP.GT.U32.AND P6, PT, R16, R4, PT ;  /* 0x000000041000720c */ /* 0x000fe20003fc4070 */
[----:B------:R-:W-:Y:S02]  /*3030*/  @!P5 IMAD.IADD R9, R9, 0x1, -R16 ;  /* 0x000000010909d824 */ /* 0x000fe400078e0a10 */
[----:B------:R-:W-:Y:S02]  /*3040*/  IMAD.MOV R18, RZ, RZ, -R18 ;  /* 0x000000ffff127224 */ /* 0x000fe400078e0a12 */
[--C-:B------:R-:W-:Y:S01]  /*3050*/  @!P1 IMAD.IADD R6, R6, 0x1, -R16.reuse ;  /* 0x0000000106069824 */ /* 0x100fe200078e0a10 */
[----:B------:R-:W-:Y:S01]  /*3060*/  ISETP.GT.U32.AND P5, PT, R16, R9, PT ;  /* 0x000000091000720c */ /* 0x000fe20003fa4070 */
[----:B------:R-:W-:Y:S01]  /*3070*/  @!P0 IMAD.IADD R8, R8, 0x1, -R16 ;  /* 0x0000000108088824 */ /* 0x000fe200078e0a10 */
[----:B------:R-:W-:Y:S01]  /*3080*/  ISETP.GE.AND P1, PT, R44, RZ, PT ;  /* 0x000000ff2c00720c */ /* 0x000fe20003f26270 */
[----:B------:R-:W-:Y:S01]  /*3090*/  @!P2 IMAD.MOV R49, RZ, RZ, -R49 ;  /* 0x000000ffff31a224 */ /* 0x000fe200078e0a31 */
[----:B------:R-:W-:Y:S01]  /*30a0*/  ISETP.GE.AND P2, PT, R43, RZ, PT ;  /* 0x000000ff2b00720c */ /* 0x000fe20003f46270 */
[C---:B------:R-:W-:Y:S01]  /*30b0*/  IMAD R17, R16.reuse, R18, R17 ;  /* 0x0000001210117224 */ /* 0x040fe200078e0211 */
[----:B------:R-:W-:Y:S01]  /*30c0*/  ISETP.GT.U32.AND P0, PT, R16, R8, PT ;  /* 0x000000081000720c */ /* 0x000fe20003f04070 */
[----:B------:R-:W-:Y:S01]  /*30d0*/  IMAD.MOV.U32 R38, RZ, RZ, R6 ;  /* 0x000000ffff267224 */ /* 0x000fe200078e0006 */
[----:B------:R-:W-:Y:S01]  /*30e0*/  IABS R18, R47 ;  /* 0x0000002f00127213 */ /* 0x000fe20000000000 */
[----:B------:R-:W-:Y:S01]  /*30f0*/  @!P6 IMAD.IADD R4, R4, 0x1, -R16 ;  /* 0x000000010404e824 */ /* 0x000fe200078e0a10 */
[----:B------:R-:W-:Y:S01]  /*3100*/  IABS R6, R57 ;  /* 0x0000003900067213 */ /* 0x000fe20000000000 */
[----:B------:R-:W-:Y:S01]  /*3110*/  @!P4 IMAD.MOV R38, RZ, RZ, -R38 ;  /* 0x000000ffff26c224 */ /* 0x000fe200078e0a26 */
[----:B------:R-:W-:Y:S01]  /*3120*/  ISETP.GE.AND P4, PT, R46, RZ, PT ;  /* 0x000000ff2e00720c */ /* 0x000fe20003f86270 */
[----:B------:R-:W-:Y:S01]  /*3130*/  @!P5 IMAD.IADD R9, R9, 0x1, -R16 ;  /* 0x000000010909d824 */ /* 0x000fe200078e0a10 */
[----:B------:R-:W-:Y:S01]  /*3140*/  ISETP.GT.U32.AND P5, PT, R16, R17, PT ;  /* 0x000000111000720c */ /* 0x000fe20003fa4070 */
[----:B------:R-:W-:Y:S01]  /*3150*/  IMAD.MOV.U32 R25, RZ, RZ, R4 ;  /* 0x000000ffff197224 */ /* 0x000fe200078e0004 */
[----:B------:R-:W-:Y:S01]  /*3160*/  IABS R44, R30 ;  /* 0x0000001e002c7213 */ /* 0x000fe20000000000 */
[----:B------:R-:W-:Y:S01]  /*3170*/  IMAD.HI.U32 R2, R0, R18, RZ ;  /* 0x0000001200027227 */ /* 0x000fe200078e00ff */
[----:B------:R-:W-:-:S03]  /*3180*/  ISETP.GE.AND P6, PT, R50, RZ, PT ;  /* 0x000000ff3200720c */ /* 0x000fc60003fc6270 */
[----:B------:R-:W-:-:S04]  /*3190*/  IMAD.HI.U32 R4, R0, R32, RZ ;  /* 0x0000002000047227 */ /* 0x000fc800078e00ff */
[----:B------:R-:W-:Y:S02]  /*31a0*/  IMAD.MOV.U32 R24, RZ, RZ, R9 ;  /* 0x000000ffff187224 */ /* 0x000fe400078e0009 */
[----:B------:R-:W-:Y:S02]  /*31b0*/  IMAD.MOV R2, RZ, RZ, -R2 ;  /* 0x000000ffff027224 */ /* 0x000fe400078e0a02 */
[----:B------:R-:W-:Y:S02]  /*31c0*/  IMAD.MOV R4, RZ, RZ, -R4 ;  /* 0x000000ffff047224 */ /* 0x000fe400078e0a04 */
[----:B------:R-:W-:Y:S02]  /*31d0*/  @!P0 IMAD.IADD R8, R8, 0x1, -R16 ;  /* 0x0000000108088824 */ /* 0x000fe400078e0a10 */
[----:B------:R-:W-:Y:S01]  /*31e0*/  @!P2 IMAD.MOV R24, RZ, RZ, -R24 ;  /* 0x000000ffff18a224 */ /* 0x000fe200078e0a18 */
[----:B------:R-:W-:Y:S01]  /*31f0*/  ISETP.GE.AND P2, PT, R47, RZ, PT ;  /* 0x000000ff2f00720c */ /* 0x000fe20003f46270 */
[----:B------:R-:W-:-:S02]  /*3200*/  IMAD R47, R16, R2, R18 ;  /* 0x00000002102f7224 */ /* 0x000fc400078e0212 */
[----:B------:R-:W-:Y:S02]  /*3210*/  IMAD R32, R16, R4, R32 ;  /* 0x0000000410207224 */ /* 0x000fe400078e0220 */
[----:B------:R-:W-:Y:S02]  /*3220*/  IMAD.MOV.U32 R45, RZ, RZ, R8 ;  /* 0x000000ffff2d7224 */ /* 0x000fe400078e0008 */
[----:B------:R-:W-:-:S04]  /*3230*/  IMAD.HI.U32 R2, R0, R33, RZ ;  /* 0x0000002100027227 */ /* 0x000fc800078e00ff */
[----:B------:R-:W-:Y:S01]  /*3240*/  @!P4 IMAD.MOV R45, RZ, RZ, -R45 ;  /* 0x000000ffff2dc224 */ /* 0x000fe200078e0a2d */
[C---:B------:R-:W-:Y:S01]  /*3250*/  ISETP.GT.U32.AND P4, PT, R16.reuse, R32, PT ;  /* 0x000000201000720c */ /* 0x040fe20003f84070 */
[----:B------:R-:W-:Y:S02]  /*3260*/  IMAD.MOV R2, RZ, RZ, -R2 ;  /* 0x000000ffff027224 */ /* 0x000fe400078e0a02 */
[----:B------:R-:W-:Y:S01]  /*3270*/  @!P1 IMAD.MOV R25, RZ, RZ, -R25 ;  /* 0x000000ffff199224 */ /* 0x000fe200078e0a19 */
[C---:B------:R-:W-:Y:S01]  /*3280*/  ISETP.GT.U32.AND P1, PT, R16.reuse, R47, PT ;  /* 0x0000002f1000720c */ /* 0x040fe20003f24070 */
[----:B------:R-:W-:Y:S01]  /*3290*/  IMAD R33, R16, R2, R33 ;  /* 0x0000000210217224 */ /* 0x000fe200078e0221 */
[----:B------:R-:W-:Y:S01]  /*32a0*/  IABS R2, R52 ;  /* 0x0000003400027213 */ /* 0x000fe20000000000 */
[----:B------:R-:W-:Y:S02]  /*32b0*/  @!P5 IMAD.IADD R17, R17, 0x1, -R16 ;  /* 0x000000011111d824 */ /* 0x000fe400078e0a10 */
[----:B------:R-:W-:Y:S01]  /*32c0*/  IMAD.HI.U32 R8, R0, R42, RZ ;  /* 0x0000002a00087227 */ /* 0x000fe200078e00ff */
[----:B------:R-:W-:-:S02]  /*32d0*/  ISETP.GT.U32.AND P0, PT, R16, R33, PT ;  /* 0x000000211000720c */ /* 0x000fc40003f04070 */
[----:B------:R-:W-:Y:S01]  /*32e0*/  ISETP.GT.U32.AND P5, PT, R16, R17, PT ;  /* 0x000000111000720c */ /* 0x000fe20003fa4070 */
[----:B------:R-:W-:-:S04]  /*32f0*/  IMAD.HI.U32 R4, R0, R2, RZ ;  /* 0x0000000200047227 */ /* 0x000fc800078e00ff */
[----:B------:R-:W-:Y:S02]  /*3300*/  @!P4 IMAD.IADD R32, R32, 0x1, -R16 ;  /* 0x000000012020c824 */ /* 0x000fe400078e0a10 */
[----:B------:R-:W-:Y:S02]  /*3310*/  IMAD.MOV R4, RZ, RZ, -R4 ;  /* 0x000000ffff047224 */ /* 0x000fe400078e0a04 */
[----:B------:R-:W-:Y:S01]  /*3320*/  @!P1 IMAD.IADD R47, R47, 0x1, -R16 ;  /* 0x000000012f2f9824 */ /* 0x000fe200078e0a10 */
[C---:B------:R-:W-:Y:S01]  /*3330*/  ISETP.GT.U32.AND P4, PT, R16.reuse, R32, PT ;  /* 0x000000201000720c */ /* 0x040fe20003f84070 */
[----:B------:R-:W-:Y:S02]  /*3340*/  IMAD R2, R16, R4, R2 ;  /* 0x0000000410027224 */ /* 0x000fe400078e0202 */
[----:B------:R-:W-:Y:S01]  /*3350*/  IMAD.HI.U32 R4, R0, R23, RZ ;  /* 0x0000001700047227 */ /* 0x000fe200078e00ff */
[----:B------:R-:W-:-:S03]  /*3360*/  ISETP.GT.U32.AND P1, PT, R16, R47, PT ;  /* 0x0000002f1000720c */ /* 0x000fc60003f24070 */
[----:B------:R-:W-:Y:S02]  /*3370*/  IMAD.MOV R4, RZ, RZ, -R4 ;  /* 0x000000ffff047224 */ /* 0x000fe400078e0a04 */
[--C-:B------:R-:W-:Y:S01]  /*3380*/  @!P5 IMAD.IADD R17, R17, 0x1, -R16.reuse ;  /* 0x000000011111d824 */ /* 0x100fe200078e0a10 */
[----:B------:R-:W-:Y:S01]  /*3390*/  ISETP.GE.AND P5, PT, R51, RZ, PT ;  /* 0x000000ff3300720c */ /* 0x000fe20003fa6270 */
[----:B------:R-:W-:Y:S02]  /*33a0*/  IMAD R23, R16, R4, R23 ;  /* 0x0000000410177224 */ /* 0x000fe400078e0217 */
[----:B------:R-:W-:Y:S02]  /*33b0*/  @!P4 IMAD.IADD R32, R32, 0x1, -R16 ;  /* 0x000000012020c824 */ /* 0x000fe400078e0a10 */
[----:B------:R-:W-:Y:S01]  /*33c0*/  IMAD.HI.U32 R4, R0, R6, RZ ;  /* 0x0000000600047227 */ /* 0x000fe200078e00ff */
[----:B------:R-:W-:-:S03]  /*33d0*/  ISETP.GT.U32.AND P4, PT, R16, R23, PT ;  /* 0x000000171000720c */ /* 0x000fc60003f84070 */
[----:B------:R-:W-:Y:S01]  /*33e0*/  @!P1 IMAD.IADD R47, R47, 0x1, -R16 ;  /* 0x000000012f2f9824 */ /* 0x000fe200078e0a10 */
[----:B------:R-:W-:Y:S01]  /*33f0*/  ISETP.GE.AND P1, PT, R56, RZ, PT ;  /* 0x000000ff3800720c */ /* 0x000fe20003f26270 */
[----:B------:R-:W-:Y:S01]  /*3400*/  IMAD.MOV R4, RZ, RZ, -R4 ;  /* 0x000000ffff047224 */ /* 0x000fe200078e0a04 */
[----:B------:R-:W-:Y:S01]  /*3410*/  IABS R56, R60 ;  /* 0x0000003c00387213 */ /* 0x000fe20000000000 */
[----:B------:R-:W-:Y:S02]  /*3420*/  @!P5 IMAD.MOV R32, RZ, RZ, -R32 ;  /* 0x000000ffff20d224 */ /* 0x000fe400078e0a20 */
[C---:B------:R-:W-:Y:S02]  /*3430*/  IMAD R6, R16.reuse, R4, R6 ;  /* 0x0000000410067224 */ /* 0x040fe400078e0206 */
[--C-:B------:R-:W-:Y:S02]  /*3440*/  @!P0 IMAD.IADD R33, R33, 0x1, -R16.reuse ;  /* 0x0000000121218824 */ /* 0x100fe400078e0a10 */
[----:B------:R-:W-:Y:S01]  /*3450*/  @!P4 IMAD.IADD R23, R23, 0x1, -R16 ;  /* 0x000000011717c824 */ /* 0x000fe200078e0a10 */
[C---:B------:R-:W-:Y:S01]  /*3460*/  ISETP.GT.U32.AND P5, PT, R16.reuse, R6, PT ;  /* 0x000000061000720c */ /* 0x040fe20003fa4070 */
[----:B------:R-:W-:Y:S01]  /*3470*/  IMAD.MOV.U32 R27, RZ, RZ, R17 ;  /* 0x000000ffff1b7224 */ /* 0x000fe200078e0011 */
[C---:B------:R-:W-:Y:S01]  /*3480*/  ISETP.GT.U32.AND P0, PT, R16.reuse, R33, PT ;  /* 0x000000211000720c */ /* 0x040fe20003f04070 */
[----:B------:R-:W-:Y:S01]  /*3490*/  @!P2 IMAD.MOV R47, RZ, RZ, -R47 ;  /* 0x000000ffff2fa224 */ /* 0x000fe200078e0a2f */
[----:B------:R-:W-:Y:S01]  /*34a0*/  ISETP.GT.U32.AND P4, PT, R16, R23, PT ;  /* 0x000000171000720c */ /* 0x000fe20003f84070 */
[----:B------:R-:W-:Y:S01]  /*34b0*/  @!P3 IMAD.MOV R27, RZ, RZ, -R27 ;  /* 0x000000ffff1bb224 */ /* 0x000fe200078e0a1b */
[----:B------:R-:W-:Y:S01]  /*34c0*/  ISETP.GE.AND P3, PT, R52, RZ, PT ;  /* 0x000000ff3400720c */ /* 0x000fe20003f66270 */
[----:B------:R-:W-:Y:S01]  /*34d0*/  IMAD.MOV R8, RZ, RZ, -R8 ;  /* 0x000000ffff087224 */ /* 0x000fe200078e0a08 */
[----:B------:R-:W-:Y:S01]  /*34e0*/  ISETP.GE.AND P2, PT, R57, RZ, PT ;  /* 0x000000ff3900720c */ /* 0x000fe20003f46270 */
[----:B------:R-:W-:-:S04]  /*34f0*/  IMAD.HI.U32 R4, R0, R56, RZ ;  /* 0x0000003800047227 */ /* 0x000fc800078e00ff */
[--C-:B------:R-:W-:Y:S02]  /*3500*/  @!P5 IMAD.IADD R6, R6, 0x1, -R16.reuse ;  /* 0x000000010606d824 */ /* 0x100fe400078e0a10 */
[--C-:B------:R-:W-:Y:S01]  /*3510*/  @!P0 IMAD.IADD R33, R33, 0x1, -R16.reuse ;  /* 0x0000000121218824 */ /* 0x100fe200078e0a10 */
[C---:B------:R-:W-:Y:S01]  /*3520*/  ISETP.GT.U32.AND P0, PT, R16.reuse, R2, PT ;  /* 0x000000021000720c */ /* 0x040fe20003f04070 */
[----:B------:R-:W-:Y:S01]  /*3530*/  @!P4 IMAD.IADD R23, R23, 0x1, -R16 ;  /* 0x000000011717c824 */ /* 0x000fe200078e0a10 */
[----:B------:R-:W-:Y:S01]  /*3540*/  ISETP.GT.U32.AND P5, PT, R16, R6, PT ;  /* 0x000000061000720c */ /* 0x000fe20003fa4070 */
[----:B------:R-:W-:Y:S01]  /*3550*/  @!P6 IMAD.MOV R33, RZ, RZ, -R33 ;  /* 0x000000ffff21e224 */ /* 0x000fe200078e0a21 */
[----:B------:R-:W-:Y:S01]  /*3560*/  ISETP.GE.AND P6, PT, R58, RZ, PT ;  /* 0x000000ff3a00720c */ /* 0x000fe20003fc6270 */
[----:B------:R-:W-:Y:S01]  /*3570*/  @!P1 IMAD.MOV R23, RZ, RZ, -R23 ;  /* 0x000000ffff179224 */ /* 0x000fe200078e0a17 */
[----:B------:R-:W-:Y:S01]  /*3580*/  ISETP.GE.AND P1, PT, R30, RZ, PT ;  /* 0x000000ff1e00720c */ /* 0x000fe20003f26270 */
[----:B------:R-:W-:Y:S01]  /*3590*/  IMAD R42, R16, R8, R42 ;  /* 0x00000008102a7224 */ /* 0x000fe200078e022a */
[----:B------:R-:W3:Y:S01]  /*35a0*/  LDL.LU R30, [R1+0x2c] ;  /* 0x00002c00011e7983 */ /* 0x000ee20000300800 */
[----:B------:R-:W-:Y:S01]  /*35b0*/  IMAD.MOV R4, RZ, RZ, -R4 ;  /* 0x000000ffff047224 */ /* 0x000fe200078e0a04 */
[----:B--2---:R-:W-:Y:S01]  /*35c0*/  IABS R43, R61 ;  /* 0x0000003d002b7213 */ /* 0x004fe20000000000 */
[----:B------:R-:W-:Y:S01]  /*35d0*/  IMAD.HI.U32 R8, R0, R29, RZ ;  /* 0x0000001d00087227 */ /* 0x000fe200078e00ff */
[----:B------:R-:W-:-:S03]  /*35e0*/  ISETP.GE.AND P4, PT, R54, RZ, PT ;  /* 0x000000ff3600720c */ /* 0x000fc60003f86270 */
[--C-:B------:R-:W-:Y:S01]  /*35f0*/  @!P5 IMAD.IADD R6, R6, 0x1, -R16.reuse ;  /* 0x000000010606d824 */ /* 0x100fe200078e0a10 */
[----:B------:R-:W-:Y:S01]  /*3600*/  ISETP.GE.AND P5, PT, R3, RZ, PT ;  /* 0x000000ff0300720c */ /* 0x000fe20003fa6270 */
[----:B------:R-:W-:Y:S01]  /*3610*/  @!P0 IMAD.IADD R2, R2, 0x1, -R16 ;  /* 0x0000000102028824 */ /* 0x000fe200078e0a10 */
[----:B------:R-:W2:Y:S01]  /*3620*/  LDL.LU R3, [R1+0x30] ;  /* 0x0000300001037983 */ /* 0x000ea20000300800 */
[----:B------:R-:W-:-:S03]  /*3630*/  IMAD R56, R16, R4, R56 ;  /* 0x0000000410387224 */ /* 0x000fc600078e0238 */
[----:B------:R-:W-:Y:S01]  /*3640*/  ISETP.GT.U32.AND P0, PT, R16, R2, PT ;  /* 0x000000021000720c */ /* 0x000fe20003f04070 */
[----:B------:R-:W-:Y:S01]  /*3650*/  @!P2 IMAD.MOV R6, RZ, RZ, -R6 ;  /* 0x000000ffff06a224 */ /* 0x000fe200078e0a06 */
[----:B------:R-:W2:Y:S11]  /*3660*/  LDL.LU R11, [R1+0x34] ;  /* 0x00003400010b7983 */ /* 0x000eb60000300800 */
[----:B------:R-:W-:Y:S01]  /*3670*/  @!P0 IMAD.IADD R2, R2, 0x1, -R16 ;  /* 0x0000000102028824 */ /* 0x000fe200078e0a10 */
[----:B------:R-:W-:Y:S01]  /*3680*/  ISETP.GT.U32.AND P2, PT, R16, R56, PT ;  /* 0x000000381000720c */ /* 0x000fe20003f44070 */
[----:B------:R-:W-:Y:S01]  /*3690*/  IMAD.HI.U32 R9, R0, R44, RZ ;  /* 0x0000002c00097227 */ /* 0x000fe200078e00ff */
[----:B------:R-:W4:Y:S01]  /*36a0*/  LDL.LU R54, [R1+0x38] ;  /* 0x0000380001367983 */ /* 0x000f220000300800 */
[----:B------:R-:W-:-:S02]  /*36b0*/  IABS R18, R10 ;  /* 0x0000000a00127213 */ /* 0x000fc40000000000 */
[----:B------:R-:W-:Y:S01]  /*36c0*/  IMAD.MOV.U32 R58, RZ, RZ, R2 ;  /* 0x000000ffff3a7224 */ /* 0x000fe200078e0002 */
[----:B------:R-:W-:Y:S01]  /*36d0*/  ISETP.GE.AND P0, PT, R60, RZ, PT ;  /* 0x000000ff3c00720c */ /* 0x000fe20003f06270 */
[----:B------:R-:W-:Y:S02]  /*36e0*/  IMAD.MOV R2, RZ, RZ, -R8 ;  /* 0x000000ffff027224 */ /* 0x000fe400078e0a08 */
[----:B------:R-:W-:Y:S01]  /*36f0*/  @!P3 IMAD.MOV R58, RZ, RZ, -R58 ;  /* 0x000000ffff3ab224 */ /* 0x000fe200078e0a3a */
[C---:B------:R-:W-:Y:S01]  /*3700*/  ISETP.GT.U32.AND P3, PT, R16.reuse, R42, PT ;  /* 0x0000002a1000720c */ /* 0x040fe20003f64070 */
[----:B------:R-:W-:Y:S02]  /*3710*/  IMAD R29, R16, R2, R29 ;  /* 0x00000002101d7224 */ /* 0x000fe400078e021d */
[----:B------:R-:W-:-:S10]  /*3720*/  @!P2 IMAD.IADD R56, R56, 0x1, -R16 ;  /* 0x000000013838a824 */ /* 0x000fd400078e0a10 */
[----:B------:R-:W-:Y:S01]  /*3730*/  @!P3 IMAD.IADD R42, R42, 0x1, -R16 ;  /* 0x000000012a2ab824 */ /* 0x000fe200078e0a10 */
[----:B------:R-:W-:-:S04]  /*3740*/  ISETP.GT.U32.AND P2, PT, R16, R56, PT ;  /* 0x000000381000720c */ /* 0x000fc80003f44070 */
[----:B------:R-:W-:Y:S01]  /*3750*/  ISETP.GT.U32.AND P3, PT, R16, R42, PT ;  /* 0x0000002a1000720c */ /* 0x000fe20003f64070 */
[----:B------:R-:W-:Y:S02]  /*3760*/  IMAD.MOV R9, RZ, RZ, -R9 ;  /* 0x000000ffff097224 */ /* 0x000fe400078e0a09 */
[----:B------:R-:W-:-:S04]  /*3770*/  IMAD.HI.U32 R8, R0, R35, RZ ;  /* 0x0000002300087227 */ /* 0x000fc800078e00ff */
[----:B------:R-:W-:Y:S02]  /*3780*/  IMAD R44, R16, R9, R44 ;  /* 0x00000009102c7224 */ /* 0x000fe400078e022c */
[----:B------:R-:W-:-:S04]  /*3790*/  IMAD.MOV R8, RZ, RZ, -R8 ;  /* 0x000000ffff087224 */ /* 0x000fc800078e0a08 */
[--C-:B------:R-:W-:Y:S01]  /*37a0*/  @!P3 IMAD.IADD R42, R42, 0x1, -R16.reuse ;  /* 0x000000012a2ab824 */ /* 0x100fe200078e0a10 */
[----:B------:R-:W-:Y:S01]  /*37b0*/  ISETP.GT.U32.AND P3, PT, R16, R29, PT ;  /* 0x0000001d1000720c */ /* 0x000fe20003f64070 */
[----:B------:R-:W-:Y:S01]  /*37c0*/  @!P2 IMAD.IADD R56, R56, 0x1, -R16 ;  /* 0x000000013838a824 */ /* 0x000fe200078e0a10 */
[C---:B------:R-:W-:Y:S01]  /*37d0*/  ISETP.GT.U32.AND P2, PT, R16.reuse, R44, PT ;  /* 0x0000002c1000720c */ /* 0x040fe20003f44070 */
[----:B------:R-:W-:Y:S02]  /*37e0*/  IMAD R35, R16, R8, R35 ;  /* 0x0000000810237224 */ /* 0x000fe400078e0223 */
[----:B------:R-:W-:-:S04]  /*37f0*/  IMAD.HI.U32 R2, R0, R43, RZ ;  /* 0x0000002b00027227 */ /* 0x000fc800078e00ff */
[----:B------:R-:W-:Y:S01]  /*3800*/  @!P6 IMAD.MOV R42, RZ, RZ, -R42 ;  /* 0x000000ffff2ae224 */ /* 0x000fe200078e0a2a */
[C---:B------:R-:W-:Y:S01]  /*3810*/  ISETP.GT.U32.AND P6, PT, R16.reuse, R35, PT ;  /* 0x000000231000720c */ /* 0x040fe20003fc4070 */
[----:B------:R-:W-:Y:S02]  /*3820*/  IMAD.MOV R2, RZ, RZ, -R2 ;  /* 0x000000ffff027224 */ /* 0x000fe400078e0a02 */
[--C-:B------:R-:W-:Y:S02]  /*3830*/  @!P3 IMAD.IADD R29, R29, 0x1, -R16.reuse ;  /* 0x000000011d1db824 */ /* 0x100fe400078e0a10 */
[----:B------:R-:W-:Y:S02]  /*3840*/  IMAD R43, R16, R2, R43 ;  /* 0x00000002102b7224 */ /* 0x000fe400078e022b */
[----:B------:R-:W-:Y:S01]  /*3850*/  @!P2 IMAD.IADD R44, R44, 0x1, -R16 ;  /* 0x000000012c2ca824 */ /* 0x000fe200078e0a10 */
[C---:B------:R-:W-:Y:S02]  /*3860*/  ISETP.GT.U32.AND P3, PT, R16.reuse, R29, PT ;  /* 0x0000001d1000720c */ /* 0x040fe40003f64070 */
[----:B------:R-:W-:-:S03]  /*3870*/  ISETP.GT.U32.AND P2, PT, R16, R43, PT ;  /* 0x0000002b1000720c */ /* 0x000fc60003f44070 */
[----:B------:R-:W-:Y:S01]  /*3880*/  @!P6 IMAD.IADD R35, R35, 0x1, -R16 ;  /* 0x000000012323e824 */ /* 0x000fe200078e0a10 */
[----:B------:R-:W-:-:S07]  /*3890*/  ISETP.GT.U32.AND P6, PT, R16, R44, PT ;  /* 0x0000002c1000720c */ /* 0x000fce0003fc4070 */
[--C-:B------:R-:W-:Y:S02]  /*38a0*/  @!P3 IMAD.IADD R29, R29, 0x1, -R16.reuse ;  /* 0x000000011d1db824 */ /* 0x100fe400078e0a10 */
[--C-:B------:R-:W-:Y:S02]  /*38b0*/  @!P2 IMAD.IADD R43, R43, 0x1, -R16.reuse ;  /* 0x000000012b2ba824 */ /* 0x100fe400078e0a10 */
[----:B------:R-:W-:Y:S02]  /*38c0*/  @!P4 IMAD.MOV R29, RZ, RZ, -R29 ;  /* 0x000000ffff1dc224 */ /* 0x000fe400078e0a1d */
[--C-:B------:R-:W-:Y:S01]  /*38d0*/  @!P6 IMAD.IADD R44, R44, 0x1, -R16.reuse ;  /* 0x000000012c2ce824 */ /* 0x100fe200078e0a10 */
[----:B------:R-:W-:Y:S02]  /*38e0*/  ISETP.GT.U32.AND P4, PT, R16, R43, PT ;  /* 0x0000002b1000720c */ /* 0x000fe40003f84070 */
[----:B------:R-:W-:Y:S02]  /*38f0*/  ISETP.GE.AND P3, PT, R10, RZ, PT ;  /* 0x000000ff0a00720c */ /* 0x000fe40003f66270 */
[----:B------:R-:W5:Y:S09]  /*3900*/  LDL.LU R10, [R1+0x3c] ;  /* 0x00003c00010a7983 */ /* 0x000f720000300800 */
[----:B------:R-:W-:Y:S01]  /*3910*/  @!P4 IMAD.IADD R43, R43, 0x1, -R16 ;  /* 0x000000012b2bc824 */ /* 0x000fe200078e0a10 */
[----:B---3--:R-:W-:-:S05]  /*3920*/  IABS R50, R30 ;  /* 0x0000001e00327213 */ /* 0x008fca0000000000 */
[----:B------:R-:W-:-:S04]  /*3930*/  IMAD.HI.U32 R2, R0, R50, RZ ;  /* 0x0000003200027227 */ /* 0x000fc800078e00ff */
[----:B------:R-:W-:-:S04]  /*3940*/  IMAD.MOV R2, RZ, RZ, -R2 ;  /* 0x000000ffff027224 */ /* 0x000fc800078e0a02 */
[----:B------:R-:W-:-:S05]  /*3950*/  IMAD R50, R16, R2, R50 ;  /* 0x0000000210327224 */ /* 0x000fca00078e0232 */
[----:B------:R-:W-:Y:S02]  /*3960*/  ISETP.GT.U32.AND P6, PT, R16, R50, PT ;  /* 0x000000321000720c */ /* 0x000fe40003fc4070 */
[----:B------:R-:W-:Y:S02]  /*3970*/  ISETP.GE.AND P4, PT, R30, RZ, PT ;  /* 0x000000ff1e00720c */ /* 0x000fe40003f86270 */
[----:B--2---:R-:W-:Y:S01]  /*3980*/  IABS R46, R3 ;  /* 0x00000003002e7213 */ /* 0x004fe20000000000 */
[----:B------:R-:W2:Y:S08]  /*3990*/  LDL.LU R30, [R1+0x40] ;  /* 0x00004000011e7983 */ /* 0x000eb00000300800 */
[----:B------:R-:W-:Y:S01]  /*39a0*/  @!P6 IMAD.IADD R50, R50, 0x1, -R16 ;  /* 0x000000013232e824 */ /* 0x000fe200078e0a10 */
[----:B------:R-:W-:-:S02]  /*39b0*/  ISETP.GE.AND P6, PT, R3, RZ, PT ;  /* 0x000000ff0300720c */ /* 0x000fc40003fc6270 */
[----:B------:R-:W3:Y:S01]  /*39c0*/  LDL.LU R3, [R1+0x44] ;  /* 0x0000440001037983 */ /* 0x000ee20000300800 */
[----:B------:R-:W-:-:S04]  /*39d0*/  IMAD.HI.U32 R4, R0, R18, RZ ;  /* 0x0000001200047227 */ /* 0x000fc800078e00ff */
[----:B------:R-:W-:-:S04]  /*39e0*/  IMAD.MOV R4, RZ, RZ, -R4 ;  /* 0x000000ffff047224 */ /* 0x000fc800078e0a04 */
[----:B------:R-:W-:Y:S02]  /*39f0*/  IMAD R18, R16, R4, R18 ;  /* 0x0000000410127224 */ /* 0x000fe400078e0212 */
[----:B------:R-:W-:-:S03]  /*3a00*/  @!P0 IMAD.MOV R56, RZ, RZ, -R56 ;  /* 0x000000ffff388224 */ /* 0x000fc600078e0a38 */
[----:B------:R-:W-:Y:S01]  /*3a10*/  ISETP.GT.U32.AND P0, PT, R16, R18, PT ;  /* 0x000000121000720c */ /* 0x000fe20003f04070 */
[----:B------:R-:W-:-:S12]  /*3a20*/  IMAD.HI.U32 R2, R0, R46, RZ ;  /* 0x0000002e00027227 */ /* 0x000fd800078e00ff */
[----:B------:R-:W-:-:S05]  /*3a30*/  @!P0 IMAD.IADD R18, R18, 0x1, -R16 ;  /* 0x0000000112128824 */ /* 0x000fca00078e0a10 */
[----:B------:R-:W-:Y:S01]  /*3a40*/  ISETP.GT.U32.AND P2, PT, R16, R18, PT ;  /* 0x000000121000720c */ /* 0x000fe20003f44070 */
[----:B------:R-:W-:Y:S01]  /*3a50*/  IMAD.MOV R2, RZ, RZ, -R2 ;  /* 0x000000ffff027224 */ /* 0x000fe200078e0a02 */
[----:B------:R-:W-:-:S03]  /*3a60*/  IABS R51, R11 ;  /* 0x0000000b00337213 */ /* 0x000fc60000000000 */
[----:B------:R-:W-:Y:S02]  /*3a70*/  IMAD R46, R16, R2, R46 ;  /* 0x00000002102e7224 */ /* 0x000fe400078e022e */
[----:B------:R-:W-:Y:S01]  /*3a80*/  IMAD.HI.U32 R8, R0, R51, RZ ;  /* 0x0000003300087227 */ /* 0x000fe200078e00ff */
[----:B------:R-:W-:-:S05]  /*3a90*/  ISETP.GT.U32.AND P0, PT, R16, R35, PT ;  /* 0x000000231000720c */ /* 0x000fca0003f04070 */
[----:B------:R-:W-:Y:S01]  /*3aa0*/  @!P2 IMAD.IADD R18, R18, 0x1, -R16 ;  /* 0x000000011212a824 */ /* 0x000fe200078e0a10 */
[----:B------:R-:W-:Y:S01]  /*3ab0*/  ISETP.GT.U32.AND P2, PT, R16, R46, PT ;  /* 0x0000002e1000720c */ /* 0x000fe20003f44070 */
[----:B------:R-:W-:-:S04]  /*3ac0*/  IMAD.MOV R8, RZ, RZ, -R8 ;  /* 0x000000ffff087224 */ /* 0x000fc800078e0a08 */
[----:B------:R-:W-:Y:S01]  /*3ad0*/  IMAD R51, R16, R8, R51 ;  /* 0x0000000810337224 */ /* 0x000fe200078e0233 */
[----:B----4-:R-:W-:Y:S01]  /*3ae0*/  IABS R4, R54 ;  /* 0x0000003600047213 */ /* 0x010fe20000000000 */
[--C-:B------:R-:W-:Y:S01]  /*3af0*/  @!P0 IMAD.IADD R35, R35, 0x1, -R16.reuse ;  /* 0x0000000123238824 */ /* 0x100fe200078e0a10 */
[----:B------:R-:W-:Y:S02]  /*3b00*/  ISETP.GE.AND P0, PT, R61, RZ, PT ;  /* 0x000000ff3d00720c */ /* 0x000fe40003f06270 */
[----:B------:R-:W4:Y:S03]  /*3b10*/  LDL.LU R61, [R1+0x48] ;  /* 0x00004800013d7983 */ /* 0x000f260000300800 */
[----:B------:R-:W-:Y:S01]  /*3b20*/  @!P2 IMAD.IADD R46, R46, 0x1, -R16 ;  /* 0x000000012e2ea824 */ /* 0x000fe200078e0a10 */
[----:B------:R-:W-:Y:S01]  /*3b30*/  ISETP.GT.U32.AND P2, PT, R16, R51, PT ;  /* 0x000000331000720c */ /* 0x000fe20003f44070 */
[----:B------:R-:W-:-:S04]  /*3b40*/  IMAD.HI.U32 R2, R0, R4, RZ ;  /* 0x0000000400027227 */ /* 0x000fc800078e00ff */
[----:B------:R-:W-:-:S04]  /*3b50*/  IMAD.MOV R2, RZ, RZ, -R2 ;  /* 0x000000ffff027224 */ /* 0x000fc800078e0a02 */
[----:B------:R-:W-:-:S04]  /*3b60*/  IMAD R4, R16, R2, R4 ;  /* 0x0000000210047224 */ /* 0x000fc800078e0204 */
[----:B------:R-:W-:Y:S02]  /*3b70*/  @!P2 IMAD.IADD R51, R51, 0x1, -R16 ;  /* 0x000000013333a824 */ /* 0x000fe400078e0a10 */
[----:B------:R-:W-:Y:S01]  /*3b80*/  @!P0 IMAD.MOV R43, RZ, RZ, -R43 ;  /* 0x000000ffff2b8224 */ /* 0x000fe200078e0a2b */
[C---:B------:R-:W-:Y:S02]  /*3b90*/  ISETP.GT.U32.AND P0, PT, R16.reuse, R4, PT ;  /* 0x000000041000720c */ /* 0x040fe40003f04070 */
[----:B------:R-:W-:-:S11]  /*3ba0*/  ISETP.GT.U32.AND P2, PT, R16, R51, PT ;  /* 0x000000331000720c */ /* 0x000fd60003f44070 */
[--C-:B------:R-:W-:Y:S02]  /*3bb0*/  @!P0 IMAD.IADD R4, R4, 0x1, -R16.reuse ;  /* 0x0000000104048824 */ /* 0x100fe400078e0a10 */
[----:B------:R-:W-:Y:S01]  /*3bc0*/  @!P2 IMAD.IADD R51, R51, 0x1, -R16 ;  /* 0x000000013333a824 */ /* 0x000fe200078e0a10 */
[----:B--2---:R-:W-:Y:S02]  /*3bd0*/  ISETP.GE.AND P0, PT, R30, RZ, PT ;  /* 0x000000ff1e00720c */ /* 0x004fe40003f06270 */
[----:B------:R-:W-:Y:S02]  /*3be0*/  IABS R8, R30 ;  /* 0x0000001e00087213 */ /* 0x000fe40000000000 */
[----:B------:R-:W2:Y:S01]  /*3bf0*/  LDL.LU R30, [R1+0x4c] ;  /* 0x00004c00011e7983 */ /* 0x000ea20000300800 */
[----:B---3--:R-:W-:Y:S02]  /*3c00*/  IABS R57, R3 ;  /* 0x0000000300397213 */ /* 0x008fe40000000000 */
[----:B------:R-:W-:-:S02]  /*3c10*/  ISETP.GE.AND P2, PT, R3, RZ, PT ;  /* 0x000000ff0300720c */ /* 0x000fc40003f46270 */
[----:B------:R-:W3:Y:S01]  /*3c20*/  LDL.LU R3, [R1+0x50] ;  /* 0x0000500001037983 */ /* 0x000ee20000300800 */
[----:B------:R-:W-:Y:S01]  /*3c30*/  @!P5 IMAD.MOV R35, RZ, RZ, -R35 ;  /* 0x000000ffff23d224 */ /* 0x000fe200078e0a23 */
[----:B-----5:R-:W-:Y:S02]  /*3c40*/  IABS R52, R10 ;  /* 0x0000000a00347213 */ /* 0x020fe40000000000 */
[----:B------:R-:W-:Y:S01]  /*3c50*/  ISETP.GT.U32.AND P5, PT, R16, R46, PT ;  /* 0x0000002e1000720c */ /* 0x000fe20003fa4070 */
[----:B------:R-:W-:Y:S01]  /*3c60*/  @!P1 IMAD.MOV R44, RZ, RZ, -R44 ;  /* 0x000000ffff2c9224 */ /* 0x000fe200078e0a2c */
[----:B------:R-:W5:Y:S01]  /*3c70*/  LDL.LU R14, [R1+0x54] ;  /* 0x00005400010e7983 */ /* 0x000f620000300800 */
[----:B------:R-:W-:-:S04]  /*3c80*/  IMAD.HI.U32 R2, R0, R52, RZ ;  /* 0x0000003400027227 */ /* 0x000fc800078e00ff */
[----:B------:R-:W-:Y:S01]  /*3c90*/  IMAD.MOV R2, RZ, RZ, -R2 ;  /* 0x000000ffff027224 */ /* 0x000fe200078e0a02 */
[----:B------:R-:W-:-:S03]  /*3ca0*/  ISETP.GT.U32.AND P1, PT, R16, R50, PT ;  /* 0x000000321000720c */ /* 0x000fc60003f24070 */
[----:B------:R-:W-:Y:S02]  /*3cb0*/  IMAD R52, R16, R2, R52 ;  /* 0x0000000210347224 */ /* 0x000fe400078e0234 */
[----:B------:R-:W-:-:S04]  /*3cc0*/  @!P5 IMAD.IADD R46, R46, 0x1, -R16 ;  /* 0x000000012e2ed824 */ /* 0x000fc800078e0a10 */
[----:B------:R-:W-:Y:S01]  /*3cd0*/  @!P6 IMAD.MOV R46, RZ, RZ, -R46 ;  /* 0x000000ffff2ee224 */ /* 0x000fe200078e0a2e */
[----:B------:R-:W-:-:S03]  /*3ce0*/  ISETP.GT.U32.AND P6, PT, R16, R52, PT ;  /* 0x000000341000720c */ /* 0x000fc60003fc4070 */
[--C-:B------:R-:W-:Y:S01]  /*3cf0*/  @!P1 IMAD.IADD R50, R50, 0x1, -R16.reuse ;  /* 0x0000000132329824 */ /* 0x100fe200078e0a10 */
[----:B------:R-:W-:Y:S02]  /*3d00*/  ISETP.GE.AND P1, PT, R54, RZ, PT ;  /* 0x000000ff3600720c */ /* 0x000fe40003f26270 */
[----:B------:R-:W2:Y:S07]  /*3d10*/  LDL.LU R54, [R1+0x58] ;  /* 0x0000580001367983 */ /* 0x000eae0000300800 */
[----:B------:R-:W-:-:S05]  /*3d20*/  @!P6 IMAD.IADD R52, R52, 0x1, -R16 ;  /* 0x000000013434e824 */ /* 0x000fca00078e0a10 */
[----:B------:R-:W-:Y:S02]  /*3d30*/  ISETP.GT.U32.AND P6, PT, R16, R52, PT ;  /* 0x000000341000720c */ /* 0x000fe40003fc4070 */
[----:B------:R-:W-:Y:S02]  /*3d40*/  ISETP.GE.AND P5, PT, R10, RZ, PT ;  /* 0x000000ff0a00720c */ /* 0x000fe40003fa6270 */
[----:B------:R-:W2:Y:S09]  /*3d50*/  LDL.LU R10, [R1+0x5c] ;  /* 0x00005c00010a7983 */ /* 0x000eb20000300800 */
[----:B------:R-:W-:-:S02]  /*3d60*/  @!P6 IMAD.IADD R52, R52, 0x1, -R16 ;  /* 0x000000013434e824 */ /* 0x000fc400078e0a10 */
[----:B------:R-:W-:Y:S01]  /*3d70*/  @!P4 IMAD.MOV R50, RZ, RZ, -R50 ;  /* 0x000000ffff32c224 */ /* 0x000fe200078e0a32 */
[----:B------:R-:W-:Y:S02]  /*3d80*/  ISETP.GT.U32.AND P4, PT, R16, R4, PT ;  /* 0x000000041000720c */ /* 0x000fe40003f84070 */
[----:B----4-:R-:W-:-:S11]  /*3d90*/  IABS R60, R61 ;  /* 0x0000003d003c7213 */ /* 0x010fd60000000000 */
[----:B------:R-:W-:Y:S01]  /*3da0*/  @!P4 IMAD.IADD R4, R4, 0x1, -R16 ;  /* 0x000000010404c824 */ /* 0x000fe200078e0a10 */
[----:B------:R-:W-:Y:S02]  /*3db0*/  ISETP.GE.AND P4, PT, R61, RZ, PT ;  /* 0x000000ff3d00720c */ /* 0x000fe40003f86270 */
[----:B---3--:R-:W-:Y:S02]  /*3dc0*/  ISETP.GE.AND P6, PT, R3, RZ, PT ;  /* 0x000000ff0300720c */ /* 0x008fe40003fc6270 */
[----:B------:R-:W-:Y:S02]  /*3dd0*/  IABS R19, R3 ;  /* 0x0000000300137213 */ /* 0x000fe40000000000 */
[----:B------:R-:W3:Y:S04]  /*3de0*/  LDL.LU R3, [R1+0x60] ;  /* 0x0000600001037983 */ /* 0x000ee80000300800 */
[----:B------:R-:W4:Y:S04]  /*3df0*/  LDL.LU R61, [R1+0x64] ;  /* 0x00006400013d7983 */ /* 0x000f280000300800 */
[----:B------:R-:W4:Y:S01]  /*3e00*/  LDL R59, [R1+0x5e4] ;  /* 0x0005e400013b7983 */ /* 0x000f220000100800 */
[----:B------:R-:W-:-:S04]  /*3e10*/  IMAD.HI.U32 R2, R0, R8, RZ ;  /* 0x0000000800027227 */ /* 0x000fc800078e00ff */
[----:B------:R-:W-:Y:S02]  /*3e20*/  IMAD.MOV R2, RZ, RZ, -R2 ;  /* 0x000000ffff027224 */ /* 0x000fe400078e0a02 */
[----:B------:R-:W-:-:S04]  /*3e30*/  IMAD.HI.U32 R9, R0, R57, RZ ;  /* 0x0000003900097227 */ /* 0x000fc800078e00ff */
[C---:B------:R-:W-:Y:S02]  /*3e40*/  IMAD R8, R16.reuse, R2, R8 ;  /* 0x0000000210087224 */ /* 0x040fe400078e0208 */
[----:B------:R-:W-:Y:S02]  /*3e50*/  @!P1 IMAD.MOV R4, RZ, RZ, -R4 ;  /* 0x000000ffff049224 */ /* 0x000fe400078e0a04 */
[----:B------:R-:W-:Y:S01]  /*3e60*/  IMAD.MOV R9, RZ, RZ, -R9 ;  /* 0x000000ffff097224 */ /* 0x000fe200078e0a09 */
[----:B------:R-:W-:-:S03]  /*3e70*/  ISETP.GT.U32.AND P1, PT, R16, R8, PT ;  /* 0x000000081000720c */ /* 0x000fc60003f24070 */
[C---:B------:R-:W-:Y:S02]  /*3e80*/  IMAD R57, R16.reuse, R9, R57 ;  /* 0x0000000910397224 */ /* 0x040fe400078e0239 */
[----:B------:R-:W-:Y:S01]  /*3e90*/  @!P3 IMAD.MOV R18, RZ, RZ, -R18 ;  /* 0x000000ffff12b224 */ /* 0x000fe200078e0a12 */
[----:B------:R-:W-:Y:S01]  /*3ea0*/  ISETP.GE.AND P3, PT, R11, RZ, PT ;  /* 0x000000ff0b00720c */ /* 0x000fe20003f66270 */
[----:B------:R-:W-:Y:S01]  /*3eb0*/  @!P5 IMAD.MOV R52, RZ, RZ, -R52 ;  /* 0x000000ffff34d224 */ /* 0x000fe200078e0a34 */
[----:B------:R-:W-:-:S05]  /*3ec0*/  ISETP.GT.U32.AND P5, PT, R16, R57, PT ;  /* 0x000000391000720c */ /* 0x000fca0003fa4070 */
[----:B------:R-:W-:Y:S02]  /*3ed0*/  @!P1 IMAD.IADD R8, R8, 0x1, -R16 ;  /* 0x0000000108089824 */ /* 0x000fe400078e0a10 */
[----:B------:R-:W-:-:S03]  /*3ee0*/  IMAD.HI.U32 R17, R0, R60, RZ ;  /* 0x0000003c00117227 */ /* 0x000fc600078e00ff */
[----:B------:R-:W-:Y:S01]  /*3ef0*/  ISETP.GT.U32.AND P1, PT, R16, R8, PT ;  /* 0x000000081000720c */ /* 0x000fe20003f24070 */
[----:B------:R-:W-:Y:S02]  /*3f00*/  IMAD.MOV R2, RZ, RZ, -R17 ;  /* 0x000000ffff027224 */ /* 0x000fe400078e0a11 */
[----:B------:R-:W-:Y:S01]  /*3f10*/  @!P3 IMAD.MOV R51, RZ, RZ, -R51 ;  /* 0x000000ffff33b224 */ /* 0x000fe200078e0a33 */
[----:B--2---:R-:W-:Y:S01]  /*3f20*/  ISETP.GE.AND P3, PT, R30, RZ, PT ;  /* 0x000000ff1e00720c */ /* 0x004fe20003f66270 */
[----:B------:R-:W-:Y:S01]  /*3f30*/  @!P5 IMAD.IADD R57, R57, 0x1, -R16 ;  /* 0x000000013939d824 */ /* 0x000fe200078e0a10 */
[----:B------:R-:W-:Y:S01]  /*3f40*/  IABS R30, R30 ;  /* 0x0000001e001e7213 */ /* 0x000fe20000000000 */
[----:B------:R-:W-:Y:S01]  /*3f50*/  IMAD R60, R16, R2, R60 ;  /* 0x00000002103c7224 */ /* 0x000fe200078e023c */
[----:B-----5:R-:W-:Y:S01]  /*3f60*/  IABS R2, R14 ;  /* 0x0000000e00027213 */ /* 0x020fe20000000000 */
[----:B------:R-:W-:Y:S01]  /*3f70*/  IMAD.HI.U32 R20, R0, R19, RZ ;  /* 0x0000001300147227 */ /* 0x000fe200078e00ff */
[----:B------:R-:W-:-:S03]  /*3f80*/  ISETP.GT.U32.AND P5, PT, R16, R57, PT ;  /* 0x000000391000720c */ /* 0x000fc60003fa4070 */
[----:B------:R-:W-:Y:S01]  /*3f90*/  IMAD.HI.U32 R9, R0, R30, RZ ;  /* 0x0000001e00097227 */ /* 0x000fe200078e00ff */
[----:B------:R-:W-:-:S03]  /*3fa0*/  IABS R21, R54 ;  /* 0x0000003600157213 */ /* 0x000fc60000000000 */
[----:B------:R-:W-:Y:S01]  /*3fb0*/  @!P1 IMAD.IADD R8, R8, 0x1, -R16 ;  /* 0x0000000108089824 */ /* 0x000fe200078e0a10 */
[----:B------:R-:W-:Y:S01]  /*3fc0*/  ISETP.GT.U32.AND P1, PT, R16, R60, PT ;  /* 0x0000003c1000720c */ /* 0x000fe20003f24070 */
[----:B------:R-:W-:-:S04]  /*3fd0*/  IMAD.HI.U32 R17, R0, R2, RZ ;  /* 0x0000000200117227 */ /* 0x000fc800078e00ff */
[----:B------:R-:W-:Y:S02]  /*3fe0*/  IMAD.MOV R20, RZ, RZ, -R20 ;  /* 0x000000ffff147224 */ /* 0x000fe400078e0a14 */
[----:B------:R-:W-:Y:S02]  /*3ff0*/  IMAD.MOV R9, RZ, RZ, -R9 ;  /* 0x000000ffff097224 */ /* 0x000fe400078e0a09 */
[----:B------:R-:W-:Y:S02]  /*4000*/  IMAD.MOV R17, RZ, RZ, -R17 ;  /* 0x000000ffff117224 */ /* 0x000fe400078e0a11 */
[C---:B------:R-:W-:Y:S02]  /*4010*/  IMAD R19, R16.reuse, R20, R19 ;  /* 0x0000001410137224 */ /* 0x040fe400078e0213 */
[----:B------:R-:W-:Y:S02]  /*4020*/  IMAD R30, R16, R9, R30 ;  /* 0x00000009101e7224 */ /* 0x000fe400078e021e */
[----:B------:R-:W-:-:S02]  /*4030*/  IMAD.MOV.U32 R9, RZ, RZ, R21 ;  /* 0x000000ffff097224 */ /* 0x000fc400078e0015 */
[C---:B------:R-:W-:Y:S02]  /*4040*/  IMAD R2, R16.reuse, R17, R2 ;  /* 0x0000001110027224 */ /* 0x040fe400078e0202 */
[----:B------:R-:W-:Y:S01]  /*4050*/  @!P5 IMAD.IADD R57, R57, 0x1, -R16 ;  /* 0x000000013939d824 */ /* 0x000fe200078e0a10 */
[----:B------:R-:W-:Y:S01]  /*4060*/  ISETP.GT.U32.AND P5, PT, R16, R19, PT ;  /* 0x000000131000720c */ /* 0x000fe20003fa4070 */
[----:B------:R-:W-:Y:S01]  /*4070*/  IMAD.HI.U32 R20, R0, R9, RZ ;  /* 0x0000000900147227 */ /* 0x000fe200078e00ff */
[----:B------:R-:W-:-:S03]  /*4080*/  IABS R17, R10 ;  /* 0x0000000a00117213 */ /* 0x000fc60000000000 */
[----:B------:R-:W-:Y:S01]  /*4090*/  @!P1 IMAD.IADD R60, R60, 0x1, -R16 ;  /* 0x000000013c3c9824 */ /* 0x000fe200078e0a10 */
[----:B------:R-:W-:Y:S01]  /*40a0*/  ISETP.GT.U32.AND P1, PT, R16, R2, PT ;  /* 0x000000021000720c */ /* 0x000fe20003f24070 */
[----:B------:R-:W-:-:S04]  /*40b0*/  IMAD.MOV R20, RZ, RZ, -R20 ;  /* 0x000000ffff147224 */ /* 0x000fc800078e0a14 */
[----:B------:R-:W-:Y:S02]  /*40c0*/  IMAD R9, R16, R20, R9 ;  /* 0x0000001410097224 */ /* 0x000fe400078e0209 */
[----:B------:R-:W-:-:S04]  /*40d0*/  IMAD.HI.U32 R20, R0, R17, RZ ;  /* 0x0000001100147227 */ /* 0x000fc800078e00ff */
[----:B------:R-:W-:Y:S02]  /*40e0*/  @!P5 IMAD.IADD R19, R19, 0x1, -R16 ;  /* 0x000000011313d824 */ /* 0x000fe400078e0a10 */
[----:B------:R-:W-:Y:S02]  /*40f0*/  IMAD.MOV R20, RZ, RZ, -R20 ;  /* 0x000000ffff147224 */ /* 0x000fe400078e0a14 */
[----:B------:R-:W-:Y:S01]  /*4100*/  @!P1 IMAD.IADD R2, R2, 0x1, -R16 ;  /* 0x0000000102029824 */ /* 0x000fe200078e0a10 */
[C---:B------:R-:W-:Y:S01]  /*4110*/  ISETP.GT.U32.AND P1, PT, R16.reuse, R19, PT ;  /* 0x000000131000720c */ /* 0x040fe20003f24070 */
[C---:B------:R-:W-:Y:S02]  /*4120*/  IMAD R17, R16.reuse, R20, R17 ;  /* 0x0000001410117224 */ /* 0x040fe400078e0211 */
[----:B------:R-:W-:Y:S01]  /*4130*/  @!P0 IMAD.MOV R8, RZ, RZ, -R8 ;  /* 0x000000ffff088224 */ /* 0x000fe200078e0a08 */
[----:B------:R-:W-:-:S09]  /*4140*/  ISETP.GT.U32.AND P0, PT, R16, R30, PT ;  /* 0x0000001e1000720c */ /* 0x000fd20003f04070 */
[----:B------:R-:W-:-:S04]  /*4150*/  @!P1 IMAD.IADD R19, R19, 0x1, -R16 ;  /* 0x0000000113139824 */ /* 0x000fc800078e0a10 */
[----:B------:R-:W-:-:S05]  /*4160*/  @!P0 IMAD.IADD R30, R30, 0x1, -R16 ;  /* 0x000000011e1e8824 */ /* 0x000fca00078e0a10 */
[C---:B------:R-:W-:Y:S02]  /*4170*/  ISETP.GT.U32.AND P5, PT, R16.reuse, R30, PT ;  /* 0x0000001e1000720c */ /* 0x040fe40003fa4070 */
[----:B------:R-:W-:-:S11]  /*4180*/  ISETP.GT.U32.AND P0, PT, R16, R60, PT ;  /* 0x0000003c1000720c */ /* 0x000fd60003f04070 */
[--C-:B------:R-:W-:Y:S01]  /*4190*/  @!P5 IMAD.IADD R30, R30, 0x1, -R16.reuse ;  /* 0x000000011e1ed824 */ /* 0x100fe200078e0a10 */
[----:B------:R-:W-:Y:S01]  /*41a0*/  ISETP.GT.U32.AND P5, PT, R16, R17, PT ;  /* 0x000000111000720c */ /* 0x000fe20003fa4070 */
[----:B------:R-:W-:-:S04]  /*41b0*/  @!P0 IMAD.IADD R60, R60, 0x1, -R16 ;  /* 0x000000013c3c8824 */ /* 0x000fc800078e0a10 */
[----:B------:R-:W-:-:S08]  /*41c0*/  @!P4 IMAD.MOV R60, RZ, RZ, -R60 ;  /* 0x000000ffff3cc224 */ /* 0x000fd000078e0a3c */
[----:B------:R-:W-:-:S05]  /*41d0*/  @!P5 IMAD.IADD R17, R17, 0x1, -R16 ;  /* 0x000000011111d824 */ /* 0x000fca00078e0a10 */
[C---:B------:R-:W-:Y:S01]  /*41e0*/  ISETP.GT.U32.AND P4, PT, R16.reuse, R17, PT ;  /* 0x000000111000720c */ /* 0x040fe20003f84070 */
[----:B------:R-:W-:Y:S01]  /*41f0*/  @!P2 IMAD.MOV R57, RZ, RZ, -R57 ;  /* 0x000000ffff39a224 */ /* 0x000fe200078e0a39 */
[----:B------:R-:W-:Y:S01]  /*4200*/  ISETP.GT.U32.AND P2, PT, R16, R2, PT ;  /* 0x000000021000720c */ /* 0x000fe20003f44070 */
[----:B------:R-:W-:-:S10]  /*4210*/  @!P3 IMAD.MOV R30, RZ, RZ, -R30 ;  /* 0x000000ffff1eb224 */ /* 0x000fd400078e0a1e */
[--C-:B------:R-:W-:Y:S01]  /*4220*/  @!P4 IMAD.IADD R17, R17, 0x1, -R16.reuse ;  /* 0x000000011111c824 */ /* 0x100fe200078e0a10 */
[----:B------:R-:W-:Y:S01]  /*4230*/  ISETP.GE.AND P4, PT, R10, RZ, PT ;  /* 0x000000ff0a00720c */ /* 0x000fe20003f86270 */
[----:B------:R-:W-:Y:S01]  /*4240*/  @!P2 IMAD.IADD R2, R2, 0x1, -R16 ;  /* 0x000000010202a824 */ /* 0x000fe200078e0a10 */
[----:B------:R-:W-:Y:S02]  /*4250*/  ISETP.GE.AND P2, PT, R14, RZ, PT ;  /* 0x000000ff0e00720c */ /* 0x000fe40003f46270 */
[----:B------:R-:W2:Y:S01]  /*4260*/  LDL.LU R14, [R1+0x14] ;  /* 0x00001400010e7983 */ /* 0x000ea20000300800 */
[----:B------:R-:W-:Y:S02]  /*4270*/  ISETP.GE.AND P3, PT, R54, RZ, PT ;  /* 0x000000ff3600720c */ /* 0x000fe40003f66270 */
[----:B---3--:R-:W-:-:S05]  /*4280*/  IABS R34, R3 ;  /* 0x0000000300227213 */ /* 0x008fca0000000000 */
[----:B------:R-:W-:-:S04]  /*4290*/  IMAD.HI.U32 R20, R0, R34, RZ ;  /* 0x0000002200147227 */ /* 0x000fc800078e00ff */
[----:B------:R-:W-:-:S04]  /*42a0*/  IMAD.MOV R20, RZ, RZ, -R20 ;  /* 0x000000ffff147224 */ /* 0x000fc800078e0a14 */
[----:B------:R-:W-:-:S05]  /*42b0*/  IMAD R34, R16, R20, R34 ;  /* 0x0000001410227224 */ /* 0x000fca00078e0222 */
[----:B------:R-:W-:-:S13]  /*42c0*/  ISETP.GT.U32.AND P1, PT, R16, R34, PT ;  /* 0x000000221000720c */ /* 0x000fda0003f24070 */
[----:B------:R-:W-:-:S05]  /*42d0*/  @!P1 IMAD.IADD R34, R34, 0x1, -R16 ;  /* 0x0000000122229824 */ /* 0x000fca00078e0a10 */
[----:B------:R-:W-:Y:S02]  /*42e0*/  ISETP.GT.U32.AND P1, PT, R16, R34, PT ;  /* 0x000000221000720c */ /* 0x000fe40003f24070 */
[----:B----4-:R-:W-:-:S05]  /*42f0*/  IABS R21, R61 ;  /* 0x0000003d00157213 */ /* 0x010fca0000000000 */
[----:B------:R-:W-:-:S06]  /*4300*/  IMAD.HI.U32 R11, R0, R21, RZ ;  /* 0x00000015000b7227 */ /* 0x000fcc00078e00ff */
[----:B------:R-:W-:Y:S01]  /*4310*/  @!P1 IMAD.IADD R34, R34, 0x1, -R16 ;  /* 0x0000000122229824 */ /* 0x000fe200078e0a10 */
[----:B------:R-:W-:Y:S02]  /*4320*/  ISETP.GE.AND P1, PT, R3, RZ, PT ;  /* 0x000000ff0300720c */ /* 0x000fe40003f26270 */
[----:B------:R-:W0:Y:S01]  /*4330*/  S2R R3, SR_TID.X ;  /* 0x0000000000037919 */ /* 0x000e220000002100 */
[----:B------:R-:W-:-:S04]  /*4340*/  IMAD.MOV R11, RZ, RZ, -R11 ;  /* 0x000000ffff0b7224 */ /* 0x000fc800078e0a0b */
[C---:B------:R-:W-:Y:S01]  /*4350*/  IMAD R21, R16.reuse, R11, R21 ;  /* 0x0000000b10157224 */ /* 0x040fe200078e0215 */
[----:B------:R-:W-:Y:S01]  /*4360*/  IABS R20, R59 ;  /* 0x0000003b00147213 */ /* 0x000fe20000000000 */
[----:B------:R-:W3:Y:S03]  /*4370*/  LDL.LU R11, [R1+0x10] ;  /* 0x00001000010b7983 */ /* 0x000ee60000300800 */
[----:B------:R-:W-:Y:S01]  /*4380*/  ISETP.GT.U32.AND P5, PT, R16, R21, PT ;  /* 0x000000151000720c */ /* 0x000fe20003fa4070 */
[----:B------:R-:W-:Y:S01]  /*4390*/  IMAD.HI.U32 R0, R0, R20, RZ ;  /* 0x0000001400007227 */ /* 0x000fe200078e00ff */
[----:B------:R-:W4:Y:S03]  /*43a0*/  LDL.LU R54, [R1+0xc] ;  /* 0x00000c0001367983 */ /* 0x000f260000300800 */
[----:B------:R-:W-:-:S08]  /*43b0*/  IMAD.MOV R0, RZ, RZ, -R0 ;  /* 0x000000ffff007224 */ /* 0x000fd000078e0a00 */
[----:B------:R-:W-:Y:S02]  /*43c0*/  @!P5 IMAD.IADD R21, R21, 0x1, -R16 ;  /* 0x000000011515d824 */ /* 0x000fe400078e0a10 */
[----:B------:R-:W-:-:S03]  /*43d0*/  IMAD R20, R16, R0, R20 ;  /* 0x0000000010147224 */ /* 0x000fc600078e0214 */
[----:B------:R-:W-:Y:S02]  /*43e0*/  ISETP.GT.U32.AND P5, PT, R16, R21, PT ;  /* 0x000000151000720c */ /* 0x000fe40003fa4070 */
[----:B0-----:R-:W-:Y:S02]  /*43f0*/  LOP3.LUT R0, R3, 0x3, RZ, 0xc0, !PT ;  /* 0x0000000303007812 */ /* 0x001fe400078ec0ff */
[----:B------:R-:W-:-:S03]  /*4400*/  SHF.R.U32.HI R10, RZ, 0x2, R3 ;  /* 0x00000002ff0a7819 */ /* 0x000fc60000011603 */
[----:B------:R-:W-:Y:S01]  /*4410*/  IMAD R0, R0, 0x110, RZ ;  /* 0x0000011000007824 */ /* 0x000fe200078e02ff */
[----:B------:R-:W-:-:S04]  /*4420*/  SGXT.U32 R10, R10, 0x3 ;  /* 0x000000030a0a781a */ /* 0x000fc80000000000 */
[----:B------:R-:W-:Y:S01]  /*4430*/  LOP3.LUT R0, R0, R10, RZ, 0xfc, !PT ;  /* 0x0000000a00007212 */ /* 0x000fe200078efcff */
[----:B------:R-:W-:Y:S01]  /*4440*/  @!P5 IMAD.IADD R21, R21, 0x1, -R16 ;  /* 0x000000011515d824 */ /* 0x000fe200078e0a10 */
[----:B------:R-:W-:Y:S01]  /*4450*/  ISETP.GE.AND P5, PT, R61, RZ, PT ;  /* 0x000000ff3d00720c */ /* 0x000fe20003fa6270 */
[----:B------:R-:W5:Y:S04]  /*4460*/  LDL.LU R10, [R1+0x8] ;  /* 0x00000800010a7983 */ /* 0x000f680000300800 */
[----:B------:R-:W2:Y:S04]  /*4470*/  LDL.LU R61, [R1+0x4] ;  /* 0x00000400013d7983 */ /* 0x000ea80000300800 */
[----:B------:R0:W-:Y:S02]  /*4480*/  STL [R1+0x193c], R0 ;  /* 0x00193c0001007387 */ /* 0x0001e40000100800 */
[----:B0-----:R-:W0:Y:S01]  /*4490*/  S2R R0, SR_TID.X ;  /* 0x0000000000007919 */ /* 0x001e220000002100 */
[----:B------:R-:W-:Y:S01]  /*44a0*/  IMAD.SHL.U32 R3, R3, 0x2, RZ ;  /* 0x0000000203037824 */ /* 0x000fe200078e00ff */
[----:B0-----:R-:W-:-:S05]  /*44b0*/  LOP3.LUT R0, R0, 0x7, RZ, 0xc0, !PT ;  /* 0x0000000700007812 */ /* 0x001fca00078ec0ff */
[----:B------:R-:W-:-:S05]  /*44c0*/  IMAD R0, R0, 0x90, RZ ;  /* 0x0000009000007824 */ /* 0x000fca00078e02ff */
[----:B------:R-:W-:Y:S02]  /*44d0*/  LOP3.LUT R0, R0, 0x30, R3, 0x78, !PT ;  /* 0x0000003000007812 */ /* 0x000fe400078e7803 */
[----:B------:R-:W2:Y:S01]  /*44e0*/  LDL.LU R3, [R1+0x19ec] ;  /* 0x0019ec0001037983 */ /* 0x000ea20000300800 */
[----:B------:R-:W-:-:S13]  /*44f0*/  ISETP.GT.U32.AND P0, PT, R16, R9, PT ;  /* 0x000000091000720c */ /* 0x000fda0003f04070 */
[----:B------:R-:W-:-:S05]  /*4500*/  @!P0 IMAD.IADD R9, R9, 0x1, -R16 ;  /* 0x0000000109098824 */ /* 0x000fca00078e0a10 */
[----:B------:R-:W-:-:S13]  /*4510*/  ISETP.GT.U32.AND P0, PT, R16, R9, PT ;  /* 0x000000091000720c */ /* 0x000fda0003f04070 */
[----:B------:R-:W-:Y:S01]  /*4520*/  @!P0 IMAD.IADD R9, R9, 0x1, -R16 ;  /* 0x0000000109098824 */ /* 0x000fe200078e0a10 */
[----:B------:R-:W-:Y:S01]  /*4530*/  ISETP.GT.U32.AND P0, PT, R16, R20, PT ;  /* 0x000000141000720c */ /* 0x000fe20003f04070 */
[----:B------:R-:W0:-:S12]  /*4540*/  S2R R0, SR_TID.X ;  /* 0x0000000000007919 */ /* 0x000e180000002100 */
[----:B------:R-:W-:-:S05]  /*4550*/  @!P0 IMAD.IADD R20, R20, 0x1, -R16 ;  /* 0x0000000114148824 */ /* 0x000fca00078e0a10 */
[----:B------:R-:W-:-:S13]  /*4560*/  ISETP.GT.U32.AND P0, PT, R16, R20, PT ;  /* 0x000000141000720c */ /* 0x000fda0003f04070 */
[----:B------:R-:W-:Y:S02]  /*4570*/  @!P0 IMAD.IADD R20, R20, 0x1, -R16 ;  /* 0x0000000114148824 */ /* 0x000fe400078e0a10 */
[----:B------:R-:W-:Y:S02]  /*4580*/  IMAD.MOV.U32 R16, RZ, RZ, R2 ;  /* 0x000000ffff107224 */ /* 0x000fe400078e0002 */
[----:B------:R-:W1:Y:S01]  /*4590*/  LDC R2, c[0x0][0x3ac] ;  /* 0x0000eb00ff027b82 */ /* 0x000e620000000800 */
[----:B0-----:R-:W-:-:S05]  /*45a0*/  LOP3.LUT R0, R0, 0x1f, RZ, 0xc0, !PT ;  /* 0x0000001f00007812 */ /* 0x001fca00078ec0ff */
[----:B-1----:R-:W-:Y:S02]  /*45b0*/  IMAD R2, R0, R2, RZ ;  /* 0x0000000200027224 */ /* 0x002fe400078e02ff */
[----:B------:R-:W-:Y:S02]  /*45c0*/  @!P6 IMAD.MOV R19, RZ, RZ, -R19 ;  /* 0x000000ffff13e224 */ /* 0x000fe400078e0a13 */
[----:B------:R-:W-:Y:S01]  /*45d0*/  @!P2 IMAD.MOV R16, RZ, RZ, -R16 ;  /* 0x000000ffff10a224 */ /* 0x000fe200078e0a10 */
[----:B------:R-:W-:Y:S02]  /*45e0*/  ISETP.GE.AND P2, PT, R59, RZ, PT ;  /* 0x000000ff3b00720c */ /* 0x000fe40003f46270 */
[----:B------:R-:W5:Y:S01]  /*45f0*/  LDL.LU R59, [R1+0x19e8] ;  /* 0x0019e800013b7983 */ /* 0x000f620000300800 */
[----:B--2---:R-:W-:Y:S02]  /*4600*/  ISETP.NE.AND P0, PT, R3, RZ, PT ;  /* 0x000000ff0300720c */ /* 0x004fe40003f05270 */
[----:B------:R-:W-:-:S02]  /*4610*/  LOP3.LUT R0, RZ, R3, RZ, 0x33, !PT ;  /* 0x00000003ff007212 */ /* 0x000fc400078e33ff */
[----:B------:R-:W0:Y:S02]  /*4620*/  LDC R3, c[0x0][0x3ac] ;  /* 0x0000eb00ff037b82 */ /* 0x000e240000000800 */
[C---:B------:R-:W-:Y:S02]  /*4630*/  SEL R14, R0.reuse, R14, !P0 ;  /* 0x0000000e000e7207 */ /* 0x040fe40004000000 */
[C---:B---3--:R-:W-:Y:S02]  /*4640*/  SEL R11, R0.reuse, R11, !P0 ;  /* 0x0000000b000b7207 */ /* 0x048fe40004000000 */
[C---:B----4-:R-:W-:Y:S02]  /*4650*/  SEL R54, R0.reuse, R54, !P0 ;  /* 0x0000003600367207 */ /* 0x050fe40004000000 */
[C---:B-----5:R-:W-:Y:S02]  /*4660*/  SEL R10, R0.reuse, R10, !P0 ;  /* 0x0000000a000a7207 */ /* 0x060fe40004000000 */
[----:B------:R-:W-:Y:S01]  /*4670*/  SEL R61, R0, R61, !P0 ;  /* 0x0000003d003d7207 */ /* 0x000fe20004000000 */
[----:B0-----:R-:W-:Y:S01]  /*4680*/  IMAD R3, R3, 0x20, R2 ;  /* 0x0000002003037824 */ /* 0x001fe200078e0202 */
[----:B------:R-:W-:-:S05]  /*4690*/  IADD3 R2, P6, PT, R2, UR26, RZ ;  /* 0x0000001a02027c10 */ /* 0x000fca000ffde0ff */
[----:B------:R0:W-:Y:S04]  /*46a0*/  STL [R1+0x1940], R2 ;  /* 0x0019400201007387 */ /* 0x0001e80000100800 */
[----:B0-----:R-:W2:Y:S04]  /*46b0*/  LDL.LU R2, [R1] ;  /* 0x0000000001027983 */ /* 0x001ea80000300800 */
[----:B------:R0:W-:Y:S04]  /*46c0*/  STL [R1+0x8c], R14 ;  /* 0x00008c0e01007387 */ /* 0x0001e80000100800 */
[----:B0-----:R-:W3:Y:S04]  /*46d0*/  LDL.LU R14, [R1+0x19e4] ;  /* 0x0019e400010e7983 */ /* 0x001ee80000300800 */
[----:B------:R0:W-:Y:S04]  /*46e0*/  STL [R1+0x88], R11 ;  /* 0x0000880b01007387 */ /* 0x0001e80000100800 */
[----:B0-----:R-:W4:Y:S04]  /*46f0*/  LDL.LU R11, [R1+0x19e0] ;  /* 0x0019e000010b7983 */ /* 0x001f280000300800 */
[----:B------:R0:W-:Y:S04]  /*4700*/  STL [R1+0x84], R54 ;  /* 0x0000843601007387 */ /* 0x0001e80000100800 */
[----:B0-----:R-:W5:Y:S04]  /*4710*/  LDL.LU R54, [R1+0x19dc] ;  /* 0x0019dc0001367983 */ /* 0x001f680000300800 */
[----:B------:R0:W-:Y:S04]  /*4720*/  STL [R1+0x80], R10 ;  /* 0x0000800a01007387 */ /* 0x0001e80000100800 */
[----:B0-----:R-:W3:Y:S04]  /*4730*/  LDL.LU R10, [R1+0x19d8] ;  /* 0x0019d800010a7983 */ /* 0x001ee80000300800 */
[----:B------:R0:W-:Y:S04]  /*4740*/  STL [R1+0x7c], R61 ;  /* 0x00007c3d01007387 */ /* 0x0001e80000100800 */
[----:B0-----:R-:W3:Y:S01]  /*4750*/  LDL.LU R61, [R1+0x19d4] ;  /* 0x0019d400013d7983 */ /* 0x001ee20000300800 */
[----:B--2---:R-:W-:-:S05]  /*4760*/  SEL R2, R0, R2, !P0 ;  /* 0x0000000200027207 */ /* 0x004fca0004000000 */
[----:B------:R5:W-:Y:S01]  /*4770*/  STL [R1+0x78], R2 ;  /* 0x0000780201007387 */ /* 0x000be20000100800 */
[C---:B----4-:R-:W-:Y:S02]  /*4780*/  SEL R11, R0.reuse, R11, !P0 ;  /* 0x0000000b000b7207 */ /* 0x050fe40004000000 */
[C---:B-----5:R-:W-:Y:S02]  /*4790*/  SEL R2, R0.reuse, R54, !P0 ;  /* 0x0000003600027207 */ /* 0x060fe40004000000 */
[C---:B---3--:R-:W-:Y:S02]  /*47a0*/  SEL R10, R0.reuse, R10, !P0 ;  /* 0x0000000a000a7207 */ /* 0x048fe40004000000 */
[----:B------:R-:W-:-:S05]  /*47b0*/  SEL R61, R0, R61, !P0 ;  /* 0x0000003d003d7207 */ /* 0x000fca0004000000 */
[----:B------:R-:W-:Y:S04]  /*47c0*/  STL [R1+0x74], R61 ;  /* 0x0000743d01007387 */ /* 0x000fe80000100800 */
[----:B------:R0:W-:Y:S04]  /*47d0*/  STL [R1+0x70], R10 ;  /* 0x0000700a01007387 */ /* 0x0001e80000100800 */
[----:B------:R1:W-:Y:S01]  /*47e0*/  STL [R1+0x6c], R2 ;  /* 0x00006c0201007387 */ /* 0x0003e20000100800 */
[----:B0-----:R-:W-:-:S03]  /*47f0*/  SEL R10, R0, R14, !P0 ;  /* 0x0000000e000a7207 */ /* 0x001fc60004000000 */
[----:B------:R0:W-:Y:S01]  /*4800*/  STL [R1+0x68], R11 ;  /* 0x0000680b01007387 */ /* 0x0001e20000100800 */
[----:B-1----:R-:W-:-:S03]  /*4810*/  SEL R2, R0, R59, !P0 ;  /* 0x0000003b00027207 */ /* 0x002fc60004000000 */
[----:B------:R1:W-:Y:S04]  /*4820*/  STL [R1+0x64], R10 ;  /* 0x0000640a01007387 */ /* 0x0003e80000100800 */
[----:B------:R2:W-:Y:S01]  /*4830*/  STL [R1+0x60], R2 ;  /* 0x0000600201007387 */ /* 0x0005e20000100800 */
[C---:B0-----:R-:W-:Y:S02]  /*4840*/  SEL R11, R0.reuse, R53, !P0 ;  /* 0x00000035000b7207 */ /* 0x041fe40004000000 */
[C---:B-1----:R-:W-:Y:S02]  /*4850*/  SEL R10, R0.reuse, R31, !P0 ;  /* 0x0000001f000a7207 */ /* 0x042fe40004000000 */
[----:B--2---:R-:W-:Y:S01]  /*4860*/  SEL R2, R0, R7, !P0 ;  /* 0x0000000700027207 */ /* 0x004fe20004000000 */
[----:B------:R-:W-:Y:S01]  /*4870*/  IMAD.MOV.U32 R7, RZ, RZ, R0 ;  /* 0x000000ffff077224 */ /* 0x000fe200078e0000 */
[----:B------:R-:W-:Y:S04]  /*4880*/  STL [R1+0x5c], R11 ;  /* 0x00005c0b01007387 */ /* 0x000fe80000100800 */
[----:B------:R-:W-:-:S02]  /*4890*/  SEL R5, R7, R5, !P0 ;  /* 0x0000000507057207 */ /* 0x000fc40004000000 */
[C---:B------:R-:W-:Y:S01]  /*48a0*/  SEL R0, R7.reuse, R36, !P0 ;  /* 0x0000002407007207 */ /* 0x040fe20004000000 */
[----:B------:R-:W-:Y:S04]  /*48b0*/  STL [R1+0x58], R10 ;  /* 0x0000580a01007387 */ /* 0x000fe80000100800 */
[----:B------:R0:W-:Y:S04]  /*48c0*/  STL [R1+0x54], R2 ;  /* 0x0000540201007387 */ /* 0x0001e80000100800 */
[----:B------:R1:W-:Y:S04]  /*48d0*/  STL [R1+0x50], R5 ;  /* 0x0000500501007387 */ /* 0x0003e80000100800 */
[----:B------:R2:W-:Y:S01]  /*48e0*/  STL [R1+0x4c], R0 ;  /* 0x00004c0001007387 */ /* 0x0005e20000100800 */
[----:B0-----:R-:W-:-:S02]  /*48f0*/  SEL R2, R7, R22, !P0 ;  /* 0x0000001607027207 */ /* 0x001fc40004000000 */
[----:B-1----:R-:W-:-:S03]  /*4900*/  SEL R5, R7, R15, !P0 ;  /* 0x0000000f07057207 */ /* 0x002fc60004000000 */
[----:B------:R0:W-:Y:S01]  /*4910*/  STL [R1+0x48], R2 ;  /* 0x0000480201007387 */ /* 0x0001e20000100800 */
[----:B--2---:R-:W-:-:S03]  /*4920*/  SEL R0, R7, R39, !P0 ;  /* 0x0000002707007207 */ /* 0x004fc60004000000 */
[----:B------:R1:W-:Y:S04]  /*4930*/  STL [R1+0x44], R5 ;  /* 0x0000440501007387 */ /* 0x0003e80000100800 */
[----:B------:R2:W-:Y:S01]  /*4940*/  STL [R1+0x40], R0 ;  /* 0x0000400001007387 */ /* 0x0005e20000100800 */
[C---:B0-----:R-:W-:Y:S02]  /*4950*/  SEL R2, R7.reuse, R40, !P0 ;  /* 0x0000002807027207 */ /* 0x041fe40004000000 */
[C---:B-1----:R-:W-:Y:S02]  /*4960*/  SEL R5, R7.reuse, R48, !P0 ;  /* 0x0000003007057207 */ /* 0x042fe40004000000 */
[C---:B--2---:R-:W-:Y:S01]  /*4970*/  SEL R0, R7.reuse, R13, !P0 ;  /* 0x0000000d07007207 */ /* 0x044fe20004000000 */
[----:B------:R0:W-:Y:S04]  /*4980*/  STL [R1+0x3c], R2 ;  /* 0x00003c0201007387 */ /* 0x0001e80000100800 */
[----:B------:R1:W-:Y:S04]  /*4990*/  STL [R1+0x38], R0 ;  /* 0x0000380001007387 */ /* 0x0003e80000100800 */
[----:B------:R2:W-:Y:S01]  /*49a0*/  STL [R1+0x34], R5 ;  /* 0x0000340501007387 */ /* 0x0005e20000100800 */
[----:B0-----:R-:W-:-:S02]  /*49b0*/  SEL R2, R7, R37, !P0 ;  /* 0x0000002507027207 */ /* 0x001fc40004000000 */
[----:B-1----:R-:W-:-:S03]  /*49c0*/  SEL R0, R7, R28, !P0 ;  /* 0x0000001c07007207 */ /* 0x002fc60004000000 */
[----:B------:R-:W-:Y:S01]  /*49d0*/  STL [R1+0x30], R2 ;  /* 0x0000300201007387 */ /* 0x000fe20000100800 */
[----:B--2---:R-:W-:-:S03]  /*49e0*/  SEL R5, R7, R55, !P0 ;  /* 0x0000003707057207 */ /* 0x004fc60004000000 */
[----:B------:R-:W-:Y:S01]  /*49f0*/  STL [R1+0x2c], R0 ;  /* 0x00002c0001007387 */ /* 0x000fe20000100800 */
[----:B------:R-:W-:-:S03]  /*4a00*/  SEL R11, R7, R41, !P0 ;  /* 0x00000029070b7207 */ /* 0x000fc60004000000 */
[----:B------:R0:W-:Y:S01]  /*4a10*/  STL [R1+0x28], R5 ;  /* 0x0000280501007387 */ /* 0x0001e20000100800 */
[C---:B------:R-:W-:Y:S02]  /*4a20*/  SEL R10, R7.reuse, R24, !P0 ;  /* 0x00000018070a7207 */ /* 0x040fe40004000000 */
[----:B0-----:R-:W-:-:S05]  /*4a30*/  SEL R5, R7, R38, !P0 ;  /* 0x0000002607057207 */ /* 0x001fca0004000000 */
[----:B------:R0:W-:Y:S04]  /*4a40*/  STL [R1+0x1c], R5 ;  /* 0x00001c0501007387 */ /* 0x0001e80000100800 */
[----:B------:R1:W-:Y:S01]  /*4a50*/  STL [R1+0x14], R11 ;  /* 0x0000140b01007387 */ /* 0x0003e20000100800 */
[----:B0-----:R-:W-:-:S03]  /*4a60*/  SEL R5, R7, R25, !P0 ;  /* 0x0000001907057207 */ /* 0x001fc60004000000 */
[----:B------:R0:W-:Y:S01]  /*4a70*/  STL [R1+0x10], R10 ;  /* 0x0000100a01007387 */ /* 0x0001e20000100800 */
[----:B-1----:R-:W-:-:S03]  /*4a80*/  SEL R11, R7, R27, !P0 ;  /* 0x0000001b070b7207 */ /* 0x002fc60004000000 */
[----:B------:R-:W-:Y:S04]  /*4a90*/  STL [R1+0xc], R5 ;  /* 0x00000c0501007387 */ /* 0x000fe80000100800 */
[----:B------:R1:W-:Y:S01]  /*4aa0*/  STL [R1+0x8], R11 ;  /* 0x0000080b01007387 */ /* 0x0003e20000100800 */
[----:B0-----:R-:W-:-:S03]  /*4ab0*/  SEL R10, R7, R45, !P0 ;  /* 0x0000002d070a7207 */ /* 0x001fc60004000000 */
[----:B-1----:R-:W2:Y:S04]  /*4ac0*/  LDL.LU R11, [R1+0x98] ;  /* 0x00009800010b7983 */ /* 0x002ea80000300800 */
[----:B------:R0:W-:Y:S04]  /*4ad0*/  STL [R1+0x4], R10 ;  /* 0x0000040a01007387 */ /* 0x0001e80000100800 */
[----:B------:R-:W3:Y:S01]  /*4ae0*/  LDL.LU R14, [R1+0x94] ;  /* 0x00009400010e7983 */ /* 0x000ee20000300800 */
[----:B0-----:R-:W0:Y:S01]  /*4af0*/  S2R R10, SR_TID.X ;  /* 0x00000000000a7919 */ /* 0x001e220000002100 */
[----:B------:R-:W-:-:S05]  /*4b00*/  SEL R5, R7, R47, !P0 ;  /* 0x0000002f07057207 */ /* 0x000fca0004000000 */
[----:B------:R1:W-:Y:S02]  /*4b10*/  STL [R1], R5 ;  /* 0x0000000501007387 */ /* 0x0003e40000100800 */
[----:B-1----:R-:W1:Y:S01]  /*4b20*/  LDC R5, c[0x0][0x3ac] ;  /* 0x0000eb00ff057b82 */ /* 0x002e620000000800 */
[----:B0-----:R-:W-:-:S05]  /*4b30*/  LOP3.LUT R10, R10, 0x1f, RZ, 0xc0, !PT ;  /* 0x0000001f0a0a7812 */ /* 0x001fca00078ec0ff */
[----:B-1----:R-:W-:-:S05]  /*4b40*/  IMAD R10, R10, R5, RZ ;  /* 0x000000050a0a7224 */ /* 0x002fca00078e02ff */
[----:B------:R-:W-:Y:S02]  /*4b50*/  LEA.HI.X.SX32 R5, R10, UR27, 0x1, P6 ;  /* 0x0000001b0a057c11 */ /* 0x000fe4000b0f0eff */
[----:B------:R-:W0:Y:S01]  /*4b60*/  LDC R10, c[0x0][0x3ac] ;  /* 0x0000eb00ff0a7b82 */ /* 0x000e220000000800 */
[----:B------:R-:W-:Y:S01]  /*4b70*/  @!P3 IMAD.MOV R9, RZ, RZ, -R9 ;  /* 0x000000ffff09b224 */ /* 0x000fe200078e0a09 */
[C---:B------:R-:W-:Y:S01]  /*4b80*/  SEL R61, R7.reuse, R33, !P0 ;  /* 0x00000021073d7207 */ /* 0x040fe20004000000 */
[----:B------:R-:W-:Y:S01]  /*4b90*/  @!P4 IMAD.MOV R17, RZ, RZ, -R17 ;  /* 0x000000ffff11c224 */ /* 0x000fe200078e0a11 */
[C---:B------:R-:W-:Y:S01]  /*4ba0*/  SEL R59, R7.reuse, R32, !P0 ;  /* 0x00000020073b7207 */ /* 0x040fe20004000000 */
[----:B------:R-:W-:Y:S02]  /*4bb0*/  @!P1 IMAD.MOV R34, RZ, RZ, -R34 ;  /* 0x000000ffff229224 */ /* 0x000fe400078e0a22 */
[----:B------:R-:W-:Y:S02]  /*4bc0*/  @!P5 IMAD.MOV R21, RZ, RZ, -R21 ;  /* 0x000000ffff15d224 */ /* 0x000fe400078e0a15 */
[----:B------:R-:W-:Y:S01]  /*4bd0*/  @!P2 IMAD.MOV R20, RZ, RZ, -R20 ;  /* 0x000000ffff14a224 */ /* 0x000fe200078e0a14 */
[C---:B------:R-:W-:Y:S01]  /*4be0*/  SEL R58, R7.reuse, R58, !P0 ;  /* 0x0000003a073a7207 */ /* 0x040fe20004000000 */
[----:B------:R-:W-:Y:S01]  /*4bf0*/  STL [R1+0x19c8], R61 ;  /* 0x0019c83d01007387 */ /* 0x000fe20000100800 */
[----:B------:R-:W-:-:S02]  /*4c00*/  SEL R0, R7, R49, !P0 ;  /* 0x0000003107007207 */ /* 0x000fc40004000000 */
[C---:B------:R-:W-:Y:S02]  /*4c10*/  SEL R53, R7.reuse, R42, !P0 ;  /* 0x0000002a07357207 */ /* 0x040fe40004000000 */
[C---:B------:R-:W-:Y:S01]  /*4c20*/  SEL R47, R7.reuse, R44, !P0 ;  /* 0x0000002c072f7207 */ /* 0x040fe20004000000 */
[----:B------:R-:W-:Y:S01]  /*4c30*/  STL [R1+0x19cc], R59 ;  /* 0x0019cc3b01007387 */ /* 0x000fe20000100800 */
[C---:B------:R-:W-:Y:S02]  /*4c40*/  SEL R31, R7.reuse, R26, !P0 ;  /* 0x0000001a071f7207 */ /* 0x040fe40004000000 */
[C---:B------:R-:W-:Y:S02]  /*4c50*/  SEL R2, R7.reuse, R12, !P0 ;  /* 0x0000000c07027207 */ /* 0x040fe40004000000 */
[C---:B------:R-:W-:Y:S02]  /*4c60*/  SEL R55, R7.reuse, R23, !P0 ;  /* 0x0000001707377207 */ /* 0x040fe40004000000 */
[----:B------:R-:W-:-:S02]  /*4c70*/  SEL R54, R7, R6, !P0 ;  /* 0x0000000607367207 */ /* 0x000fc40004000000 */
[C---:B------:R-:W-:Y:S02]  /*4c80*/  SEL R56, R7.reuse, R56, !P0 ;  /* 0x0000003807387207 */ /* 0x040fe40004000000 */
[C---:B------:R-:W-:Y:S02]  /*4c90*/  SEL R49, R7.reuse, R29, !P0 ;  /* 0x0000001d07317207 */ /* 0x040fe40004000000 */
        /* <DEDUP_REMOVED lines=8> */
[C---:B------:R-:W-:Y:S01]  /*4d20*/  SEL R38, R7.reuse, R8, !P0 ;  /* 0x0000000807267207 */ /* 0x040fe20004000000 */
[----:B0-----:R-:W-:Y:S01]  /*4d30*/  IMAD R8, R10, 0x20, R3 ;  /* 0x000000200a087824 */ /* 0x001fe200078e0203 */
        /* <DEDUP_REMOVED lines=9> */
[----:B------:R-:W-:Y:S01]  /*4dd0*/  SEL R48, R7, R20, !P0 ;  /* 0x0000001407307207 */ /* 0x000fe20004000000 */
[----:B------:R-:W-:Y:S01]  /*4de0*/  STL [R1+0x19d0], R58 ;  /* 0x0019d03a01007387 */ /* 0x000fe20000100800 */
[----:B------:R-:W-:-:S03]  /*4df0*/  IADD3 R4, P0, PT, R3, UR26, RZ ;  /* 0x0000001a03047c10 */ /* 0x000fc6000ff1e0ff */
[----:B------:R-:W4:Y:S01]  /*4e00*/  LDL.LU R26, [R1+0x8c] ;  /* 0x00008c00011a7983 */ /* 0x000f220000300800 */
[----:B------:R-:W-:-:S03]  /*4e10*/  LEA.HI.X.SX32 R3, R3, UR27, 0x1, P0 ;  /* 0x0000001b03037c11 */ /* 0x000fc600080f0eff */
[----:B------:R-:W5:Y:S01]  /*4e20*/  LDL.LU R22, [R1+0x88] ;  /* 0x0000880001167983 */ /* 0x000f620000300800 */
[----:B------:R-:W-:-:S03]  /*4e30*/  IADD3 R6, P2, PT, R8, UR26, RZ ;  /* 0x0000001a08067c10 */ /* 0x000fc6000ff5e0ff */
[----:B------:R-:W-:Y:S01]  /*4e40*/  STL [R1+0x1944], R5 ;  /* 0x0019440501007387 */ /* 0x000fe20000100800 */
[----:B------:R-:W-:-:S03]  /*4e50*/  IMAD R10, R10, 0x20, R8 ;  /* 0x000000200a0a7824 */ /* 0x000fc600078e0208 */
[----:B------:R0:W-:Y:S04]  /*4e60*/  STL [R1+0x1948], R4 ;  /* 0x0019480401007387 */ /* 0x0001e80000100800 */
[----:B------:R1:W-:Y:S01]  /*4e70*/  STL [R1+0x194c], R3 ;  /* 0x00194c0301007387 */ /* 0x0003e20000100800 */
[----:B------:R-:W-:-:S03]  /*4e80*/  IADD3 R7, P3, PT, R10, UR26, RZ ;  /* 0x0000001a0a077c10 */ /* 0x000fc6000ff7e0ff */
[----:B------:R-:W-:Y:S01]  /*4e90*/  STL [R1+0x1950], R6 ;  /* 0x0019500601007387 */ /* 0x000fe20000100800 */
[----:B------:R-:W-:-:S03]  /*4ea0*/  LEA.HI.X.SX32 R8, R8, UR27, 0x1, P2 ;  /* 0x0000001b08087c11 */ /* 0x000fc600090f0eff */
[----:B------:R-:W5:Y:S01]  /*4eb0*/  LDL.LU R12, [R1+0x84] ;  /* 0x00008400010c7983 */ /* 0x000f620000300800 */
[----:B--2---:R-:W-:-:S05]  /*4ec0*/  IMAD R11, R11, UR73, RZ ;  /* 0x000000490b0b7c24 */ /* 0x004fca000f8e02ff */
[----:B0-----:R-:W-:Y:S01]  /*4ed0*/  IADD3 R4, P0, PT, R11, UR24, RZ ;  /* 0x000000180b047c10 */ /* 0x001fe2000ff1e0ff */
[----:B---3--:R-:W-:-:S04]  /*4ee0*/  IMAD R9, R14, UR73, RZ ;  /* 0x000000490e097c24 */ /* 0x008fc8000f8e02ff */
[----:B------:R0:W-:Y:S01]  /*4ef0*/  STL [R1+0x4d0], R4 ;  /* 0x0004d00401007387 */ /* 0x0001e20000100800 */
[----:B-1----:R-:W-:-:S03]  /*4f00*/  IADD3 R3, P1, PT, R9, UR24, RZ ;  /* 0x0000001809037c10 */ /* 0x002fc6000ff3e0ff */
[----:B------:R-:W2:Y:S04]  /*4f10*/  LDL.LU R13, [R1+0x80] ;  /* 0x00008000010d7983 */ /* 0x000ea80000300800 */
[----:B------:R-:W3:Y:S01]  /*4f20*/  LDL.LU R14, [R1+0x7c] ;  /* 0x00007c00010e7983 */ /* 0x000ee20000300800 */
[----:B0-----:R-:W-:-:S03]  /*4f30*/  LEA.HI.X.SX32 R4, R11, UR25, 0x1, P0 ;  /* 0x000000190b047c11 */ /* 0x001fc600080f0eff */
[----:B------:R0:W-:Y:S04]  /*4f40*/  STL [R1+0x4d8], R3 ;  /* 0x0004d80301007387 */ /* 0x0001e80000100800 */
[----:B------:R-:W2:Y:S04]  /*4f50*/  LDL.LU R15, [R1+0x78] ;  /* 0x00007800010f7983 */ /* 0x000ea80000300800 */
[----:B------:R-:W2:Y:S04]  /*4f60*/  LDL.LU R58, [R1+0x74] ;  /* 0x00007400013a7983 */ /* 0x000ea80000300800 */
[----:B------:R-:W-:Y:S04]  /*4f70*/  STL [R1+0x1954], R7 ;  /* 0x0019540701007387 */ /* 0x000fe80000100800 */
[----:B------:R-:W-:Y:S04]  /*4f80*/  STL [R1+0x1958], R8 ;  /* 0x0019580801007387 */ /* 0x000fe80000100800 */
[----:B------:R-:W3:Y:S04]  /*4f90*/  LDL.LU R59, [R1+0x70] ;  /* 0x00007000013b7983 */ /* 0x000ee80000300800 */
[----:B------:R1:W-:Y:S04]  /*4fa0*/  STL [R1+0x4cc], R4 ;  /* 0x0004cc0401007387 */ /* 0x0003e80000100800 */
[----:B------:R-:W3:Y:S01]  /*4fb0*/  LDL.LU R61, [R1+0x6c] ;  /* 0x00006c00013d7983 */ /* 0x000ee20000300800 */
[----:B0-----:R-:W-:-:S02]  /*4fc0*/  LEA.HI.X.SX32 R3, R9, UR25, 0x1, P1 ;  /* 0x0000001909037c11 */ /* 0x001fc400088f0eff */
[----:B------:R-:W-:Y:S01]  /*4fd0*/  LEA.HI.X.SX32 R9, R10, UR27, 0x1, P3 ;  /* 0x0000001b0a097c11 */ /* 0x000fe200098f0eff */
[----:B------:R-:W3:Y:S04]  /*4fe0*/  LDL.LU R19, [R1+0x68] ;  /* 0x0000680001137983 */ /* 0x000ee80000300800 */
[----:B------:R0:W-:Y:S04]  /*4ff0*/  STL [R1+0x4d4], R3 ;  /* 0x0004d40301007387 */ /* 0x0001e80000100800 */
[----:B------:R0:W-:Y:S04]  /*5000*/  STL [R1+0x195c], R9 ;  /* 0x00195c0901007387 */ /* 0x0001e80000100800 */
[----:B------:R-:W3:Y:S04]  /*5010*/  LDL.LU R20, [R1+0x64] ;  /* 0x0000640001147983 */ /* 0x000ee80000300800 */
[----:B------:R-:W3:Y:S01]  /*5020*/  LDL.LU R21, [R1+0x60] ;  /* 0x0000600001157983 */ /* 0x000ee20000300800 */
[----:B----4-:R-:W-:-:S02]  /*5030*/  IMAD R10, R26, UR74, RZ ;  /* 0x0000004a1a0a7c24 */ /* 0x010fc4000f8e02ff */
[----:B-----5:R-:W-:Y:S02]  /*5040*/  IMAD R11, R22, UR74, RZ ;  /* 0x0000004a160b7c24 */ /* 0x020fe4000f8e02ff */
[----:B------:R-:W4:Y:S04]  /*5050*/  LDL.LU R22, [R1+0x5c] ;  /* 0x00005c0001167983 */ /* 0x000f280000300800 */
[----:B------:R-:W5:Y:S04]  /*5060*/  LDL.LU R23, [R1+0x58] ;  /* 0x0000580001177983 */ /* 0x000f680000300800 */
[----:B------:R-:W4:Y:S04]  /*5070*/  LDL.LU R24, [R1+0x54] ;  /* 0x0000540001187983 */ /* 0x000f280000300800 */
        /* <DEDUP_REMOVED lines=9> */
[----:B-1----:R-:W5:Y:S04]  /*5110*/  LDL.LU R4, [R1+0x2c] ;  /* 0x00002c0001047983 */ /* 0x002f680000300800 */
[----:B0-----:R-:W5:Y:S01]  /*5120*/  LDL.LU R3, [R1+0x28] ;  /* 0x0000280001037983 */ /* 0x001f620000300800 */
[----:B--2---:R-:W-:-:S03]  /*5130*/  IMAD R16, R58, UR74, RZ ;  /* 0x0000004a3a107c24 */ /* 0x004fc6000f8e02ff */
[----:B------:R-:W2:Y:S01]  /*5140*/  LDL.LU R58, [R1+0x1c] ;  /* 0x00001c00013a7983 */ /* 0x000ea20000300800 */
[----:B---3--:R-:W-:-:S03]  /*5150*/  IMAD R17, R59, UR74, RZ ;  /* 0x0000004a3b117c24 */ /* 0x008fc6000f8e02ff */
[----:B------:R-:W3:Y:S01]  /*5160*/  LDL.LU R59, [R1+0x14] ;  /* 0x00001400013b7983 */ /* 0x000ee20000300800 */
[----:B------:R-:W-:-:S03]  /*5170*/  IMAD R18, R61, UR74, RZ ;  /* 0x0000004a3d127c24 */ /* 0x000fc6000f8e02ff */
[----:B------:R-:W3:Y:S04]  /*5180*/  LDL.LU R61, [R1+0x10] ;  /* 0x00001000013d7983 */ /* 0x000ee80000300800 */
[----:B------:R-:W3:Y:S04]  /*5190*/  LDL.LU R9, [R1+0xc] ;  /* 0x00000c0001097983 */ /* 0x000ee80000300800 */
[----:B------:R-:W3:Y:S04]  /*51a0*/  LDL.LU R8, [R1+0x8] ;  /* 0x0000080001087983 */ /* 0x000ee80000300800 */
[----:B------:R-:W3:Y:S01]  /*51b0*/  LDL.LU R7, [R1+0x4] ;  /* 0x0000040001077983 */ /* 0x000ee20000300800 */
[----:B------:R-:W-:-:S03]  /*51c0*/  IMAD R2, R2, UR74, RZ ;  /* 0x0000004a02027c24 */ /* 0x000fc6000f8e02ff */
[----:B------:R-:W3:Y:S01]  /*51d0*/  LDL.LU R6, [R1] ;  /* 0x0000000001067983 */ /* 0x000ee20000300800 */
[----:B----4-:R-:W-:Y:S02]  /*51e0*/  IMAD R5, R5, UR74, RZ ;  /* 0x0000004a05057c24 */ /* 0x010fe4000f8e02ff */
[----:B-----5:R-:W-:-:S03]  /*51f0*/  IMAD R4, R4, UR74, RZ ;  /* 0x0000004a04047c24 */ /* 0x020fc6000f8e02ff */
[----:B------:R-:W-:Y:S01]  /*5200*/  STL [R1+0x18], R5 ;  /* 0x0000180501007387 */ /* 0x000fe20000100800 */
[----:B------:R-:W-:-:S03]  /*5210*/  IMAD R3, R3, UR74, RZ ;  /* 0x0000004a03037c24 */ /* 0x000fc6000f8e02ff */
[----:B------:R-:W-:Y:S01]  /*5220*/  STL [R1+0x2c], R4 ;  /* 0x00002c0401007387 */ /* 0x000fe20000100800 */
[----:B--2---:R-:W-:-:S05]  /*5230*/  IMAD R58, R58, UR74, RZ ;  /* 0x0000004a3a3a7c24 */ /* 0x004fca000f8e02ff */
[----:B------:R0:W-:Y:S01]  /*5240*/  STL [R1+0x1c], R58 ;  /* 0x00001c3a01007387 */ /* 0x0001e20000100800 */
[----:B---3--:R-:W-:-:S03]  /*5250*/  IMAD R59, R59, UR74, RZ ;  /* 0x0000004a3b3b7c24 */ /* 0x008fc6000f8e02ff */
[----:B0-----:R-:W2:Y:S04]  /*5260*/  LDL.LU R58, [R1+0x19d0] ;  /* 0x0019d000013a7983 */ /* 0x001ea80000300800 */
[----:B------:R-:W-:Y:S01]  /*5270*/  STL [R1+0x28], R3 ;  /* 0x0000280301007387 */ /* 0x000fe20000100800 */
[----:B------:R-:W-:-:S03]  /*5280*/  IMAD R61, R61, UR74, RZ ;  /* 0x0000004a3d3d7c24 */ /* 0x000fc6000f8e02ff */
[----:B------:R0:W-:Y:S04]  /*5290*/  STL [R1+0x14], R59 ;  /* 0x0000143b01007387 */ /* 0x0001e80000100800 */
[----:B0-----:R-:W3:Y:S04]  /*52a0*/  LDL.LU R59, [R1+0x19cc] ;  /* 0x0019cc00013b7983 */ /* 0x001ee80000300800 */
[----:B------:R-:W-:Y:S04]  /*52b0*/  STL [R1+0x24], R2 ;  /* 0x0000240201007387 */ /* 0x000fe80000100800 */
[----:B------:R0:W-:Y:S04]  /*52c0*/  STL [R1+0x10], R61 ;  /* 0x0000103d01007387 */ /* 0x0001e80000100800 */
[----:B0-----:R-:W4:Y:S01]  /*52d0*/  LDL.LU R61, [R1+0x19c8] ;  /* 0x0019c800013d7983 */ /* 0x001f220000300800 */
[----:B------:R-:W-:-:S02]  /*52e0*/  IMAD R0, R0, UR74, RZ ;  /* 0x0000004a00007c24 */ /* 0x000fc4000f8e02ff */
[----:B------:R-:W-:Y:S02]  /*52f0*/  IMAD R9, R9, UR74, RZ ;  /* 0x0000004a09097c24 */ /* 0x000fe4000f8e02ff */
[----:B------:R-:W-:Y:S01]  /*5300*/  IMAD R8, R8, UR74, RZ ;  /* 0x0000004a08087c24 */ /* 0x000fe2000f8e02ff */
[----:B------:R-:W-:Y:S04]  /*5310*/  STL [R1+0x20], R0 ;  /* 0x0000200001007387 */ /* 0x000fe80000100800 */
[----:B------:R0:W-:Y:S04]  /*5320*/  STL [R1+0x30], R9 ;  /* 0x0000300901007387 */ /* 0x0001e80000100800 */
[----:B------:R1:W-:Y:S01]  /*5330*/  STL [R1+0x38], R8 ;  /* 0x0000380801007387 */ /* 0x0003e20000100800 */
[----:B0-----:R-:W-:-:S02]  /*5340*/  IMAD R9, R7, UR74, RZ ;  /* 0x0000004a07097c24 */ /* 0x001fc4000f8e02ff */
[----:B-1----:R-:W-:-:S03]  /*5350*/  IMAD R8, R6, UR74, RZ ;  /* 0x0000004a06087c24 */ /* 0x002fc6000f8e02ff */
[----:B------:R0:W-:Y:S04]  /*5360*/  STL [R1+0x40], R9 ;  /* 0x0000400901007387 */ /* 0x0001e80000100800 */
[----:B------:R2:W-:Y:S01]  /*5370*/  STL [R1+0x48], R8 ;  /* 0x0000480801007387 */ /* 0x0005e20000100800 */
[----:B0-----:R-:W-:Y:S02]  /*5380*/  IMAD R9, R57, UR74, RZ ;  /* 0x0000004a39097c24 */ /* 0x001fe4000f8e02ff */
[----:B--2---:R-:W-:Y:S02]  /*5390*/  IMAD R8, R58, UR74, RZ ;  /* 0x0000004a3a087c24 */ /* 0x004fe4000f8e02ff */
[----:B---3--:R-:W-:Y:S02]  /*53a0*/  IMAD R6, R59, UR74, RZ ;  /* 0x0000004a3b067c24 */ /* 0x008fe4000f8e02ff */
[----:B----4-:R-:W-:-:S05]  /*53b0*/  IMAD R7, R61, UR74, RZ ;  /* 0x0000004a3d077c24 */ /* 0x010fca000f8e02ff */
[----:B------:R0:W-:Y:S04]  /*53c0*/  STL [R1+0x4c], R7 ;  /* 0x00004c0701007387 */ /* 0x0001e80000100800 */
[----:B------:R1:W-:Y:S01]  /*53d0*/  STL [R1+0x54], R6 ;  /* 0x0000540601007387 */ /* 0x0003e20000100800 */
[----:B0-----:R-:W-:-:S03]  /*53e0*/  IMAD R7, R55, UR74, RZ ;  /* 0x0000004a37077c24 */ /* 0x001fc6000f8e02ff */
[----:B------:R0:W-:Y:S01]  /*53f0*/  STL [R1+0x5c], R8 ;  /* 0x00005c0801007387 */ /* 0x0001e20000100800 */
[----:B-1----:R-:W-:-:S03]  /*5400*/  IMAD R6, R54, UR74, RZ ;  /* 0x0000004a36067c24 */ /* 0x002fc6000f8e02ff */
[----:B------:R1:W-:Y:S04]  /*5410*/  STL [R1+0x64], R7 ;  /* 0x0000640701007387 */ /* 0x0003e80000100800 */
[----:B------:R2:W-:Y:S01]  /*5420*/  STL [R1+0x6c], R6 ;  /* 0x00006c0601007387 */ /* 0x0005e20000100800 */
[----:B0-----:R-:W-:Y:S02]  /*5430*/  IMAD R8, R53, UR74, RZ ;  /* 0x0000004a35087c24 */ /* 0x001fe4000f8e02ff */
[----:B-1----:R-:W-:-:S03]  /*5440*/  IMAD R7, R56, UR74, RZ ;  /* 0x0000004a38077c24 */ /* 0x002fc6000f8e02ff */
[----:B------:R0:W-:Y:S01]  /*5450*/  STL [R1+0x70], R8 ;  /* 0x0000700801007387 */ /* 0x0001e20000100800 */
[----:B--2---:R-:W-:-:S03]  /*5460*/  IMAD R6, R49, UR74, RZ ;  /* 0x0000004a31067c24 */ /* 0x004fc6000f8e02ff */
[----:B------:R1:W-:Y:S04]  /*5470*/  STL [R1+0x78], R7 ;  /* 0x0000780701007387 */ /* 0x0003e80000100800 */
[----:B------:R2:W-:Y:S01]  /*5480*/  STL [R1+0x80], R6 ;  /* 0x0000800601007387 */ /* 0x0005e20000100800 */
[----:B0-----:R-:W-:Y:S02]  /*5490*/  IMAD R8, R47, UR74, RZ ;  /* 0x0000004a2f087c24 */ /* 0x001fe4000f8e02ff */
[----:B-1----:R-:W-:-:S03]  /*54a0*/  IMAD R7, R35, UR74, RZ ;  /* 0x0000004a23077c24 */ /* 0x002fc6000f8e02ff */
[----:B------:R0:W-:Y:S01]  /*54b0*/  STL [R1+0x88], R8 ;  /* 0x0000880801007387 */ /* 0x0001e20000100800 */
[----:B--2---:R-:W-:-:S03]  /*54c0*/  IMAD R6, R36, UR74, RZ ;  /* 0x0000004a24067c24 */ /* 0x004fc6000f8e02ff */
[----:B------:R1:W-:Y:S01]  /*54d0*/  STL [R1+0x90], R7 ;  /* 0x0000900701007387 */ /* 0x0003e20000100800 */
[----:B------:R-:W-:-:S03]  /*54e0*/  IMAD.MOV.U32 R54, RZ, RZ, R0 ;  /* 0x000000ffff367224 */ /* 0x000fc600078e0000 */
[----:B------:R2:W-:Y:S01]  /*54f0*/  STL [R1+0x98], R6 ;  /* 0x0000980601007387 */ /* 0x0005e20000100800 */
[----:B0-----:R-:W-:Y:S02]  /*5500*/  IMAD R8, R43, UR74, RZ ;  /* 0x0000004a2b087c24 */ /* 0x001fe4000f8e02ff */
[----:B------:R-:W-:Y:S02]  /*5510*/  IMAD R0, R51, UR74, RZ ;  /* 0x0000004a33007c24 */ /* 0x000fe4000f8e02ff */
[----:B-1----:R-:W-:Y:S01]  /*5520*/  IMAD R7, R50, UR74, RZ ;  /* 0x0000004a32077c24 */ /* 0x002fe2000f8e02ff */
[----:B------:R0:W-:Y:S01]  /*5530*/  STL [R1+0x9c], R8 ;  /* 0x00009c0801007387 */ /* 0x0001e20000100800 */
[----:B--2---:R-:W-:-:S03]  /*5540*/  IMAD R6, R46, UR74, RZ ;  /* 0x0000004a2e067c24 */ /* 0x004fc6000f8e02ff */
[----:B------:R1:W-:Y:S01]  /*5550*/  STL [R1+0xa4], R7 ;  /* 0x0000a40701007387 */ /* 0x0003e20000100800 */
[----:B------:R-:W-:Y:S02]  /*5560*/  IMAD.MOV.U32 R55, RZ, RZ, R3 ;  /* 0x000000ffff377224 */ /* 0x000fe400078e0003 */
[----:B------:R-:W-:Y:S01]  /*5570*/  IMAD.MOV.U32 R61, RZ, RZ, R2 ;  /* 0x000000ffff3d7224 */ /* 0x000fe200078e0002 */
[----:B------:R-:W-:Y:S01]  /*5580*/  STL [R1+0xac], R6 ;  /* 0x0000ac0601007387 */ /* 0x000fe20000100800 */
[----:B------:R-:W-:Y:S02]  /*5590*/  IMAD R3, R37, UR74, RZ ;  /* 0x0000004a25037c24 */ /* 0x000fe4000f8e02ff */
[----:B------:R-:W-:Y:S01]  /*55a0*/  IMAD R2, R52, UR74, RZ ;  /* 0x0000004a34027c24 */ /* 0x000fe2000f8e02ff */
[----:B------:R2:W-:Y:S01]  /*55b0*/  STL [R1+0xb4], R0 ;  /* 0x0000b40001007387 */ /* 0x0005e20000100800 */
[----:B0-----:R-:W-:-:S03]  /*55c0*/  IMAD R8, R60, UR74, RZ ;  /* 0x0000004a3c087c24 */ /* 0x001fc6000f8e02ff */
[----:B------:R0:W-:Y:S01]  /*55d0*/  STL [R1+0xbc], R3 ;  /* 0x0000bc0301007387 */ /* 0x0001e20000100800 */
[----:B-1----:R-:W-:Y:S02]  /*55e0*/  IMAD R7, R39, UR74, RZ ;  /* 0x0000004a27077c24 */ /* 0x002fe4000f8e02ff */
[----:B--2---:R-:W-:Y:S01]  /*55f0*/  IMAD R0, R38, UR74, RZ ;  /* 0x0000004a26007c24 */ /* 0x004fe2000f8e02ff */
[----:B------:R-:W-:Y:S01]  /*5600*/  STL [R1+0xc0], R2 ;  /* 0x0000c00201007387 */ /* 0x000fe20000100800 */
[----:B------:R-:W-:-:S03]  /*5610*/  IMAD R6, R40, UR74, RZ ;  /* 0x0000004a28067c24 */ /* 0x000fc6000f8e02ff */
[----:B------:R-:W-:Y:S01]  /*5620*/  STL [R1+0xc8], R0 ;  /* 0x0000c80001007387 */ /* 0x000fe20000100800 */
[----:B0-----:R-:W-:-:S03]  /*5630*/  IMAD R3, R41, UR74, RZ ;  /* 0x0000004a29037c24 */ /* 0x001fc6000f8e02ff */
[----:B------:R-:W-:Y:S04]  /*5640*/  STL [R1+0xd0], R9 ;  /* 0x0000d00901007387 */ /* 0x000fe80000100800 */
[----:B------:R-:W-:Y:S04]  /*5650*/  STL [R1+0x1960], R9 ;  /* 0x0019600901007387 */ /* 0x000fe80000100800 */
[----:B------:R-:W-:Y:S04]  /*5660*/  STL [R1+0xd8], R8 ;  /* 0x0000d80801007387 */ /* 0x000fe80000100800 */
[----:B------:R-:W-:Y:S01]  /*5670*/  STL [R1+0x1964], R8 ;  /* 0x0019640801007387 */ /* 0x000fe20000100800 */
[----:B------:R-:W-:-:S03]  /*5680*/  IMAD.MOV.U32 R59, RZ, RZ, R4 ;  /* 0x000000ffff3b7224 */ /* 0x000fc600078e0004 */
[----:B------:R-:W-:Y:S01]  /*5690*/  STL [R1+0xe0], R7 ;  /* 0x0000e00701007387 */ /* 0x000fe20000100800 */
[----:B------:R-:W-:-:S03]  /*56a0*/  IMAD R4, R42, UR74, RZ ;  /* 0x0000004a2a047c24 */ /* 0x000fc6000f8e02ff */
[----:B------:R-:W-:Y:S04]  /*56b0*/  STL [R1+0x1968], R7 ;  /* 0x0019680701007387 */ /* 0x000fe80000100800 */
[----:B------:R-:W-:Y:S04]  /*56c0*/  STL [R1+0xe4], R6 ;  /* 0x0000e40601007387 */ /* 0x000fe80000100800 */
[----:B------:R-:W-:Y:S04]  /*56d0*/  STL [R1+0x196c], R6 ;  /* 0x00196c0601007387 */ /* 0x000fe80000100800 */
[----:B------:R-:W-:Y:S04]  /*56e0*/  STL [R1+0xec], R3 ;  /* 0x0000ec0301007387 */ /* 0x000fe80000100800 */
[----:B------:R0:W-:Y:S04]  /*56f0*/  STL [R1+0x1970], R3 ;  /* 0x0019700301007387 */ /* 0x0001e80000100800 */
[----:B------:R-:W-:Y:S01]  /*5700*/  STL [R1+0xf4], R4 ;  /* 0x0000f40401007387 */ /* 0x000fe20000100800 */
[----:B0-----:R-:W-:-:S03]  /*5710*/  IMAD R3, R48, UR74, RZ ;  /* 0x0000004a30037c24 */ /* 0x001fc6000f8e02ff */
[----:B------:R0:W-:Y:S04]  /*5720*/  STL [R1+0x1974], R4 ;  /* 0x0019740401007387 */ /* 0x0001e80000100800 */
[----:B------:R-:W-:Y:S04]  /*5730*/  STL [R1+0x110], R3 ;  /* 0x0001100301007387 */ /* 0x000fe80000100800 */
[----:B0-----:R-:W2:Y:S04]  /*5740*/  LDL R4, [R1+0xa4] ;  /* 0x0000a40001047983 */ /* 0x001ea80000100800 */
[----:B--2---:R0:W-:Y:S04]  /*5750*/  STL [R1+0x1978], R4 ;  /* 0x0019780401007387 */ /* 0x0041e80000100800 */
        /* <DEDUP_REMOVED lines=36> */
[----:B0-----:R-:W2:Y:S01]  /*59a0*/  LDL R4, [R1+0x1c] ;  /* 0x00001c0001047983 */ /* 0x001ea20000100800 */
[----:B------:R-:W-:-:S02]  /*59b0*/  IMAD.MOV.U32 R58, RZ, RZ, R5 ;  /* 0x000000ffff3a7224 */ /* 0x000fc400078e0005 */
[----:B------:R-:W-:Y:S02]  /*59c0*/  IMAD R5, R44, UR74, RZ ;  /* 0x0000004a2c057c24 */ /* 0x000fe4000f8e02ff */
[----:B------:R-:W-:Y:S02]  /*59d0*/  IMAD R2, R34, UR74, RZ ;  /* 0x0000004a22027c24 */ /* 0x000fe4000f8e02ff */
[----:B------:R-:W-:Y:S01]  /*59e0*/  IMAD R0, R45, UR74, RZ ;  /* 0x0000004a2d007c24 */ /* 0x000fe2000f8e02ff */
[----:B--2---:R0:W-:Y:S04]  /*59f0*/  STL [R1+0x19c4], R4 ;  /* 0x0019c40401007387 */ /* 0x0041e80000100800 */
[----:B------:R-:W2:Y:S04]  /*5a00*/  LDL R3, [R1+0xac] ;  /* 0x0000ac0001037983 */ /* 0x000ea80000100800 */
[----:B------:R-:W3:Y:S01]  /*5a10*/  LDL R6, [R1+0xb4] ;  /* 0x0000b40001067983 */ /* 0x000ee20000100800 */
[----:B0-----:R-:W-:-:S03]  /*5a20*/  IMAD.MOV.U32 R4, RZ, RZ, R54 ;  /* 0x000000ffff047224 */ /* 0x001fc600078e0036 */
[----:B------:R-:W4:Y:S02]  /*5a30*/  LDL R7, [R1+0xbc] ;  /* 0x0000bc0001077983 */ /* 0x000f240000100800 */
[----:B------:R-:W-:Y:S02]  /*5a40*/  SHF.R.S32.HI R4, RZ, 0x1f, R4 ;  /* 0x0000001fff047819 */ /* 0x000fe40000011404 */
[----:B------:R-:W5:Y:S04]  /*5a50*/  LDL R8, [R1+0xc0] ;  /* 0x0000c00001087983 */ /* 0x000f680000100800 */
[----:B------:R-:W2:Y:S04]  /*5a60*/  LDL R9, [R1+0xc8] ;  /* 0x0000c80001097983 */ /* 0x000ea80000100800 */
[----:B------:R-:W-:Y:S04]  /*5a70*/  STL [R1+0xfc], R5 ;  /* 0x0000fc0501007387 */ /* 0x000fe80000100800 */
[----:B------:R-:W-:Y:S04]  /*5a80*/  STL [R1+0x104], R2 ;  /* 0x0001040201007387 */ /* 0x000fe80000100800 */
[----:B------:R-:W-:Y:S04]  /*5a90*/  STL [R1+0x108], R0 ;  /* 0x0001080001007387 */ /* 0x000fe80000100800 */
[----:B------:R0:W-:Y:S04]  /*5aa0*/  STL [R1], R4 ;  /* 0x0000000401007387 */ /* 0x0001e80000100800 */
[----:B0-----:R-:W2:Y:S02]  /*5ab0*/  LDL.LU R4, [R1+0x19c4] ;  /* 0x0019c40001047983 */ /* 0x001ea40000300800 */
[----:B--2---:R-:W-:-:S05]  /*5ac0*/  SHF.R.S32.HI R4, RZ, 0x1f, R4 ;  /* 0x0000001fff047819 */ /* 0x004fca0000011404 */
[----:B------:R0:W-:Y:S04]  /*5ad0*/  STL [R1+0x4], R4 ;  /* 0x0000040401007387 */ /* 0x0001e80000100800 */
        /* <DEDUP_REMOVED lines=54> */
[----:B0-----:R-:W2:Y:S01]  /*5e40*/  LDL.LU R4, [R1+0x1978] ;  /* 0x0019780001047983 */ /* 0x001ea20000300800 */
[----:B------:R-:W-:Y:S02]  /*5e50*/  SHF.R.S32.HI R3, RZ, 0x1f, R3 ;  /* 0x0000001fff037819 */ /* 0x000fe40000011403 */
[----:B---3--:R-:W-:Y:S02]  /*5e60*/  SHF.R.S32.HI R6, RZ, 0x1f, R6 ;  /* 0x0000001fff067819 */ /* 0x008fe40000011406 */
[----:B----4-:R-:W-:Y:S02]  /*5e70*/  SHF.R.S32.HI R7, RZ, 0x1f, R7 ;  /* 0x0000001fff077819 */ /* 0x010fe40000011407 */
[----:B-----5:R-:W-:-:S02]  /*5e80*/  SHF.R.S32.HI R8, RZ, 0x1f, R8 ;  /* 0x0000001fff087819 */ /* 0x020fc40000011408 */
[----:B------:R-:W-:Y:S02]  /*5e90*/  SHF.R.S32.HI R9, RZ, 0x1f, R9 ;  /* 0x0000001fff097819 */ /* 0x000fe40000011409 */
[----:B--2---:R-:W-:-:S05]  /*5ea0*/  SHF.R.S32.HI R4, RZ, 0x1f, R4 ;  /* 0x0000001fff047819 */ /* 0x004fca0000011404 */
[----:B------:R0:W-:Y:S04]  /*5eb0*/  STL [R1+0xc4], R4 ;  /* 0x0000c40401007387 */ /* 0x0001e80000100800 */
[----:B0-----:R-:W2:Y:S04]  /*5ec0*/  LDL.LU R4, [R1+0x1974] ;  /* 0x0019740001047983 */ /* 0x001ea80000300800 */
[----:B------:R0:W-:Y:S04]  /*5ed0*/  STL [R1+0xcc], R3 ;  /* 0x0000cc0301007387 */ /* 0x0001e80000100800 */
[----:B0-----:R-:W3:Y:S04]  /*5ee0*/  LDL.LU R3, [R1+0x1970] ;  /* 0x0019700001037983 */ /* 0x001ee80000300800 */
[----:B------:R0:W-:Y:S04]  /*5ef0*/  STL [R1+0xd4], R6 ;  /* 0x0000d40601007387 */ /* 0x0001e80000100800 */
[----:B0-----:R-:W4:Y:S04]  /*5f00*/  LDL.LU R6, [R1+0x196c] ;  /* 0x00196c0001067983 */ /* 0x001f280000300800 */
[----:B------:R0:W-:Y:S04]  /*5f10*/  STL [R1+0xdc], R7 ;  /* 0x0000dc0701007387 */ /* 0x0001e80000100800 */
[----:B0-----:R-:W5:Y:S04]  /*5f20*/  LDL.LU R7, [R1+0x1968] ;  /* 0x0019680001077983 */ /* 0x001f680000300800 */
[----:B------:R0:W-:Y:S04]  /*5f30*/  STL [R1+0xe8], R8 ;  /* 0x0000e80801007387 */ /* 0x0001e80000100800 */
[----:B0-----:R-:W5:Y:S04]  /*5f40*/  LDL.LU R8, [R1+0x1964] ;  /* 0x0019640001087983 */ /* 0x001f680000300800 */
[----:B------:R0:W-:Y:S04]  /*5f50*/  STL [R1+0xf0], R9 ;  /* 0x0000f00901007387 */ /* 0x0001e80000100800 */
[----:B0-----:R-:W5:Y:S01]  /*5f60*/  LDL.LU R9, [R1+0x1960] ;  /* 0x0019600001097983 */ /* 0x001f620000300800 */
[----:B--2---:R-:W-:-:S02]  /*5f70*/  SHF.R.S32.HI R4, RZ, 0x1f, R4 ;  /* 0x0000001fff047819 */ /* 0x004fc40000011404 */
[----:B---3--:R-:W-:Y:S02]  /*5f80*/  SHF.R.S32.HI R3, RZ, 0x1f, R3 ;  /* 0x0000001fff037819 */ /* 0x008fe40000011403 */
[----:B----4-:R-:W-:Y:S02]  /*5f90*/  SHF.R.S32.HI R6, RZ, 0x1f, R6 ;  /* 0x0000001fff067819 */ /* 0x010fe40000011406 */
[----:B-----5:R-:W-:Y:S02]  /*5fa0*/  SHF.R.S32.HI R7, RZ, 0x1f, R7 ;  /* 0x0000001fff077819 */ /* 0x020fe40000011407 */
[----:B------:R-:W-:Y:S02]  /*5fb0*/  SHF.R.S32.HI R8, RZ, 0x1f, R8 ;  /* 0x0000001fff087819 */ /* 0x000fe40000011408 */
[----:B------:R-:W-:-:S05]  /*5fc0*/  SHF.R.S32.HI R9, RZ, 0x1f, R9 ;  /* 0x0000001fff097819 */ /* 0x000fca0000011409 */
        /* <DEDUP_REMOVED lines=9> */
[----:B0-----:R-:W2:Y:S04]  /*6060*/  LDL.LU R3, [R1+0x194c] ;  /* 0x00194c0001037983 */ /* 0x001ea80000300800 */
[----:B------:R0:W-:Y:S04]  /*6070*/  STL [R1+0x11c], R4 ;  /* 0x00011c0401007387 */ /* 0x0001e80000100800 */
[----:B0-----:R-:W2:Y:S01]  /*6080*/  LDL.LU R4, [R1+0x1948] ;  /* 0x0019480001047983 */ /* 0x001ea20000300800 */
[----:B------:R-:W-:-:S02]  /*6090*/  SHF.R.S32.HI R5, RZ, 0x1f, R5 ;  /* 0x0000001fff057819 */ /* 0x000fc40000011405 */
[----:B------:R-:W-:-:S03]  /*60a0*/  SHF.R.S32.HI R2, RZ, 0x1f, R2 ;  /* 0x0000001fff027819 */ /* 0x000fc60000011402 */
[----:B------:R0:W-:Y:S04]  /*60b0*/  STL [R1+0x120], R5 ;  /* 0x0001200501007387 */ /* 0x0001e80000100800 */
[----:B0-----:R-:W3:Y:S04]  /*60c0*/  LDL.LU R5, [R1+0x1944] ;  /* 0x0019440001057983 */ /* 0x001ee80000300800 */
[----:B------:R4:W-:Y:S02]  /*60d0*/  STL [R1+0x124], R2 ;  /* 0x0001240201007387 */ /* 0x0009e40000100800 */
[----:B----4-:R-:W-:-:S05]  /*60e0*/  IADD3 R2, P2, PT, R10, R7, RZ ;  /* 0x000000070a027210 */ /* 0x010fca0007f5e0ff */
[----:B------:R5:W-:Y:S02]  /*60f0*/  STL [R1+0x1860], R2 ;  /* 0x0018600201007387 */ /* 0x000be40000100800 */
[----:B-----5:R-:W-:-:S05]  /*6100*/  IADD3 R2, P6, PT, R10, R6, RZ ;  /* 0x000000060a027210 */ /* 0x020fca0007fde0ff */
[----:B------:R2:W-:Y:S02]  /*6110*/  STL [R1+0x1864], R2 ;  /* 0x0018640201007387 */ /* 0x0005e40000100800 */
[----:B--2---:R-:W-:-:S05]  /*6120*/  IADD3 R2, P1, PT, R10, R4, RZ ;  /* 0x000000040a027210 */ /* 0x004fca0007f3e0ff */
[----:B------:R0:W-:Y:S04]  /*6130*/  STL [R1+0x1868], R2 ;  /* 0x0018680201007387 */ /* 0x0001e80000100800 */
[----:B0-----:R-:W2:Y:S01]  /*6140*/  LDL.LU R2, [R1+0x1940] ;  /* 0x0019400001027983 */ /* 0x001ea20000300800 */
[----:B------:R-:W-:Y:S01]  /*6150*/  IMAD.MOV.U32 R56, RZ, RZ, R58 ;  /* 0x000000ffff387224 */ /* 0x000fe200078e003a */
[----:B------:R-:W-:Y:S02]  /*6160*/  SHF.R.S32.HI R58, RZ, 0x1f, R10 ;  /* 0x0000001fff3a7819 */ /* 0x000fe4000001140a */
[----:B------:R-:W-:Y:S01]  /*6170*/  SHF.R.S32.HI R57, RZ, 0x1f, R11 ;  /* 0x0000001fff397819 */ /* 0x000fe2000001140b */
[----:B------:R-:W-:Y:S02]  /*6180*/  IMAD R12, R12, UR74, RZ ;  /* 0x0000004a0c0c7c24 */ /* 0x000fe4000f8e02ff */
[----:B------:R-:W-:-:S03]  /*6190*/  IMAD R13, R13, UR74, RZ ;  /* 0x0000004a0d0d7c24 */ /* 0x000fc6000f8e02ff */
[----:B------:R-:W-:Y:S01]  /*61a0*/  SHF.R.S32.HI R34, RZ, 0x1f, R12 ;  /* 0x0000001fff227819 */ /* 0x000fe2000001140c */
[----:B------:R-:W-:Y:S01]  /*61b0*/  IMAD R14, R14, UR74, RZ ;  /* 0x0000004a0e0e7c24 */ /* 0x000fe2000f8e02ff */
[----:B------:R-:W-:Y:S01]  /*61c0*/  SHF.R.S32.HI R35, RZ, 0x1f, R13 ;  /* 0x0000001fff237819 */ /* 0x000fe2000001140d */
[----:B------:R-:W-:-:S03]  /*61d0*/  IMAD R15, R15, UR74, RZ ;  /* 0x0000004a0f0f7c24 */ /* 0x000fc6000f8e02ff */
[----:B------:R-:W-:Y:S02]  /*61e0*/  SHF.R.S32.HI R36, RZ, 0x1f, R14 ;  /* 0x0000001fff247819 */ /* 0x000fe4000001140e */
[----:B------:R-:W-:Y:S02]  /*61f0*/  SHF.R.S32.HI R37, RZ, 0x1f, R15 ;  /* 0x0000001fff257819 */ /* 0x000fe4000001140f */
[----:B------:R-:W-:Y:S02]  /*6200*/  SHF.R.S32.HI R38, RZ, 0x1f, R16 ;  /* 0x0000001fff267819 */ /* 0x000fe40000011410 */
[----:B------:R-:W-:Y:S01]  /*6210*/  SHF.R.S32.HI R39, RZ, 0x1f, R17 ;  /* 0x0000001fff277819 */ /* 0x000fe20000011411 */
[----:B------:R-:W-:Y:S01]  /*6220*/  IMAD R19, R19, UR74, RZ ;  /* 0x0000004a13137c24 */ /* 0x000fe2000f8e02ff */
[----:B------:R-:W-:Y:S01]  /*6230*/  SHF.R.S32.HI R40, RZ, 0x1f, R18 ;  /* 0x0000001fff287819 */ /* 0x000fe20000011412 */
[----:B------:R-:W-:-:S03]  /*6240*/  IMAD R20, R20, UR74, RZ ;  /* 0x0000004a14147c24 */ /* 0x000fc6000f8e02ff */
        /* <DEDUP_REMOVED lines=10> */
[----:B------:R-:W-:Y:S02]  /*62f0*/  SHF.R.S32.HI R46, RZ, 0x1f, R24 ;  /* 0x0000001fff2e7819 */ /* 0x000fe40000011418 */
[----:B--2---:R-:W-:-:S05]  /*6300*/  IADD3 R10, P0, PT, R10, R2, RZ ;  /* 0x000000020a0a7210 */ /* 0x004fca0007f1e0ff */
[----:B------:R0:W-:Y:S02]  /*6310*/  STL [R1+0x1850], R10 ;  /* 0x0018500a01007387 */ /* 0x0001e40000100800 */
[----:B0-----:R-:W-:-:S05]  /*6320*/  IADD3 R10, P5, PT, R11, R7, RZ ;  /* 0x000000070b0a7210 */ /* 0x001fca0007fbe0ff */
[----:B------:R0:W-:Y:S02]  /*6330*/  STL [R1+0x1854], R10 ;  /* 0x0018540a01007387 */ /* 0x0001e40000100800 */
[----:B0-----:R-:W-:-:S05]  /*6340*/  IADD3 R10, P4, PT, R11, R6, RZ ;  /* 0x000000060b0a7210 */ /* 0x001fca0007f9e0ff */
[----:B------:R0:W-:Y:S02]  /*6350*/  STL [R1+0x1858], R10 ;  /* 0x0018580a01007387 */ /* 0x0001e40000100800 */
[----:B0-----:R-:W-:-:S05]  /*6360*/  IMAD.X R10, R58, 0x1, R9, P2 ;  /* 0x000000013a0a7824 */ /* 0x001fca00010e0609 */
[----:B------:R0:W-:Y:S02]  /*6370*/  STL [R1+0x1848], R10 ;  /* 0x0018480a01007387 */ /* 0x0001e40000100800 */
[----:B0-----:R-:W-:-:S05]  /*6380*/  IADD3 R10, P3, PT, R11, R4, RZ ;  /* 0x000000040b0a7210 */ /* 0x001fca0007f7e0ff */
[----:B------:R3:W-:Y:S01]  /*6390*/  STL [R1+0x185c], R10 ;  /* 0x00185c0a01007387 */ /* 0x0007e20000100800 */
[----:B------:R-:W-:Y:S01]  /*63a0*/  IADD3 R11, P2, PT, R11, R2, RZ ;  /* 0x000000020b0b7210 */ /* 0x000fe20007f5e0ff */
[----:B---3--:R-:W-:-:S05]  /*63b0*/  IMAD.X R10, R58, 0x1, R8, P6 ;  /* 0x000000013a0a7824 */ /* 0x008fca00030e0608 */
[----:B------:R0:W-:Y:S04]  /*63c0*/  STL [R1+0x184c], R10 ;  /* 0x00184c0a01007387 */ /* 0x0001e80000100800 */
[----:B------:R1:W-:Y:S01]  /*63d0*/  STL [R1+0x1840], R11 ;  /* 0x0018400b01007387 */ /* 0x0003e20000100800 */
[----:B0-----:R-:W-:Y:S01]  /*63e0*/  IMAD.X R10, R58, 0x1, R3, P1 ;  /* 0x000000013a0a7824 */ /* 0x001fe200008e0603 */
[----:B-1----:R-:W-:-:S04]  /*63f0*/  IADD3 R11, P1, PT, R12, R7, RZ ;  /* 0x000000070c0b7210 */ /* 0x002fc80007f3e0ff */
[----:B------:R0:W-:Y:S04]  /*6400*/  STL [R1+0x183c], R10 ;  /* 0x00183c0a01007387 */ /* 0x0001e80000100800 */
[----:B------:R1:W-:Y:S01]  /*6410*/  STL [R1+0x1844], R11 ;  /* 0x0018440b01007387 */ /* 0x0003e20000100800 */
[----:B0-----:R-:W-:Y:S01]  /*6420*/  IMAD.X R10, R58, 0x1, R5, P0 ;  /* 0x000000013a0a7824 */ /* 0x001fe200000e0605 */
[----:B------:R-:W-:Y:S01]  /*6430*/  IADD3 R58, P0, PT, R12, R6, RZ ;  /* 0x000000060c3a7210 */ /* 0x000fe20007f1e0ff */
[----:B-1----:R-:W-:-:S03]  /*6440*/  IMAD.X R11, R57, 0x1, R9, P5 ;  /* 0x00000001390b7824 */ /* 0x002fc600028e0609 */
[----:B------:R0:W-:Y:S04]  /*6450*/  STL [R1+0x1828], R10 ;  /* 0x0018280a01007387 */ /* 0x0001e80000100800 */
[----:B------:R1:W-:Y:S01]  /*6460*/  STL [R1+0x1834], R58 ;  /* 0x0018343a01007387 */ /* 0x0003e20000100800 */
[----:B0-----:R-:W-:-:S03]  /*6470*/  IADD3 R10, P5, PT, R12, R4, RZ ;  /* 0x000000040c0a7210 */ /* 0x001fc60007fbe0ff */
[----:B------:R0:W-:Y:S01]  /*6480*/  STL [R1+0x182c], R11 ;  /* 0x00182c0b01007387 */ /* 0x0001e20000100800 */
[----:B-1----:R-:W-:-:S03]  /*6490*/  IMAD.X R58, R57, 0x1, R8, P4 ;  /* 0x00000001393a7824 */ /* 0x002fc600020e0608 */
[----:B------:R1:W-:Y:S01]  /*64a0*/  STL [R1+0x1838], R10 ;  /* 0x0018380a01007387 */ /* 0x0003e20000100800 */
[----:B0-----:R-:W-:-:S03]  /*64b0*/  IADD3 R11, P4, PT, R12, R2, RZ ;  /* 0x000000020c0b7210 */ /* 0x001fc60007f9e0ff */
[----:B------:R-:W-:Y:S01]  /*64c0*/  STL [R1+0x1830], R58 ;  /* 0x0018303a01007387 */ /* 0x000fe20000100800 */
[----:B-1----:R-:W-:Y:S01]  /*64d0*/  IMAD.X R10, R57, 0x1, R3, P3 ;  /* 0x00000001390a7824 */ /* 0x002fe200018e0603 */
[----:B------:R-:W-:Y:S02]  /*64e0*/  IADD3 R12, P3, PT, R13, R7, RZ ;  /* 0x000000070d0c7210 */ /* 0x000fe40007f7e0ff */
[----:B------:R0:W-:Y:S04]  /*64f0*/  STL [R1+0x1820], R11 ;  /* 0x0018200b01007387 */ /* 0x0001e80000100800 */
[----:B------:R1:W-:Y:S04]  /*6500*/  STL [R1+0x181c], R10 ;  /* 0x00181c0a01007387 */ /* 0x0003e80000100800 */
[----:B------:R2:W-:Y:S01]  /*6510*/  STL [R1+0x1824], R12 ;  /* 0x0018240c01007387 */ /* 0x0005e20000100800 */
[----:B0-----:R-:W-:Y:S01]  /*6520*/  IMAD.X R11, R57, 0x1, R5, P2 ;  /* 0x00000001390b7824 */ /* 0x001fe200010e0605 */
[----:B-1----:R-:W-:-:S04]  /*6530*/  IADD3 R10, P2, PT, R13, R6, RZ ;  /* 0x000000060d0a7210 */ /* 0x002fc80007f5e0ff */
[----:B------:R0:W-:Y:S01]  /*6540*/  STL [R1+0x1808], R11 ;  /* 0x0018080b01007387 */ /* 0x0001e20000100800 */
[----:B--2---:R-:W-:-:S03]  /*6550*/  IMAD.X R12, R34, 0x1, R9, P1 ;  /* 0x00000001220c7824 */ /* 0x004fc600008e0609 */
[----:B------:R1:W-:Y:S04]  /*6560*/  STL [R1+0x1814], R10 ;  /* 0x0018140a01007387 */ /* 0x0003e80000100800 */
[----:B------:R2:W-:Y:S01]  /*6570*/  STL [R1+0x180c], R12 ;  /* 0x00180c0c01007387 */ /* 0x0005e20000100800 */
[----:B0-----:R-:W-:Y:S01]  /*6580*/  IADD3 R11, P1, PT, R13, R4, RZ ;  /* 0x000000040d0b7210 */ /* 0x001fe20007f3e0ff */
[----:B-1----:R-:W-:-:S04]  /*6590*/  IMAD.X R10, R34, 0x1, R8, P0 ;  /* 0x00000001220a7824 */ /* 0x002fc800000e0608 */
[----:B------:R0:W-:Y:S01]  /*65a0*/  STL [R1+0x1818], R11 ;  /* 0x0018180b01007387 */ /* 0x0001e20000100800 */
[----:B--2---:R-:W-:-:S03]  /*65b0*/  IADD3 R12, P0, PT, R13, R2, RZ ;  /* 0x000000020d0c7210 */ /* 0x004fc60007f1e0ff */
        /* <DEDUP_REMOVED lines=186> */
[----:B------:R1:W-:Y:S01]  /*7160*/  STL [R1+0x1694], R10 ;  /* 0x0016940a01007387 */ /* 0x0003e20000100800 */
[----:B------:R-:W-:-:S03]  /*7170*/  IMAD R26, R26, UR74, RZ ;  /* 0x0000004a1a1a7c24 */ /* 0x000fc6000f8e02ff */
[----:B------:R2:W-:Y:S01]  /*7180*/  STL [R1+0x168c], R12 ;  /* 0x00168c0c01007387 */ /* 0x0005e20000100800 */
[----:B0-----:R-:W-:Y:S01]  /*7190*/  IADD3 R11, P1, PT, R25, R4, RZ ;  /* 0x00000004190b7210 */ /* 0x001fe20007f3e0ff */
[----:B-1----:R-:W-:-:S04]  /*71a0*/  IMAD.X R10, R46, 0x1, R8, P0 ;  /* 0x000000012e0a7824 */ /* 0x002fc800000e0608 */
[----:B------:R0:W-:Y:S01]  /*71b0*/  STL [R1+0x1698], R11 ;  /* 0x0016980b01007387 */ /* 0x0001e20000100800 */
[----:B--2---:R-:W-:-:S03]  /*71c0*/  IADD3 R12, P0, PT, R25, R2, RZ ;  /* 0x00000002190c7210 */ /* 0x004fc60007f1e0ff */
[----:B------:R1:W-:Y:S01]  /*71d0*/  STL [R1+0x1690], R10 ;  /* 0x0016900a01007387 */ /* 0x0003e20000100800 */
[----:B------:R-:W-:-:S03]  /*71e0*/  SHF.R.S32.HI R47, RZ, 0x1f, R25 ;  /* 0x0000001fff2f7819 */ /* 0x000fc60000011419 */
        /* <DEDUP_REMOVED lines=11> */
[----:B------:R1:W-:Y:S01]  /*72a0*/  STL [R1+0x166c], R10 ;  /* 0x00166c0a01007387 */ /* 0x0003e20000100800 */
[----:B------:R-:W-:-:S03]  /*72b0*/  IMAD R27, R27, UR74, RZ ;  /* 0x0000004a1b1b7c24 */ /* 0x000fc6000f8e02ff */
[----:B------:R2:W-:Y:S01]  /*72c0*/  STL [R1+0x1678], R12 ;  /* 0x0016780c01007387 */ /* 0x0005e20000100800 */
[----:B0-----:R-:W-:Y:S01]  /*72d0*/  IMAD.X R11, R47, 0x1, R8, P2 ;  /* 0x000000012f0b7824 */ /* 0x001fe200010e0608 */
[----:B-1----:R-:W-:-:S04]  /*72e0*/  IADD3 R10, P2, PT, R26, R2, RZ ;  /* 0x000000021a0a7210 */ /* 0x002fc80007f5e0ff */
[----:B------:R0:W-:Y:S01]  /*72f0*/  STL [R1+0x1670], R11 ;  /* 0x0016700b01007387 */ /* 0x0001e20000100800 */
[----:B--2---:R-:W-:-:S03]  /*7300*/  IMAD.X R12, R47, 0x1, R3, P1 ;  /* 0x000000012f0c7824 */ /* 0x004fc600008e0603 */
[----:B------:R1:W-:Y:S01]  /*7310*/  STL [R1+0x1660], R10 ;  /* 0x0016600a01007387 */ /* 0x0003e20000100800 */
[----:B------:R-:W-:-:S03]  /*7320*/  SHF.R.S32.HI R48, RZ, 0x1f, R26 ;  /* 0x0000001fff307819 */ /* 0x000fc6000001141a */
        /* <DEDUP_REMOVED lines=61> */
[----:B0-----:R-:W-:-:S03]  /*7700*/  IMAD.X R11, R51, 0x1, R9, P5 ;  /* 0x00000001330b7824 */ /* 0x001fc600028e0609 */
[----:B------:R-:W3:Y:S01]  /*7710*/  LDL.LU R58, [R1+0x18] ;  /* 0x00001800013a7983 */ /* 0x000ee20000300800 */
[----:B-1----:R-:W-:-:S03]  /*7720*/  IADD3 R10, P5, PT, R30, R4, RZ ;  /* 0x000000041e0a7210 */ /* 0x002fc60007fbe0ff */
[----:B------:R0:W-:Y:S01]  /*7730*/  STL [R1+0x15ec], R11 ;  /* 0x0015ec0b01007387 */ /* 0x0001e20000100800 */
[----:B------:R-:W-:Y:S02]  /*7740*/  IMAD R31, R31, UR74, RZ ;  /* 0x0000004a1f1f7c24 */ /* 0x000fe4000f8e02ff */
[C---:B--2---:R-:W-:Y:S01]  /*7750*/  IMAD.X R12, R51.reuse, 0x1, R8, P4 ;  /* 0x00000001330c7824 */ /* 0x044fe200020e0608 */
[----:B------:R1:W-:Y:S01]  /*7760*/  STL [R1+0x15f8], R10 ;  /* 0x0015f80a01007387 */ /* 0x0003e20000100800 */
[----:B------:R-:W-:Y:S01]  /*7770*/  SHF.R.S32.HI R52, RZ, 0x1f, R30 ;  /* 0x0000001fff347819 */ /* 0x000fe2000001141e */
[----:B0-----:R-:W-:Y:S01]  /*7780*/  IMAD.X R11, R51, 0x1, R3, P3 ;  /* 0x00000001330b7824 */ /* 0x001fe200018e0603 */
[----:B-1----:R-:W-:Y:S01]  /*7790*/  IADD3 R10, P4, PT, R30, R2, RZ ;  /* 0x000000021e0a7210 */ /* 0x002fe20007f9e0ff */
[----:B------:R0:W-:Y:S04]  /*77a0*/  STL [R1+0x15f0], R12 ;  /* 0x0015f00c01007387 */ /* 0x0001e80000100800 */
        /* <DEDUP_REMOVED lines=8> */
[C---:B0-----:R-:W-:Y:S01]  /*7830*/  IMAD.X R12, R52.reuse, 0x1, R9, P1 ;  /* 0x00000001340c7824 */ /* 0x041fe200008e0609 */
[----:B-1----:R-:W-:Y:S01]  /*7840*/  IADD3 R10, P1, PT, R31, R4, RZ ;  /* 0x000000041f0a7210 */ /* 0x002fe20007f3e0ff */
[----:B------:R-:W-:Y:S01]  /*7850*/  IMAD.X R13, R52, 0x1, R8, P0 ;  /* 0x00000001340d7824 */ /* 0x000fe200000e0608 */
[----:B--2---:R-:W2:Y:S01]  /*7860*/  LDL.LU R11, [R1+0x2c] ;  /* 0x00002c00010b7983 */ /* 0x004ea20000300800 */
[----:B------:R-:W-:-:S03]  /*7870*/  IMAD R32, R32, UR74, RZ ;  /* 0x0000004a20207c24 */ /* 0x000fc6000f8e02ff */
[----:B------:R0:W-:Y:S04]  /*7880*/  STL [R1+0x15cc], R12 ;  /* 0x0015cc0c01007387 */ /* 0x0001e80000100800 */
[----:B------:R1:W-:Y:S01]  /*7890*/  STL [R1+0x15d8], R10 ;  /* 0x0015d80a01007387 */ /* 0x0003e20000100800 */
[----:B0-----:R-:W-:-:S03]  /*78a0*/  IADD3 R12, P0, PT, R31, R2, RZ ;  /* 0x000000021f0c7210 */ /* 0x001fc60007f1e0ff */
[----:B------:R0:W-:Y:S01]  /*78b0*/  STL [R1+0x15d0], R13 ;  /* 0x0015d00d01007387 */ /* 0x0001e20000100800 */
[----:B-1----:R-:W-:-:S03]  /*78c0*/  IMAD.X R10, R52, 0x1, R3, P5 ;  /* 0x00000001340a7824 */ /* 0x002fc600028e0603 */
[----:B------:R1:W-:Y:S01]  /*78d0*/  STL [R1+0x15c0], R12 ;  /* 0x0015c00c01007387 */ /* 0x0003e20000100800 */
[----:B------:R-:W-:-:S03]  /*78e0*/  SHF.R.S32.HI R53, RZ, 0x1f, R31 ;  /* 0x0000001fff357819 */ /* 0x000fc6000001141f */
[----:B------:R4:W-:Y:S01]  /*78f0*/  STL [R1+0x15bc], R10 ;  /* 0x0015bc0a01007387 */ /* 0x0009e20000100800 */
[----:B0-----:R-:W-:Y:S01]  /*7900*/  IADD3 R13, P5, PT, R32, R7, RZ ;  /* 0x00000007200d7210 */ /* 0x001fe20007fbe0ff */
[----:B-1----:R-:W-:-:S04]  /*7910*/  IMAD.X R12, R52, 0x1, R5, P4 ;  /* 0x00000001340c7824 */ /* 0x002fc800020e0605 */
[----:B------:R0:W-:Y:S01]  /*7920*/  STL [R1+0x15c4], R13 ;  /* 0x0015c40d01007387 */ /* 0x0001e20000100800 */
[----:B----4-:R-:W-:-:S03]  /*7930*/  IADD3 R10, P4, PT, R32, R6, RZ ;  /* 0x00000006200a7210 */ /* 0x010fc60007f9e0ff */
[----:B------:R1:W-:Y:S04]  /*7940*/  STL [R1+0x15a8], R12 ;  /* 0x0015a80c01007387 */ /* 0x0003e80000100800 */
[----:B------:R4:W-:Y:S01]  /*7950*/  STL [R1+0x15b4], R10 ;  /* 0x0015b40a01007387 */ /* 0x0009e20000100800 */
[C---:B0-----:R-:W-:Y:S02]  /*7960*/  IMAD.X R13, R53.reuse, 0x1, R9, P3 ;  /* 0x00000001350d7824 */ /* 0x041fe400018e0609 */
[----:B------:R-:W-:Y:S01]  /*7970*/  IMAD.X R14, R53, 0x1, R8, P2 ;  /* 0x00000001350e7824 */ /* 0x000fe200010e0608 */
[----:B-1----:R-:W-:Y:S01]  /*7980*/  IADD3 R12, P3, PT, R32, R4, RZ ;  /* 0x00000004200c7210 */ /* 0x002fe20007f7e0ff */
[----:B----4-:R-:W4:Y:S01]  /*7990*/  LDL.LU R10, [R1+0x28] ;  /* 0x00002800010a7983 */ /* 0x010f220000300800 */
[----:B------:R-:W-:Y:S01]  /*79a0*/  IMAD R33, R33, UR74, RZ ;  /* 0x0000004a21217c24 */ /* 0x000fe2000f8e02ff */
[----:B------:R-:W-:Y:S01]  /*79b0*/  SHF.R.S32.HI R54, RZ, 0x1f, R32 ;  /* 0x0000001fff367819 */ /* 0x000fe20000011420 */
[----:B------:R-:W-:Y:S01]  /*79c0*/  IMAD.MOV.U32 R60, RZ, RZ, R55 ;  /* 0x000000ffff3c7224 */ /* 0x000fe200078e0037 */
[----:B------:R0:W-:Y:S01]  /*79d0*/  STL [R1+0x15ac], R13 ;  /* 0x0015ac0d01007387 */ /* 0x0001e20000100800 */
[----:B------:R-:W-:Y:S01]  /*79e0*/  SHF.R.S32.HI R56, RZ, 0x1f, R56 ;  /* 0x0000001fff387819 */ /* 0x000fe20000011438 */
[----:B------:R-:W-:-:S02]  /*79f0*/  UIMAD UR76, UR9, 0x7f, URZ ;  /* 0x0000007f094c78a4 */ /* 0x000fc4000f8e02ff */
[----:B------:R1:W-:Y:S01]  /*7a00*/  STL [R1+0x15b8], R12 ;  /* 0x0015b80c01007387 */ /* 0x0003e20000100800 */
[----:B------:R-:W-:Y:S01]  /*7a10*/  SHF.R.S32.HI R59, RZ, 0x1f, R59 ;  /* 0x0000001fff3b7819 */ /* 0x000fe2000001143b */
[----:B------:R-:W-:Y:S02]  /*7a20*/  UIMAD UR24, UR9, 0x7e, URZ ;  /* 0x0000007e091878a4 */ /* 0x000fe4000f8e02ff */
[----:B------:R5:W-:Y:S01]  /*7a30*/  STL [R1+0x15b0], R14 ;  /* 0x0015b00e01007387 */ /* 0x000be20000100800 */
[----:B------:R-:W-:Y:S01]  /*7a40*/  SHF.R.S32.HI R61, RZ, 0x1f, R61 ;  /* 0x0000001fff3d7819 */ /* 0x000fe2000001143d */
[----:B0-----:R-:W-:Y:S01]  /*7a50*/  IMAD.X R13, R53, 0x1, R3, P1 ;  /* 0x00000001350d7824 */ /* 0x001fe200008e0603 */
[----:B------:R-:W-:Y:S01]  /*7a60*/  SHF.R.S32.HI R0, RZ, 0x1f, R0 ;  /* 0x0000001fff007819 */ /* 0x000fe20000011400 */
[----:B------:R-:W-:Y:S01]  /*7a70*/  UIMAD UR26, UR9, 0x7d, URZ ;  /* 0x0000007d091a78a4 */ /* 0x000fe2000f8e02ff */
[----:B-1----:R-:W-:Y:S01]  /*7a80*/  IADD3 R12, P2, PT, R32, R2, RZ ;  /* 0x00000002200c7210 */ /* 0x002fe20007f5e0ff */
[----:B------:R-:W-:-:S02]  /*7a90*/  UIMAD UR25, UR9, 0x7c, URZ ;  /* 0x0000007c091978a4 */ /* 0x000fc4000f8e02ff */
[----:B------:R-:W-:Y:S01]  /*7aa0*/  UIMAD UR27, UR9, 0x7b, URZ ;  /* 0x0000007b091b78a4 */ /* 0x000fe2000f8e02ff */
[----:B-----5:R-:W-:Y:S01]  /*7ab0*/  IADD3 R14, P1, PT, R33, R7, RZ ;  /* 0x00000007210e7210 */ /* 0x020fe20007f3e0ff */
[----:B------:R0:W-:Y:S01]  /*7ac0*/  STL [R1+0x15a0], R12 ;  /* 0x0015a00c01007387 */ /* 0x0001e20000100800 */
[----:B------:R-:W-:Y:S02]  /*7ad0*/  UIMAD UR66, UR66, 0x3c, URZ ;  /* 0x0000003c424278a4 */ /* 0x000fe4000f8e02ff */
[----:B------:R-:W-:Y:S01]  /*7ae0*/  USHF.R.S32.HI UR73, URZ, 0x1f, UR8 ;  /* 0x0000001fff497899 */ /* 0x000fe20008011408 */
[----:B------:R1:W-:Y:S01]  /*7af0*/  STL [R1+0x159c], R13 ;  /* 0x00159c0d01007387 */ /* 0x0003e20000100800 */
[----:B------:R-:W-:Y:S02]  /*7b00*/  UIMAD UR58, UR58, 0x3b, URZ ;  /* 0x0000003b3a3a78a4 */ /* 0x000fe4000f8e02ff */
[----:B------:R-:W-:Y:S01]  /*7b10*/  UIMAD UR40, UR40, 0x3a, URZ ;  /* 0x0000003a282878a4 */ /* 0x000fe2000f8e02ff */
[----:B------:R5:W-:Y:S01]  /*7b20*/  STL [R1+0x15a4], R14 ;  /* 0x0015a40e01007387 */ /* 0x000be20000100800 */
[----:B------:R-:W-:Y:S01]  /*7b30*/  UIMAD UR20, UR20, 0x39, URZ ;  /* 0x00000039141478a4 */ /* 0x000fe2000f8e02ff */
[----:B0-----:R-:W-:Y:S01]  /*7b40*/  IMAD.X R12, R53, 0x1, R5, P0 ;  /* 0x00000001350c7824 */ /* 0x001fe200000e0605 */
[----:B------:R-:W-:-:S02]  /*7b50*/  UIMAD UR10, UR10, 0x38, URZ ;  /* 0x000000380a0a78a4 */ /* 0x000fc4000f8e02ff */
[----:B------:R-:W-:Y:S01]  /*7b60*/  UIMAD UR70, UR70, 0x37, URZ ;  /* 0x00000037464678a4 */ /* 0x000fe2000f8e02ff */
[----:B-1----:R-:W-:Y:S01]  /*7b70*/  IADD3 R13, P0, PT, R33, R6, RZ ;  /* 0x00000006210d7210 */ /* 0x002fe20007f1e0ff */
[----:B------:R0:W-:Y:S01]  /*7b80*/  STL [R1+0x1588], R12 ;  /* 0x0015880c01007387 */ /* 0x0001e20000100800 */
[----:B------:R-:W-:Y:S01]  /*7b90*/  UIMAD UR62, UR62, 0x36, URZ ;  /* 0x000000363e3e78a4 */ /* 0x000fe2000f8e02ff */
[----:B-----5:R-:W-:Y:S02]  /*7ba0*/  IMAD.X R14, R54, 0x1, R9, P5 ;  /* 0x00000001360e7824 */ /* 0x020fe400028e0609 */
[----:B------:R1:W-:Y:S01]  /*7bb0*/  STL [R1+0x1594], R13 ;  /* 0x0015940d01007387 */ /* 0x0003e20000100800 */
[----:B------:R-:W-:Y:S02]  /*7bc0*/  UIMAD UR54, UR54, 0x35, URZ ;  /* 0x00000035363678a4 */ /* 0x000fe4000f8e02ff */
[----:B------:R-:W-:Y:S01]  /*7bd0*/  UIMAD UR46, UR46, 0x34, URZ ;  /* 0x000000342e2e78a4 */ /* 0x000fe2000f8e02ff */
[----:B------:R5:W-:Y:S01]  /*7be0*/  STL [R1+0x158c], R14 ;  /* 0x00158c0e01007387 */ /* 0x000be20000100800 */
[----:B------:R-:W-:-:S02]  /*7bf0*/  UIMAD UR36, UR36, 0x33, URZ ;  /* 0x00000033242478a4 */ /* 0x000fc4000f8e02ff */
[----:B------:R-:W-:Y:S01]  /*7c00*/  UIMAD UR28, UR28, 0x32, URZ ;  /* 0x000000321c1c78a4 */ /* 0x000fe2000f8e02ff */
[----:B------:R-:W4:Y:S01]  /*7c10*/  LDL.LU R57, [R1+0x24] ;  /* 0x0000240001397983 */ /* 0x000f220000300800 */
[----:B0-----:R-:W-:Y:S01]  /*7c20*/  IADD3 R12, P5, PT, R33, R4, RZ ;  /* 0x00000004210c7210 */ /* 0x001fe20007fbe0ff */
[C---:B-1----:R-:W-:Y:S01]  /*7c30*/  IMAD.X R13, R54.reuse, 0x1, R8, P4 ;  /* 0x00000001360d7824 */ /* 0x042fe200020e0608 */
[----:B------:R-:W-:Y:S02]  /*7c40*/  UIMAD UR16, UR16, 0x31, URZ ;  /* 0x00000031101078a4 */ /* 0x000fe4000f8e02ff */
[----:B------:R-:W-:Y:S01]  /*7c50*/  UIMAD UR11, UR11, 0x30, URZ ;  /* 0x000000300b0b78a4 */ /* 0x000fe2000f8e02ff */
[----:B------:R0:W-:Y:S01]  /*7c60*/  STL [R1+0x1598], R12 ;  /* 0x0015980c01007387 */ /* 0x0001e20000100800 */
[----:B-----5:R-:W-:Y:S01]  /*7c70*/  IMAD.X R14, R54, 0x1, R3, P3 ;  /* 0x00000001360e7824 */ /* 0x020fe200018e0603 */
[----:B------:R-:W-:Y:S01]  /*7c80*/  SHF.R.S32.HI R55, RZ, 0x1f, R33 ;  /* 0x0000001fff377819 */ /* 0x000fe20000011421 */
[----:B------:R-:W-:Y:S01]  /*7c90*/  UIMAD UR50, UR50, 0x2f, URZ ;  /* 0x0000002f323278a4 */ /* 0x000fe2000f8e02ff */
[----:B------:R-:W-:Y:S01]  /*7ca0*/  STL [R1+0x1590], R13 ;  /* 0x0015900d01007387 */ /* 0x000fe20000100800 */
[----:B------:R-:W-:-:S02]  /*7cb0*/  UIMAD UR72, UR72, 0x2e, URZ ;  /* 0x0000002e484878a4 */ /* 0x000fc4000f8e02ff */
[----:B------:R-:W-:Y:S02]  /*7cc0*/  UIMAD UR68, UR68, 0x2d, URZ ;  /* 0x0000002d444478a4 */ /* 0x000fe4000f8e02ff */
[----:B------:R-:W-:Y:S01]  /*7cd0*/  UIMAD UR64, UR64, 0x2c, URZ ;  /* 0x0000002c404078a4 */ /* 0x000fe2000f8e02ff */
[----:B0-----:R-:W-:Y:S01]  /*7ce0*/  IADD3 R12, P4, PT, R33, R2, RZ ;  /* 0x00000002210c7210 */ /* 0x001fe20007f9e0ff */
[----:B------:R-:W-:Y:S02]  /*7cf0*/  UIMAD UR60, UR60, 0x2b, URZ ;  /* 0x0000002b3c3c78a4 */ /* 0x000fe4000f8e02ff */
[----:B------:R-:W-:Y:S02]  /*7d00*/  UIMAD UR56, UR56, 0x2a, URZ ;  /* 0x0000002a383878a4 */ /* 0x000fe4000f8e02ff */
[----:B------:R0:W-:Y:S01]  /*7d10*/  STL [R1+0x1580], R12 ;  /* 0x0015800c01007387 */ /* 0x0001e20000100800 */
[----:B------:R-:W-:Y:S02]  /*7d20*/  UIMAD UR52, UR52, 0x29, URZ ;  /* 0x00000029343478a4 */ /* 0x000fe4000f8e02ff */
[----:B------:R-:W-:Y:S01]  /*7d30*/  UIMAD UR48, UR48, 0x28, URZ ;  /* 0x00000028303078a4 */ /* 0x000fe2000f8e02ff */
[----:B------:R1:W-:Y:S01]  /*7d40*/  STL [R1+0x157c], R14 ;  /* 0x00157c0e01007387 */ /* 0x0003e20000100800 */
[----:B------:R-:W-:-:S02]  /*7d50*/  UIMAD UR44, UR44, 0x27, URZ ;  /* 0x000000272c2c78a4 */ /* 0x000fc4000f8e02ff */
[----:B------:R-:W-:Y:S02]  /*7d60*/  UIMAD UR38, UR38, 0x26, URZ ;  /* 0x00000026262678a4 */ /* 0x000fe4000f8e02ff */
[----:B------:R-:W-:Y:S01]  /*7d70*/  UIMAD UR34, UR34, 0x25, URZ ;  /* 0x00000025222278a4 */ /* 0x000fe2000f8e02ff */
[----:B0-----:R-:W-:Y:S01]  /*7d80*/  IMAD.X R12, R54, 0x1, R5, P2 ;  /* 0x00000001360c7824 */ /* 0x001fe200010e0605 */
[----:B------:R-:W-:Y:S02]  /*7d90*/  UIMAD UR30, UR30, 0x24, URZ ;  /* 0x000000241e1e78a4 */ /* 0x000fe4000f8e02ff */
[----:B------:R-:W-:Y:S02]  /*7da0*/  UIMAD UR22, UR22, 0x23, URZ ;  /* 0x00000023161678a4 */ /* 0x000fe4000f8e02ff */
[----:B------:R-:W-:Y:S02]  /*7db0*/  UIMAD UR18, UR18, 0x22, URZ ;  /* 0x00000022121278a4 */ /* 0x000fe4000f8e02ff */
[----:B------:R-:W-:-:S02]  /*7dc0*/  UIMAD UR14, UR14, 0x21, URZ ;  /* 0x000000210e0e78a4 */ /* 0x000fc4000f8e02ff */
[----:B------:R-:W-:Y:S02]  /*7dd0*/  USHF.L.U32 UR6, UR6, 0x5, URZ ;  /* 0x0000000506067899 */ /* 0x000fe400080006ff */
[----:B------:R-:W-:Y:S02]  /*7de0*/  UIMAD UR7, UR7, 0x1f, URZ ;  /* 0x0000001f070778a4 */ /* 0x000fe4000f8e02ff */
[----:B------:R-:W-:Y:S02]  /*7df0*/  UIMAD UR12, UR12, 0x1e, URZ ;  /* 0x0000001e0c0c78a4 */ /* 0x000fe4000f8e02ff */
[----:B------:R-:W-:Y:S02]  /*7e00*/  UIMAD UR5, UR5, 0x1d, URZ ;  /* 0x0000001d050578a4 */ /* 0x000fe4000f8e02ff */
[----:B------:R-:W-:Y:S02]  /*7e10*/  UIMAD UR32, UR32, 0x1c, URZ ;  /* 0x0000001c202078a4 */ /* 0x000fe4000f8e02ff */
[----:B------:R-:W-:-:S02]  /*7e20*/  UIMAD UR71, UR71, 0x1b, URZ ;  /* 0x0000001b474778a4 */ /* 0x000fc4000f8e02ff */
[----:B------:R-:W-:Y:S02]  /*7e30*/  UIMAD UR69, UR69, 0x1a, URZ ;  /* 0x0000001a454578a4 */ /* 0x000fe4000f8e02ff */
        /* <DEDUP_REMOVED lines=9> */
[----:B------:R-:W-:Y:S02]  /*7ed0*/  USHF.L.U32 UR49, UR49, 0x4, URZ ;  /* 0x0000000431317899 */ /* 0x000fe400080006ff */
[----:B------:R-:W-:-:S02]  /*7ee0*/  UIMAD UR47, UR47, 0xf, URZ ;  /* 0x0000000f2f2f78a4 */ /* 0x000fc4000f8e02ff */
[----:B------:R-:W-:Y:S02]  /*7ef0*/  UIMAD UR45, UR45, 0xe, URZ ;  /* 0x0000000e2d2d78a4 */ /* 0x000fe4000f8e02ff */
[----:B------:R-:W-:Y:S02]  /*7f00*/  UIMAD UR41, UR41, 0xd, URZ ;  /* 0x0000000d292978a4 */ /* 0x000fe4000f8e02ff */
        /* <DEDUP_REMOVED lines=8> */
[----:B------:R-:W-:Y:S02]  /*7f90*/  USHF.L.U32 UR19, UR19, 0x2, URZ ;  /* 0x0000000213137899 */ /* 0x000fe400080006ff */
[----:B------:R-:W-:Y:S01]  /*7fa0*/  UIMAD UR17, UR17, 0x3, URZ ;  /* 0x00000003111178a4 */ /* 0x000fe2000f8e02ff */
[----:B------:R-:W0:Y:S01]  /*7fb0*/  LDCU UR74, c[0x0][0x3a8] ;  /* 0x00007500ff4a77ac */ /* 0x000e220008000800 */
[----:B---3--:R-:W-:-:S02]  /*7fc0*/  IADD3 R13, P3, PT, R58, R7, RZ ;  /* 0x000000073a0d7210 */ /* 0x008fc40007f7e0ff */
[----:B-1----:R-:W-:-:S03]  /*7fd0*/  IADD3 R14, P2, PT, R58, R6, RZ ;  /* 0x000000063a0e7210 */ /* 0x002fc60007f5e0ff */
[----:B------:R1:W-:Y:S04]  /*7fe0*/  STL [R1+0x1584], R13 ;  /* 0x0015840d01007387 */ /* 0x0003e80000100800 */
[----:B------:R3:W-:Y:S04]  /*7ff0*/  STL [R1+0x155c], R12 ;  /* 0x00155c0c01007387 */ /* 0x0007e80000100800 */
[----:B------:R5:W-:Y:S01]  /*8000*/  STL [R1+0x156c], R14 ;  /* 0x00156c0e01007387 */ /* 0x000be20000100800 */
[----:B-1----:R-:W-:Y:S01]  /*8010*/  IMAD.X R13, R55, 0x1, R9, P1 ;  /* 0x00000001370d7824 */ /* 0x002fe200008e0609 */
[----:B---3--:R-:W-:-:S04]  /*8020*/  IADD3 R12, P1, PT, R58, R4, RZ ;  /* 0x000000043a0c7210 */ /* 0x008fc80007f3e0ff */
[----:B------:R1:W-:Y:S01]  /*8030*/  STL [R1+0x1560], R13 ;  /* 0x0015600d01007387 */ /* 0x0003e20000100800 */
[----:B-----5:R-:W-:-:S03]  /*8040*/  IMAD.X R14, R55, 0x1, R8, P0 ;  /* 0x00000001370e7824 */ /* 0x020fc600000e0608 */
[----:B------:R3:W-:Y:S01]  /*8050*/  STL [R1+0x1570], R12 ;  /* 0x0015700c01007387 */ /* 0x0007e20000100800 */
[----:B-1----:R-:W-:-:S03]  /*8060*/  IADD3 R13, P0, PT, R58, R2, RZ ;  /* 0x000000023a0d7210 */ /* 0x002fc60007f1e0ff */
[----:B---3--:R-:W3:Y:S04]  /*8070*/  LDL.LU R12, [R1+0x20] ;  /* 0x00002000010c7983 */ /* 0x008ee80000300800 */
[----:B------:R1:W-:Y:S04]  /*8080*/  STL [R1+0x1564], R14 ;  /* 0x0015640e01007387 */ /* 0x0003e80000100800 */
[----:B------:R5:W-:Y:S01]  /*8090*/  STL [R1+0x1574], R13 ;  /* 0x0015740d01007387 */ /* 0x000be20000100800 */
[----:B-1----:R-:W-:Y:S01]  /*80a0*/  IMAD.X R14, R55, 0x1, R3, P5 ;  /* 0x00000001370e7824 */ /* 0x002fe200028e0603 */
[----:B--2---:R-:W-:Y:S01]  /*80b0*/  IADD3 R15, P5, PT, R11, R7, RZ ;  /* 0x000000070b0f7210 */ /* 0x004fe20007fbe0ff */
[----:B-----5:R-:W-:-:S03]  /*80c0*/  IMAD.X R13, R55, 0x1, R5, P4 ;  /* 0x00000001370d7824 */ /* 0x020fc600020e0605 */
[----:B------:R1:W-:Y:S04]  /*80d0*/  STL [R1+0x1568], R14 ;  /* 0x0015680e01007387 */ /* 0x0003e80000100800 */
[----:B------:R2:W-:Y:S01]  /*80e0*/  STL [R1+0x1578], R15 ;  /* 0x0015780f01007387 */ /* 0x0005e20000100800 */
[----:B-1----:R-:W-:-:S03]  /*80f0*/  IADD3 R14, P4, PT, R11, R6, RZ ;  /* 0x000000060b0e7210 */ /* 0x002fc60007f9e0ff */
[----:B------:R1:W-:Y:S01]  /*8100*/  STL [R1+0x153c], R13 ;  /* 0x00153c0d01007387 */ /* 0x0003e20000100800 */
[----:B--2---:R-:W-:-:S03]  /*8110*/  IMAD.X R15, R56, 0x1, R9, P3 ;  /* 0x00000001380f7824 */ /* 0x004fc600018e0609 */
[----:B------:R2:W-:Y:S01]  /*8120*/  STL [R1+0x154c], R14 ;  /* 0x00154c0e01007387 */ /* 0x0005e20000100800 */
[----:B-1----:R-:W-:-:S03]  /*8130*/  IADD3 R13, P3, PT, R11, R4, RZ ;  /* 0x000000040b0d7210 */ /* 0x002fc60007f7e0ff */
[----:B------:R-:W-:Y:S01]  /*8140*/  STL [R1+0x1540], R15 ;  /* 0x0015400f01007387 */ /* 0x000fe20000100800 */
[C---:B--2---:R-:W-:Y:S01]  /*8150*/  IMAD.X R14, R56.reuse, 0x1, R8, P2 ;  /* 0x00000001380e7824 */ /* 0x044fe200010e0608 */
[----:B------:R-:W-:Y:S02]  /*8160*/  IADD3 R11, P2, PT, R11, R2, RZ ;  /* 0x000000020b0b7210 */ /* 0x000fe40007f5e0ff */
[----:B------:R1:W-:Y:S04]  /*8170*/  STL [R1+0x1550], R13 ;  /* 0x0015500d01007387 */ /* 0x0003e80000100800 */
[----:B------:R2:W-:Y:S04]  /*8180*/  STL [R1+0x1544], R14 ;  /* 0x0015440e01007387 */ /* 0x0005e80000100800 */
[----:B------:R-:W5:Y:S01]  /*8190*/  LDL.LU R58, [R1+0x1c] ;  /* 0x00001c00013a7983 */ /* 0x000f620000300800 */
[----:B-1----:R-:W-:-:S03]  /*81a0*/  IMAD.X R13, R56, 0x1, R3, P1 ;  /* 0x00000001380d7824 */ /* 0x002fc600008e0603 */
[----:B------:R4:W-:Y:S01]  /*81b0*/  STL [R1+0x1554], R11 ;  /* 0x0015540b01007387 */ /* 0x0009e20000100800 */
[----:B--2---:R-:W-:-:S03]  /*81c0*/  IMAD.X R14, R56, 0x1, R5, P0 ;  /* 0x00000001380e7824 */ /* 0x004fc600000e0605 */
[----:B------:R1:W-:Y:S01]  /*81d0*/  STL [R1+0x1548], R13 ;  /* 0x0015480d01007387 */ /* 0x0003e20000100800 */
[C---:B----4-:R-:W-:Y:S02]  /*81e0*/  IADD3 R11, P1, PT, R10.reuse, R7, RZ ;  /* 0x000000070a0b7210 */ /* 0x050fe40007f3e0ff */
[----:B-1----:R-:W-:-:S03]  /*81f0*/  IADD3 R13, P0, PT, R10, R6, RZ ;  /* 0x000000060a0d7210 */ /* 0x002fc60007f1e0ff */
[----:B------:R1:W-:Y:S01]  /*8200*/  STL [R1+0x1558], R11 ;  /* 0x0015580b01007387 */ /* 0x0003e20000100800 */
[----:B------:R-:W-:-:S03]  /*8210*/  IMAD.X R15, R59, 0x1, R9, P5 ;  /* 0x000000013b0f7824 */ /* 0x000fc600028e0609 */
[----:B-1----:R-:W2:Y:S04]  /*8220*/  LDL.LU R11, [R1] ;  /* 0x00000000010b7983 */ /* 0x002ea80000300800 */
[----:B------:R1:W-:Y:S04]  /*8230*/  STL [R1+0x10a0], R14 ;  /* 0x0010a00e01007387 */ /* 0x0003e80000100800 */
[----:B------:R4:W-:Y:S01]  /*8240*/  STL [R1+0x10bc], R13 ;  /* 0x0010bc0d01007387 */ /* 0x0009e20000100800 */
[----:B-1----:R-:W-:Y:S01]  /*8250*/  IMAD.X R14, R59, 0x1, R8, P4 ;  /* 0x000000013b0e7824 */ /* 0x002fe200020e0608 */
[----:B----4-:R-:W-:-:S02]  /*8260*/  IADD3 R13, P5, PT, R10, R4, RZ ;  /* 0x000000040a0d7210 */ /* 0x010fc40007fbe0ff */
[----:B------:R-:W-:Y:S01]  /*8270*/  STL [R1+0x10a4], R15 ;  /* 0x0010a40f01007387 */ /* 0x000fe20000100800 */
[----:B------:R-:W-:-:S03]  /*8280*/  IADD3 R10, P4, PT, R10, R2, RZ ;  /* 0x000000020a0a7210 */ /* 0x000fc60007f9e0ff */
[----:B------:R-:W-:Y:S04]  /*8290*/  STL [R1+0x10c4], R13 ;  /* 0x0010c40d01007387 */ /* 0x000fe80000100800 */
[----:B------:R1:W-:Y:S04]  /*82a0*/  STL [R1+0x10a8], R14 ;  /* 0x0010a80e01007387 */ /* 0x0003e80000100800 */
[----:B-1----:R-:W4:Y:S01]  /*82b0*/  LDL.LU R14, [R1+0x14] ;  /* 0x00001400010e7983 */ /* 0x002f220000300800 */
[----:B------:R-:W-:-:S03]  /*82c0*/  IMAD.X R13, R59, 0x1, R3, P3 ;  /* 0x000000013b0d7824 */ /* 0x000fc600018e0603 */
[----:B------:R1:W-:Y:S04]  /*82d0*/  STL [R1+0x10cc], R10 ;  /* 0x0010cc0a01007387 */ /* 0x0003e80000100800 */
[----:B------:R-:W-:Y:S01]  /*82e0*/  STL [R1+0x10ac], R13 ;  /* 0x0010ac0d01007387 */ /* 0x000fe20000100800 */
[----:B-1----:R-:W-:-:S05]  /*82f0*/  IADD3 R10, P3, PT, R57, R7, RZ ;  /* 0x00000007390a7210 */ /* 0x002fca0007f7e0ff */
[----:B------:R1:W-:Y:S04]  /*8300*/  STL [R1+0x10d4], R10 ;  /* 0x0010d40a01007387 */ /* 0x0003e80000100800 */
[----:B-1----:R-:W4:Y:S01]  /*8310*/  LDL.LU R10, [R1+0x4] ;  /* 0x00000400010a7983 */ /* 0x002f220000300800 */
[----:B------:R-:W-:Y:S01]  /*8320*/  IMAD.X R13, R59, 0x1, R5, P2 ;  /* 0x000000013b0d7824 */ /* 0x000fe200010e0605 */
[----:B------:R-:W-:Y:S02]  /*8330*/  SHF.R.S32.HI R60, RZ, 0x1f, R60 ;  /* 0x0000001fff3c7819 */ /* 0x000fe4000001143c */
[----:B------:R-:W-:Y:S02]  /*8340*/  IADD3 R15, P2, PT, R57, R6, RZ ;  /* 0x00000006390f7210 */ /* 0x000fe40007f5e0ff */
[----:B------:R1:W-:Y:S01]  /*8350*/  STL [R1+0x10b0], R13 ;  /* 0x0010b00d01007387 */ /* 0x0003e20000100800 */
[----:B------:R-:W-:-:S03]  /*8360*/  IMAD.X R16, R60, 0x1, R8, P0 ;  /* 0x000000013c107824 */ /* 0x000fc600000e0608 */
[----:B------:R0:W-:Y:S01]  /*8370*/  STL [R1+0x10dc], R15 ;  /* 0x0010dc0f01007387 */ /* 0x0001e20000100800 */
[----:B-1----:R-:W-:Y:S01]  /*8380*/  IMAD.X R13, R60, 0x1, R9, P1 ;  /* 0x000000013c0d7824 */ /* 0x002fe200008e0609 */
[----:B0-----:R-:W-:-:S04]  /*8390*/  IADD3 R15, P1, PT, R57, R4, RZ ;  /* 0x00000004390f7210 */ /* 0x001fc80007f3e0ff */
[----:B------:R0:W-:Y:S04]  /*83a0*/  STL [R1+0x10b4], R13 ;  /* 0x0010b40d01007387 */ /* 0x0001e80000100800 */
[----:B------:R1:W-:Y:S04]  /*83b0*/  STL [R1+0x10e4], R15 ;  /* 0x0010e40f01007387 */ /* 0x0003e80000100800 */
[----:B------:R1:W-:Y:S01]  /*83c0*/  STL [R1+0x10b8], R16 ;  /* 0x0010b81001007387 */ /* 0x0003e20000100800 */
[----:B0-----:R-:W-:-:S03]  /*83d0*/  IADD3 R13, P0, PT, R57, R2, RZ ;  /* 0x00000002390d7210 */ /* 0x001fc60007f1e0ff */
[----:B------:R-:W4:Y:S01]  /*83e0*/  LDL.LU R34, [R1+0x10] ;  /* 0x0000100001227983 */ /* 0x000f220000300800 */
[----:B-1----:R-:W-:-:S03]  /*83f0*/  IMAD.X R15, R60, 0x1, R3, P5 ;  /* 0x000000013c0f7824 */ /* 0x002fc600028e0603 */
[----:B------:R3:W-:Y:S01]  /*8400*/  STL [R1+0x10ec], R13 ;  /* 0x0010ec0d01007387 */ /* 0x0007e20000100800 */
[----:B------:R-:W-:-:S03]  /*8410*/  IMAD.X R16, R60, 0x1, R5, P4 ;  /* 0x000000013c107824 */ /* 0x000fc600020e0605 */
[----:B------:R0:W-:Y:S01]  /*8420*/  STL [R1+0x10c0], R15 ;  /* 0x0010c00f01007387 */ /* 0x0001e20000100800 */
[----:B------:R-:W-:Y:S01]  /*8430*/  IMAD.X R17, R61, 0x1, R9, P3 ;  /* 0x000000013d117824 */ /* 0x000fe200018e0609 */
[C---:B---3--:R-:W-:Y:S02]  /*8440*/  IADD3 R13, P5, PT, R12.reuse, R7, RZ ;  /* 0x000000070c0d7210 */ /* 0x048fe40007fbe0ff */
[----:B0-----:R-:W-:-:S03]  /*8450*/  IADD3 R15, P4, PT, R12, R6, RZ ;  /* 0x000000060c0f7210 */ /* 0x001fc60007f9e0ff */
[----:B------:R0:W-:Y:S04]  /*8460*/  STL [R1+0x10f4], R13 ;  /* 0x0010f40d01007387 */ /* 0x0001e80000100800 */
[----:B0-----:R-:W3:Y:S04]  /*8470*/  LDL.LU R13, [R1+0x8] ;  /* 0x00000800010d7983 */ /* 0x001ee80000300800 */
[----:B------:R0:W-:Y:S04]  /*8480*/  STL [R1+0x10c8], R16 ;  /* 0x0010c81001007387 */ /* 0x0001e80000100800 */
[----:B------:R1:W-:Y:S01]  /*8490*/  STL [R1+0x10fc], R15 ;  /* 0x0010fc0f01007387 */ /* 0x0003e20000100800 */
[----:B0-----:R-:W-:Y:S01]  /*84a0*/  IMAD.X R16, R61, 0x1, R8, P2 ;  /* 0x000000013d107824 */ /* 0x001fe200010e0608 */
[----:B-1----:R-:W-:-:S02]  /*84b0*/  IADD3 R15, P3, PT, R12, R4, RZ ;  /* 0x000000040c0f7210 */ /* 0x002fc40007f7e0ff */
[----:B------:R-:W-:Y:S01]  /*84c0*/  STL [R1+0x10d0], R17 ;  /* 0x0010d01101007387 */ /* 0x000fe20000100800 */
[----:B------:R-:W-:-:S03]  /*84d0*/  IADD3 R12, P2, PT, R12, R2, RZ ;  /* 0x000000020c0c7210 */ /* 0x000fc60007f5e0ff */
[----:B------:R0:W-:Y:S04]  /*84e0*/  STL [R1+0x1104], R15 ;  /* 0x0011040f01007387 */ /* 0x0001e80000100800 */
[----:B------:R1:W-:Y:S04]  /*84f0*/  STL [R1+0x10d8], R16 ;  /* 0x0010d81001007387 */ /* 0x0003e80000100800 */
[----:B------:R-:W3:Y:S01]  /*8500*/  LDL.LU R57, [R1+0x30] ;  /* 0x0000300001397983 */ /* 0x000ee20000300800 */
[----:B0-----:R-:W-:-:S03]  /*8510*/  IMAD.X R15, R61, 0x1, R3, P1 ;  /* 0x000000013d0f7824 */ /* 0x001fc600008e0603 */
[----:B------:R5:W-:Y:S01]  /*8520*/  STL [R1+0x110c], R12 ;  /* 0x00110c0c01007387 */ /* 0x000be20000100800 */
[----:B-1----:R-:W-:-:S03]  /*8530*/  IMAD.X R16, R61, 0x1, R5, P0 ;  /* 0x000000013d107824 */ /* 0x002fc600000e0605 */
[----:B------:R0:W-:Y:S01]  /*8540*/  STL [R1+0x10e0], R15 ;  /* 0x0010e00f01007387 */ /* 0x0001e20000100800 */
[C---:B-----5:R-:W-:Y:S02]  /*8550*/  IADD3 R12, P1, PT, R58.reuse, R7, RZ ;  /* 0x000000073a0c7210 */ /* 0x060fe40007f3e0ff */
[----:B0-----:R-:W-:-:S03]  /*8560*/  IADD3 R15, P0, PT, R58, R6, RZ ;  /* 0x000000063a0f7210 */ /* 0x001fc60007f1e0ff */
[----:B------:R0:W-:Y:S04]  /*8570*/  STL [R1+0x1114], R12 ;  /* 0x0011140c01007387 */ /* 0x0001e80000100800 */
[----:B0-----:R-:W5:Y:S04]  /*8580*/  LDL.LU R12, [R1+0xc] ;  /* 0x00000c00010c7983 */ /* 0x001f680000300800 */
[----:B------:R0:W-:Y:S04]  /*8590*/  STL [R1+0x10e8], R16 ;  /* 0x0010e81001007387 */ /* 0x0001e80000100800 */
[----:B------:R1:W-:Y:S01]  /*85a0*/  STL [R1+0x111c], R15 ;  /* 0x00111c0f01007387 */ /* 0x0003e20000100800 */
[----:B--2---:R-:W-:-:S02]  /*85b0*/  IMAD.X R17, R11, 0x1, R8, P4 ;  /* 0x000000010b117824 */ /* 0x004fc400020e0608 */
[----:B0-----:R-:W-:Y:S01]  /*85c0*/  IMAD.X R16, R11, 0x1, R9, P5 ;  /* 0x000000010b107824 */ /* 0x001fe200028e0609 */
[----:B-1----:R-:W-:-:S04]  /*85d0*/  IADD3 R15, P5, PT, R58, R4, RZ ;  /* 0x000000043a0f7210 */ /* 0x002fc80007fbe0ff */
[----:B------:R0:W-:Y:S04]  /*85e0*/  STL [R1+0x10f0], R16 ;  /* 0x0010f01001007387 */ /* 0x0001e80000100800 */
[----:B------:R1:W-:Y:S04]  /*85f0*/  STL [R1+0x1124], R15 ;  /* 0x0011240f01007387 */ /* 0x0003e80000100800 */
[----:B------:R4:W-:Y:S01]  /*8600*/  STL [R1+0x10f8], R17 ;  /* 0x0010f81101007387 */ /* 0x0009e20000100800 */
[----:B0-----:R-:W-:-:S03]  /*8610*/  IADD3 R16, P4, PT, R58, R2, RZ ;  /* 0x000000023a107210 */ /* 0x001fc60007f9e0ff */
[----:B------:R-:W2:Y:S01]  /*8620*/  LDL.LU R58, [R1+0x38] ;  /* 0x00003800013a7983 */ /* 0x000ea20000300800 */
[----:B-1----:R-:W-:-:S03]  /*8630*/  IMAD.X R15, R11, 0x1, R3, P3 ;  /* 0x000000010b0f7824 */ /* 0x002fc600018e0603 */
[----:B------:R0:W-:Y:S04]  /*8640*/  STL [R1+0x112c], R16 ;  /* 0x00112c1001007387 */ /* 0x0001e80000100800 */
[----:B------:R1:W-:Y:S01]  /*8650*/  STL [R1+0x1100], R15 ;  /* 0x0011000f01007387 */ /* 0x0003e20000100800 */
[C---:B----4-:R-:W-:Y:S01]  /*8660*/  IADD3 R17, P3, PT, R14.reuse, R7, RZ ;  /* 0x000000070e117210 */ /* 0x050fe20007f7e0ff */
[----:B0-----:R-:W-:Y:S01]  /*8670*/  IMAD.X R16, R11, 0x1, R5, P2 ;  /* 0x000000010b107824 */ /* 0x001fe200010e0605 */
[----:B-1----:R-:W-:-:S03]  /*8680*/  IADD3 R15, P2, PT, R14, R6, RZ ;  /* 0x000000060e0f7210 */ /* 0x002fc60007f5e0ff */
[----:B------:R-:W-:Y:S04]  /*8690*/  STL [R1+0x1134], R17 ;  /* 0x0011341101007387 */ /* 0x000fe80000100800 */
[----:B------:R-:W4:Y:S04]  /*86a0*/  LDL.LU R11, [R1+0x34] ;  /* 0x00003400010b7983 */ /* 0x000f280000300800 */
[----:B------:R0:W-:Y:S04]  /*86b0*/  STL [R1+0x1108], R16 ;  /* 0x0011081001007387 */ /* 0x0001e80000100800 */
[----:B------:R1:W-:Y:S01]  /*86c0*/  STL [R1+0x113c], R15 ;  /* 0x00113c0f01007387 */ /* 0x0003e20000100800 */
[----:B0-----:R-:W-:Y:S01]  /*86d0*/  IMAD.X R16, R10, 0x1, R9, P1 ;  /* 0x000000010a107824 */ /* 0x001fe200008e0609 */
[----:B-1----:R-:W-:Y:S01]  /*86e0*/  IADD3 R15, P1, PT, R14, R4, RZ ;  /* 0x000000040e0f7210 */ /* 0x002fe20007f3e0ff */
[----:B------:R-:W-:-:S03]  /*86f0*/  IMAD.X R17, R10, 0x1, R8, P0 ;  /* 0x000000010a117824 */ /* 0x000fc600000e0608 */
[----:B------:R0:W-:Y:S04]  /*8700*/  STL [R1+0x1110], R16 ;  /* 0x0011101001007387 */ /* 0x0001e80000100800 */
[----:B------:R1:W-:Y:S04]  /*8710*/  STL [R1+0x1144], R15 ;  /* 0x0011440f01007387 */ /* 0x0003e80000100800 */
[----:B------:R1:W-:Y:S01]  /*8720*/  STL [R1+0x1118], R17 ;  /* 0x0011181101007387 */ /* 0x0003e20000100800 */
[----:B0-----:R-:W-:-:S03]  /*8730*/  IADD3 R16, P0, PT, R14, R2, RZ ;  /* 0x000000020e107210 */ /* 0x001fc60007f1e0ff */
[----:B------:R-:W4:Y:S01]  /*8740*/  LDL.LU R14, [R1+0x40] ;  /* 0x00004000010e7983 */ /* 0x000f220000300800 */
[----:B-1----:R-:W-:-:S03]  /*8750*/  IMAD.X R15, R10, 0x1, R3, P5 ;  /* 0x000000010a0f7824 */ /* 0x002fc600028e0603 */
[----:B------:R0:W-:Y:S04]  /*8760*/  STL [R1+0x114c], R16 ;  /* 0x00114c1001007387 */ /* 0x0001e80000100800 */
[----:B------:R1:W-:Y:S01]  /*8770*/  STL [R1+0x1120], R15 ;  /* 0x0011200f01007387 */ /* 0x0003e20000100800 */
[----:B------:R-:W-:Y:S01]  /*8780*/  IADD3 R17, P5, PT, R34, R7, RZ ;  /* 0x0000000722117210 */ /* 0x000fe20007fbe0ff */
[----:B0-----:R-:W-:Y:S01]  /*8790*/  IMAD.X R16, R10, 0x1, R5, P4 ;  /* 0x000000010a107824 */ /* 0x001fe200020e0605 */
[----:B-1----:R-:W-:-:S03]  /*87a0*/  IADD3 R15, P4, PT, R34, R6, RZ ;  /* 0x00000006220f7210 */ /* 0x002fc60007f9e0ff */
[----:B------:R-:W-:Y:S04]  /*87b0*/  STL [R1+0x1154], R17 ;  /* 0x0011541101007387 */ /* 0x000fe80000100800 */
[----:B------:R-:W4:Y:S04]  /*87c0*/  LDL.LU R10, [R1+0x3c] ;  /* 0x00003c00010a7983 */ /* 0x000f280000300800 */
[----:B------:R3:W-:Y:S04]  /*87d0*/  STL [R1+0x1128], R16 ;  /* 0x0011281001007387 */ /* 0x0007e80000100800 */
[----:B------:R0:W-:Y:S01]  /*87e0*/  STL [R1+0x115c], R15 ;  /* 0x00115c0f01007387 */ /* 0x0001e20000100800 */
[C---:B---3--:R-:W-:Y:S01]  /*87f0*/  IMAD.X R16, R13.reuse, 0x1, R9, P3 ;  /* 0x000000010d107824 */ /* 0x048fe200018e0609 */
[----:B0-----:R-:W-:Y:S01]  /*8800*/  IADD3 R15, P3, PT, R34, R4, RZ ;  /* 0x00000004220f7210 */ /* 0x001fe20007f7e0ff */
        /* <DEDUP_REMOVED lines=9> */
[----:B---3--:R-:W-:Y:S01]  /*88a0*/  IADD3 R17, P1, PT, R57, R7, RZ ;  /* 0x0000000739117210 */ /* 0x008fe20007f3e0ff */
[----:B0-----:R-:W-:Y:S01]  /*88b0*/  IMAD.X R16, R13, 0x1, R5, P0 ;  /* 0x000000010d107824 */ /* 0x001fe200000e0605 */
[----:B-1----:R-:W-:-:S03]  /*88c0*/  IADD3 R15, P0, PT, R57, R6, RZ ;  /* 0x00000006390f7210 */ /* 0x002fc60007f1e0ff */
[----:B------:R-:W-:Y:S04]  /*88d0*/  STL [R1+0x1174], R17 ;  /* 0x0011741101007387 */ /* 0x000fe80000100800 */
[----:B------:R-:W3:Y:S04]  /*88e0*/  LDL.LU R13, [R1+0x44] ;  /* 0x00004400010d7983 */ /* 0x000ee80000300800 */
[----:B------:R5:W-:Y:S04]  /*88f0*/  STL [R1+0x1148], R16 ;  /* 0x0011481001007387 */ /* 0x000be80000100800 */
[----:B------:R0:W-:Y:S01]  /*8900*/  STL [R1+0x117c], R15 ;  /* 0x00117c0f01007387 */ /* 0x0001e20000100800 */
[C---:B-----5:R-:W-:Y:S01]  /*8910*/  IMAD.X R16, R12.reuse, 0x1, R9, P5 ;  /* 0x000000010c107824 */ /* 0x060fe200028e0609 */
[----:B0-----:R-:W-:Y:S01]  /*8920*/  IADD3 R15, P5, PT, R57, R4, RZ ;  /* 0x00000004390f7210 */ /* 0x001fe20007fbe0ff */
[----:B------:R-:W-:-:S03]  /*8930*/  IMAD.X R17, R12, 0x1, R8, P4 ;  /* 0x000000010c117824 */ /* 0x000fc600020e0608 */
[----:B------:R0:W-:Y:S04]  /*8940*/  STL [R1+0x1150], R16 ;  /* 0x0011501001007387 */ /* 0x0001e80000100800 */
[----:B------:R1:W-:Y:S04]  /*8950*/  STL [R1+0x1184], R15 ;  /* 0x0011840f01007387 */ /* 0x0003e80000100800 */
[----:B------:R2:W-:Y:S01]  /*8960*/  STL [R1+0x1158], R17 ;  /* 0x0011581101007387 */ /* 0x0005e20000100800 */
[----:B0-----:R-:W-:-:S03]  /*8970*/  IADD3 R16, P4, PT, R57, R2, RZ ;  /* 0x0000000239107210 */ /* 0x001fc60007f9e0ff */
[----:B------:R-:W5:Y:S01]  /*8980*/  LDL.LU R57, [R1+0x4c] ;  /* 0x00004c0001397983 */ /* 0x000f620000300800 */
[----:B-1----:R-:W-:-:S03]  /*8990*/  IMAD.X R15, R12, 0x1, R3, P3 ;  /* 0x000000010c0f7824 */ /* 0x002fc600018e0603 */
[----:B------:R0:W-:Y:S04]  /*89a0*/  STL [R1+0x118c], R16 ;  /* 0x00118c1001007387 */ /* 0x0001e80000100800 */
[----:B------:R1:W-:Y:S01]  /*89b0*/  STL [R1+0x1160], R15 ;  /* 0x0011600f01007387 */ /* 0x0003e20000100800 */
[----:B--2---:R-:W-:Y:S01]  /*89c0*/  IADD3 R17, P3, PT, R58, R7, RZ ;  /* 0x000000073a117210 */ /* 0x004fe20007f7e0ff */
[----:B0-----:R-:W-:Y:S01]  /*89d0*/  IMAD.X R16, R12, 0x1, R5, P2 ;  /* 0x000000010c107824 */ /* 0x001fe200010e0605 */
[----:B-1----:R-:W-:-:S03]  /*89e0*/  IADD3 R15, P2, PT, R58, R6, RZ ;  /* 0x000000063a0f7210 */ /* 0x002fc60007f5e0ff */
[----:B------:R-:W-:Y:S04]  /*89f0*/  STL [R1+0x1194], R17 ;  /* 0x0011941101007387 */ /* 0x000fe80000100800 */
[----:B------:R-:W2:Y:S04]  /*8a00*/  LDL.LU R12, [R1+0x50] ;  /* 0x00005000010c7983 */ /* 0x000ea80000300800 */
[----:B------:R4:W-:Y:S04]  /*8a10*/  STL [R1+0x1168], R16 ;  /* 0x0011681001007387 */ /* 0x0009e80000100800 */
[----:B------:R0:W-:Y:S01]  /*8a20*/  STL [R1+0x119c], R15 ;  /* 0x00119c0f01007387 */ /* 0x0001e20000100800 */
[----:B----4-:R-:W-:-:S02]  /*8a30*/  IMAD.X R16, R11, 0x1, R9, P1 ;  /* 0x000000010b107824 */ /* 0x010fc400008e0609 */
[----:B------:R-:W-:Y:S01]  /*8a40*/  IMAD.X R17, R11, 0x1, R8, P0 ;  /* 0x000000010b117824 */ /* 0x000fe200000e0608 */
[C---:B0-----:R-:W-:Y:S02]  /*8a50*/  IADD3 R15, P1, PT, R58.reuse, R4, RZ ;  /* 0x000000043a0f7210 */ /* 0x041fe40007f3e0ff */
[----:B------:R0:W-:Y:S04]  /*8a60*/  STL [R1+0x1170], R16 ;  /* 0x0011701001007387 */ /* 0x0001e80000100800 */
[----:B------:R1:W-:Y:S04]  /*8a70*/  STL [R1+0x11a4], R15 ;  /* 0x0011a40f01007387 */ /* 0x0003e80000100800 */
[----:B------:R-:W-:Y:S01]  /*8a80*/  STL [R1+0x1178], R17 ;  /* 0x0011781101007387 */ /* 0x000fe20000100800 */
[----:B0-----:R-:W-:-:S03]  /*8a90*/  IADD3 R16, P0, PT, R58, R2, RZ ;  /* 0x000000023a107210 */ /* 0x001fc60007f1e0ff */
[----:B------:R-:W4:Y:S01]  /*8aa0*/  LDL.LU R58, [R1+0x54] ;  /* 0x00005400013a7983 */ /* 0x000f220000300800 */
[----:B-1----:R-:W-:-:S03]  /*8ab0*/  IMAD.X R15, R11, 0x1, R3, P5 ;  /* 0x000000010b0f7824 */ /* 0x002fc600028e0603 */
[----:B------:R0:W-:Y:S04]  /*8ac0*/  STL [R1+0x11ac], R16 ;  /* 0x0011ac1001007387 */ /* 0x0001e80000100800 */
[----:B------:R1:W-:Y:S01]  /*8ad0*/  STL [R1+0x1180], R15 ;  /* 0x0011800f01007387 */ /* 0x0003e20000100800 */
[----:B0-----:R-:W-:Y:S01]  /*8ae0*/  IMAD.X R16, R11, 0x1, R5, P4 ;  /* 0x000000010b107824 */ /* 0x001fe200020e0605 */
[----:B------:R-:W-:-:S05]  /*8af0*/  IADD3 R17, P5, PT, R14, R7, RZ ;  /* 0x000000070e117210 */ /* 0x000fca0007fbe0ff */
[----:B------:R-:W-:Y:S04]  /*8b00*/  STL [R1+0x11b4], R17 ;  /* 0x0011b41101007387 */ /* 0x000fe80000100800 */
[----:B------:R-:W4:Y:S01]  /*8b10*/  LDL.LU R11, [R1+0x58] ;  /* 0x00005800010b7983 */ /* 0x000f220000300800 */
[----:B-1----:R-:W-:-:S03]  /*8b20*/  IADD3 R15, P4, PT, R14, R6, RZ ;  /* 0x000000060e0f7210 */ /* 0x002fc60007f9e0ff */
[----:B------:R0:W-:Y:S04]  /*8b30*/  STL [R1+0x1188], R16 ;  /* 0x0011881001007387 */ /* 0x0001e80000100800 */
[----:B------:R1:W-:Y:S01]  /*8b40*/  STL [R1+0x11bc], R15 ;  /* 0x0011bc0f01007387 */ /* 0x0003e20000100800 */
[----:B0-----:R-:W-:Y:S01]  /*8b50*/  IMAD.X R16, R10, 0x1, R9, P3 ;  /* 0x000000010a107824 */ /* 0x001fe200018e0609 */
[----:B-1----:R-:W-:Y:S01]  /*8b60*/  IADD3 R15, P3, PT, R14, R4, RZ ;  /* 0x000000040e0f7210 */ /* 0x002fe20007f7e0ff */
[----:B------:R-:W-:-:S03]  /*8b70*/  IMAD.X R17, R10, 0x1, R8, P2 ;  /* 0x000000010a117824 */ /* 0x000fc600010e0608 */
        /* <DEDUP_REMOVED lines=9> */
[C---:B------:R-:W-:Y:S02]  /*8c10*/  IADD3 R17, P1, PT, R34.reuse, R7, RZ ;  /* 0x0000000722117210 */ /* 0x040fe40007f3e0ff */
[----:B-1----:R-:W-:-:S03]  /*8c20*/  IADD3 R15, P0, PT, R34, R6, RZ ;  /* 0x00000006220f7210 */ /* 0x002fc60007f1e0ff */
[----:B------:R-:W-:Y:S04]  /*8c30*/  STL [R1+0x11d4], R17 ;  /* 0x0011d41101007387 */ /* 0x000fe80000100800 */
[----:B------:R-:W4:Y:S04]  /*8c40*/  LDL.LU R10, [R1+0x60] ;  /* 0x00006000010a7983 */ /* 0x000f280000300800 */
[----:B------:R3:W-:Y:S04]  /*8c50*/  STL [R1+0x11a8], R16 ;  /* 0x0011a81001007387 */ /* 0x0007e80000100800 */
[----:B------:R0:W-:Y:S01]  /*8c60*/  STL [R1+0x11dc], R15 ;  /* 0x0011dc0f01007387 */ /* 0x0001e20000100800 */
[----:B---3--:R-:W-:-:S02]  /*8c70*/  IMAD.X R16, R13, 0x1, R9, P5 ;  /* 0x000000010d107824 */ /* 0x008fc400028e0609 */
[----:B------:R-:W-:Y:S01]  /*8c80*/  IMAD.X R17, R13, 0x1, R8, P4 ;  /* 0x000000010d117824 */ /* 0x000fe200020e0608 */
[C---:B0-----:R-:W-:Y:S02]  /*8c90*/  IADD3 R15, P5, PT, R34.reuse, R4, RZ ;  /* 0x00000004220f7210 */ /* 0x041fe40007fbe0ff */
[----:B------:R0:W-:Y:S04]  /*8ca0*/  STL [R1+0x11b0], R16 ;  /* 0x0011b01001007387 */ /* 0x0001e80000100800 */
[----:B------:R1:W-:Y:S04]  /*8cb0*/  STL [R1+0x11e4], R15 ;  /* 0x0011e40f01007387 */ /* 0x0003e80000100800 */
[----:B------:R-:W-:Y:S01]  /*8cc0*/  STL [R1+0x11b8], R17 ;  /* 0x0011b81101007387 */ /* 0x000fe20000100800 */
[----:B0-----:R-:W-:-:S03]  /*8cd0*/  IADD3 R16, P4, PT, R34, R2, RZ ;  /* 0x0000000222107210 */ /* 0x001fc60007f9e0ff */
[----:B------:R-:W3:Y:S01]  /*8ce0*/  LDL.LU R34, [R1+0x64] ;  /* 0x0000640001227983 */ /* 0x000ee20000300800 */
[----:B-1----:R-:W-:-:S03]  /*8cf0*/  IMAD.X R15, R13, 0x1, R3, P3 ;  /* 0x000000010d0f7824 */ /* 0x002fc600018e0603 */
[----:B------:R0:W-:Y:S04]  /*8d00*/  STL [R1+0x11ec], R16 ;  /* 0x0011ec1001007387 */ /* 0x0001e80000100800 */
[----:B------:R1:W-:Y:S01]  /*8d10*/  STL [R1+0x11c0], R15 ;  /* 0x0011c00f01007387 */ /* 0x0003e20000100800 */
[----:B0-----:R-:W-:Y:S01]  /*8d20*/  IMAD.X R16, R13, 0x1, R5, P2 ;  /* 0x000000010d107824 */ /* 0x001fe200010e0605 */
[C---:B-----5:R-:W-:Y:S02]  /*8d30*/  IADD3 R17, P3, PT, R57.reuse, R7, RZ ;  /* 0x0000000739117210 */ /* 0x060fe40007f7e0ff */
[----:B-1----:R-:W-:-:S03]  /*8d40*/  IADD3 R15, P2, PT, R57, R6, RZ ;  /* 0x00000006390f7210 */ /* 0x002fc60007f5e0ff */
[----:B------:R-:W-:Y:S04]  /*8d50*/  STL [R1+0x11f4], R17 ;  /* 0x0011f41101007387 */ /* 0x000fe80000100800 */
[----:B------:R-:W5:Y:S04]  /*8d60*/  LDL.LU R13, [R1+0x68] ;  /* 0x00006800010d7983 */ /* 0x000f680000300800 */
[----:B------:R2:W-:Y:S04]  /*8d70*/  STL [R1+0x11c8], R16 ;  /* 0x0011c81001007387 */ /* 0x0005e80000100800 */
[----:B------:R0:W-:Y:S01]  /*8d80*/  STL [R1+0x11fc], R15 ;  /* 0x0011fc0f01007387 */ /* 0x0001e20000100800 */
[----:B--2---:R-:W-:-:S02]  /*8d90*/  IMAD.X R16, R12, 0x1, R9, P1 ;  /* 0x000000010c107824 */ /* 0x004fc400008e0609 */
[----:B------:R-:W-:Y:S01]  /*8da0*/  IMAD.X R17, R12, 0x1, R8, P0 ;  /* 0x000000010c117824 */ /* 0x000fe200000e0608 */
[C---:B0-----:R-:W-:Y:S02]  /*8db0*/  IADD3 R15, P1, PT, R57.reuse, R4, RZ ;  /* 0x00000004390f7210 */ /* 0x041fe40007f3e0ff */
        /* <DEDUP_REMOVED lines=8> */
[----:B----4-:R-:W-:Y:S01]  /*8e40*/  IADD3 R17, P5, PT, R58, R7, RZ ;  /* 0x000000073a117210 */ /* 0x010fe20007fbe0ff */
[----:B0-----:R-:W-:Y:S01]  /*8e50*/  IMAD.X R16, R12, 0x1, R5, P4 ;  /* 0x000000010c107824 */ /* 0x001fe200020e0605 */
[----:B-1----:R-:W-:-:S03]  /*8e60*/  IADD3 R15, P4, PT, R58, R6, RZ ;  /* 0x000000063a0f7210 */ /* 0x002fc60007f9e0ff */
[----:B------:R-:W-:Y:S04]  /*8e70*/  STL [R1+0x1214], R17 ;  /* 0x0012141101007387 */ /* 0x000fe80000100800 */
[----:B------:R-:W4:Y:S04]  /*8e80*/  LDL.LU R12, [R1+0x74] ;  /* 0x00007400010c7983 */ /* 0x000f280000300800 */
[----:B------:R0:W-:Y:S04]  /*8e90*/  STL [R1+0x11e8], R16 ;  /* 0x0011e81001007387 */ /* 0x0001e80000100800 */
[----:B------:R1:W-:Y:S01]  /*8ea0*/  STL [R1+0x121c], R15 ;  /* 0x00121c0f01007387 */ /* 0x0003e20000100800 */
[C---:B0-----:R-:W-:Y:S01]  /*8eb0*/  IMAD.X R16, R11.reuse, 0x1, R9, P3 ;  /* 0x000000010b107824 */ /* 0x041fe200018e0609 */
        /* <DEDUP_REMOVED lines=10> */
[C---:B------:R-:W-:Y:S01]  /*8f60*/  IADD3 R17, P1, PT, R14.reuse, R7, RZ ;  /* 0x000000070e117210 */ /* 0x040fe20007f3e0ff */
        /* <DEDUP_REMOVED lines=60> */
[C---:B0-----:R-:W-:Y:S01]  /*9330*/  IMAD.X R16, R11.reuse, 0x1, R9, P5 ;  /* 0x000000010b107824 */ /* 0x041fe200028e0609 */
        /* <DEDUP_REMOVED lines=82> */
[C---:B---3--:R-:W-:Y:S01]  /*9860*/  IADD3 R17, P5, PT, R14.reuse, R7, RZ ;  /* 0x000000070e117210 */ /* 0x048fe20007fbe0ff */
[----:B0-----:R-:W-:Y:S01]  /*9870*/  IMAD.X R16, R11, 0x1, R5, P4 ;  /* 0x000000010b107824 */ /* 0x001fe200020e0605 */
[----:B-1----:R-:W-:-:S03]  /*9880*/  IADD3 R15, P4, PT, R14, R6, RZ ;  /* 0x000000060e0f7210 */ /* 0x002fc60007f9e0ff */
[----:B------:R-:W-:Y:S04]  /*9890*/  STL [R1+0x1334], R17 ;  /* 0x0013341101007387 */ /* 0x000fe80000100800 */
[----:B------:R-:W3:Y:S04]  /*98a0*/  LDL.LU R11, [R1+0xc4] ;  /* 0x0000c400010b7983 */ /* 0x000ee80000300800 */
[----:B------:R5:W-:Y:S04]  /*98b0*/  STL [R1+0x1308], R16 ;  /* 0x0013081001007387 */ /* 0x000be80000100800 */
[----:B------:R0:W-:Y:S01]  /*98c0*/  STL [R1+0x133c], R15 ;  /* 0x00133c0f01007387 */ /* 0x0001e20000100800 */
[----:B-----5:R-:W-:Y:S01]  /*98d0*/  IMAD.X R16, R10, 0x1, R9, P3 ;  /* 0x000000010a107824 */ /* 0x020fe200018e0609 */
        /* <DEDUP_REMOVED lines=80> */
[----:B------:R-:W-:Y:S04]  /*9de0*/  STL [R1+0x13cc], R16 ;  /* 0x0013cc1001007387 */ /* 0x000fe80000100800 */
[----:B------:R0:W-:Y:S01]  /*9df0*/  STL [R1+0x13a0], R15 ;  /* 0x0013a00f01007387 */ /* 0x0001e20000100800 */
[----:B----4-:R-:W-:Y:S01]  /*9e00*/  IADD3 R17, P3, PT, R34, R7, RZ ;  /* 0x0000000722117210 */ /* 0x010fe20007f7e0ff */
[----:B0-----:R-:W-:-:S04]  /*9e10*/  IMAD.X R15, R10, 0x1, R5, P2 ;  /* 0x000000010a0f7824 */ /* 0x001fc800010e0605 */
[----:B------:R-:W-:Y:S04]  /*9e20*/  STL [R1+0x13d4], R17 ;  /* 0x0013d41101007387 */ /* 0x000fe80000100800 */
[----:B------:R-:W4:Y:S01]  /*9e30*/  LDL.LU R10, [R1+0xf0] ;  /* 0x0000f000010a7983 */ /* 0x000f220000300800 */
[----:B------:R-:W-:-:S03]  /*9e40*/  IADD3 R16, P2, PT, R34, R6, RZ ;  /* 0x0000000622107210 */ /* 0x000fc60007f5e0ff */
[----:B------:R0:W-:Y:S04]  /*9e50*/  STL [R1+0x13a8], R15 ;  /* 0x0013a80f01007387 */ /* 0x0001e80000100800 */
[----:B------:R1:W-:Y:S01]  /*9e60*/  STL [R1+0x13dc], R16 ;  /* 0x0013dc1001007387 */ /* 0x0003e20000100800 */
[C---:B0-----:R-:W-:Y:S01]  /*9e70*/  IMAD.X R15, R13.reuse, 0x1, R9, P1 ;  /* 0x000000010d0f7824 */ /* 0x041fe200008e0609 */
[----:B------:R-:W-:Y:S01]  /*9e80*/  IADD3 R17, P1, PT, R34, R4, RZ ;  /* 0x0000000422117210 */ /* 0x000fe20007f3e0ff */
[----:B-1----:R-:W-:-:S03]  /*9e90*/  IMAD.X R16, R13, 0x1, R8, P0 ;  /* 0x000000010d107824 */ /* 0x002fc600000e0608 */
[----:B------:R0:W-:Y:S04]  /*9ea0*/  STL [R1+0x13b0], R15 ;  /* 0x0013b00f01007387 */ /* 0x0001e80000100800 */
[----:B------:R-:W-:Y:S01]  /*9eb0*/  STL [R1+0x13e4], R17 ;  /* 0x0013e41101007387 */ /* 0x000fe20000100800 */
[----:B0-----:R-:W-:-:S03]  /*9ec0*/  IADD3 R15, P0, PT, R34, R2, RZ ;  /* 0x00000002220f7210 */ /* 0x001fc60007f1e0ff */
[----:B------:R-:W4:Y:S04]  /*9ed0*/  LDL.LU R34, [R1+0xd8] ;  /* 0x0000d80001227983 */ /* 0x000f280000300800 */
[----:B------:R0:W-:Y:S04]  /*9ee0*/  STL [R1+0x13b8], R16 ;  /* 0x0013b81001007387 */ /* 0x0001e80000100800 */
[----:B------:R1:W-:Y:S01]  /*9ef0*/  STL [R1+0x13ec], R15 ;  /* 0x0013ec0f01007387 */ /* 0x0003e20000100800 */
[----:B0-----:R-:W-:Y:S01]  /*9f00*/  IMAD.X R16, R13, 0x1, R3, P5 ;  /* 0x000000010d107824 */ /* 0x001fe200028e0603 */
[----:B------:R-:W-:Y:S01]  /*9f10*/  IADD3 R17, P5, PT, R57, R7, RZ ;  /* 0x0000000739117210 */ /* 0x000fe20007fbe0ff */
[----:B-1----:R-:W-:-:S03]  /*9f20*/  IMAD.X R15, R13, 0x1, R5, P4 ;  /* 0x000000010d0f7824 */ /* 0x002fc600020e0605 */
[----:B------:R0:W-:Y:S04]  /*9f30*/  STL [R1+0x13c0], R16 ;  /* 0x0013c01001007387 */ /* 0x0001e80000100800 */
[----:B------:R-:W-:Y:S04]  /*9f40*/  STL [R1+0x13f4], R17 ;  /* 0x0013f41101007387 */ /* 0x000fe80000100800 */
[----:B------:R-:W4:Y:S01]  /*9f50*/  LDL.LU R13, [R1+0xf8] ;  /* 0x0000f800010d7983 */ /* 0x000f220000300800 */
[----:B0-----:R-:W-:-:S03]  /*9f60*/  IADD3 R16, P4, PT, R57, R6, RZ ;  /* 0x0000000639107210 */ /* 0x001fc60007f9e0ff */
[----:B------:R0:W-:Y:S04]  /*9f70*/  STL [R1+0x13c8], R15 ;  /* 0x0013c80f01007387 */ /* 0x0001e80000100800 */
[----:B------:R1:W-:Y:S01]  /*9f80*/  STL [R1+0x13fc], R16 ;  /* 0x0013fc1001007387 */ /* 0x0003e20000100800 */
[C---:B0-----:R-:W-:Y:S01]  /*9f90*/  IMAD.X R15, R12.reuse, 0x1, R9, P3 ;  /* 0x000000010c0f7824 */ /* 0x041fe200018e0609 */
[----:B------:R-:W-:Y:S01]  /*9fa0*/  IADD3 R17, P3, PT, R57, R4, RZ ;  /* 0x0000000439117210 */ /* 0x000fe20007f7e0ff */
[----:B-1----:R-:W-:-:S03]  /*9fb0*/  IMAD.X R16, R12, 0x1, R8, P2 ;  /* 0x000000010c107824 */ /* 0x002fc600010e0608 */
[----:B------:R0:W-:Y:S04]  /*9fc0*/  STL [R1+0x13d0], R15 ;  /* 0x0013d00f01007387 */ /* 0x0001e80000100800 */
[----:B------:R1:W-:Y:S01]  /*9fd0*/  STL [R1+0x1404], R17 ;  /* 0x0014041101007387 */ /* 0x0003e20000100800 */
[----:B0-----:R-:W-:-:S03]  /*9fe0*/  IADD3 R15, P2, PT, R57, R2, RZ ;  /* 0x00000002390f7210 */ /* 0x001fc60007f5e0ff */
[----:B------:R-:W4:Y:S01]  /*9ff0*/  LDL.LU R57, [R1+0xe0] ;  /* 0x0000e00001397983 */ /* 0x000f220000300800 */
[----:B-1----:R-:W-:-:S03]  /*a000*/  IMAD.X R17, R12, 0x1, R3, P1 ;  /* 0x000000010c117824 */ /* 0x002fc600008e0603 */
[----:B------:R3:W-:Y:S04]  /*a010*/  STL [R1+0x13d8], R16 ;  /* 0x0013d81001007387 */ /* 0x0007e80000100800 */
[----:B------:R0:W-:Y:S01]  /*a020*/  STL [R1+0x140c], R15 ;  /* 0x00140c0f01007387 */ /* 0x0001e20000100800 */
[----:B---3--:R-:W-:-:S03]  /*a030*/  IADD3 R16, P1, PT, R58, R7, RZ ;  /* 0x000000073a107210 */ /* 0x008fc60007f3e0ff */
[----:B------:R1:W-:Y:S01]  /*a040*/  STL [R1+0x13e0], R17 ;  /* 0x0013e01101007387 */ /* 0x0003e20000100800 */
[----:B0-----:R-:W-:-:S03]  /*a050*/  IMAD.X R15, R12, 0x1, R5, P0 ;  /* 0x000000010c0f7824 */ /* 0x001fc600000e0605 */
[----:B------:R-:W3:Y:S04]  /*a060*/  LDL.LU R12, [R1+0x100] ;  /* 0x00010000010c7983 */ /* 0x000ee80000300800 */
[----:B------:R5:W-:Y:S01]  /*a070*/  STL [R1+0x1414], R16 ;  /* 0x0014141001007387 */ /* 0x000be20000100800 */
[----:B-1----:R-:W-:-:S03]  /*a080*/  IADD3 R17, P0, PT, R58, R6, RZ ;  /* 0x000000063a117210 */ /* 0x002fc60007f1e0ff */
[----:B------:R0:W-:Y:S04]  /*a090*/  STL [R1+0x13e8], R15 ;  /* 0x0013e80f01007387 */ /* 0x0001e80000100800 */
[----:B------:R1:W-:Y:S01]  /*a0a0*/  STL [R1+0x141c], R17 ;  /* 0x00141c1101007387 */ /* 0x0003e20000100800 */
[C---:B-----5:R-:W-:Y:S01]  /*a0b0*/  IMAD.X R16, R11.reuse, 0x1, R9, P5 ;  /* 0x000000010b107824 */ /* 0x060fe200028e0609 */
[----:B0-----:R-:W-:Y:S01]  /*a0c0*/  IADD3 R15, P5, PT, R58, R4, RZ ;  /* 0x000000043a0f7210 */ /* 0x001fe20007fbe0ff */
[----:B-1----:R-:W-:-:S03]  /*a0d0*/  IMAD.X R17, R11, 0x1, R8, P4 ;  /* 0x000000010b117824 */ /* 0x002fc600020e0608 */
[----:B------:R0:W-:Y:S04]  /*a0e0*/  STL [R1+0x13f0], R16 ;  /* 0x0013f01001007387 */ /* 0x0001e80000100800 */
[----:B------:R1:W-:Y:S01]  /*a0f0*/  STL [R1+0x1424], R15 ;  /* 0x0014240f01007387 */ /* 0x0003e20000100800 */
[----:B0-----:R-:W-:-:S03]  /*a100*/  IADD3 R16, P4, PT, R58, R2, RZ ;  /* 0x000000023a107210 */ /* 0x001fc60007f9e0ff */
[----:B------:R2:W-:Y:S01]  /*a110*/  STL [R1+0x13f8], R17 ;  /* 0x0013f81101007387 */ /* 0x0005e20000100800 */
[----:B-1----:R-:W-:-:S03]  /*a120*/  IMAD.X R15, R11, 0x1, R3, P3 ;  /* 0x000000010b0f7824 */ /* 0x002fc600018e0603 */
[----:B------:R-:W5:Y:S04]  /*a130*/  LDL.LU R58, [R1+0xe4] ;  /* 0x0000e400013a7983 */ /* 0x000f680000300800 */
[----:B------:R-:W-:Y:S04]  /*a140*/  STL [R1+0x142c], R16 ;  /* 0x00142c1001007387 */ /* 0x000fe80000100800 */
[----:B------:R0:W-:Y:S01]  /*a150*/  STL [R1+0x1400], R15 ;  /* 0x0014000f01007387 */ /* 0x0001e20000100800 */
[----:B--2---:R-:W-:Y:S01]  /*a160*/  IADD3 R17, P3, PT, R14, R7, RZ ;  /* 0x000000070e117210 */ /* 0x004fe20007f7e0ff */
[----:B0-----:R-:W-:-:S04]  /*a170*/  IMAD.X R15, R11, 0x1, R5, P2 ;  /* 0x000000010b0f7824 */ /* 0x001fc800010e0605 */
[----:B------:R-:W-:Y:S01]  /*a180*/  STL [R1+0x1434], R17 ;  /* 0x0014341101007387 */ /* 0x000fe20000100800 */
[----:B------:R-:W-:-:S03]  /*a190*/  IADD3 R16, P2, PT, R14, R6, RZ ;  /* 0x000000060e107210 */ /* 0x000fc60007f5e0ff */
[----:B------:R-:W2:Y:S04]  /*a1a0*/  LDL.LU R11, [R1+0x10c] ;  /* 0x00010c00010b7983 */ /* 0x000ea80000300800 */
[----:B------:R4:W-:Y:S04]  /*a1b0*/  STL [R1+0x1408], R15 ;  /* 0x0014080f01007387 */ /* 0x0009e80000100800 */
[----:B------:R0:W-:Y:S01]  /*a1c0*/  STL [R1+0x143c], R16 ;  /* 0x00143c1001007387 */ /* 0x0001e20000100800 */
[C---:B----4-:R-:W-:Y:S02]  /*a1d0*/  IMAD.X R15, R10.reuse, 0x1, R9, P1 ;  /* 0x000000010a0f7824 */ /* 0x050fe400008e0609 */
[----:B------:R-:W-:Y:S01]  /*a1e0*/  IMAD.X R17, R10, 0x1, R8, P0 ;  /* 0x000000010a117824 */ /* 0x000fe200000e0608 */
[----:B0-----:R-:W-:-:S02]  /*a1f0*/  IADD3 R16, P1, PT, R14, R4, RZ ;  /* 0x000000040e107210 */ /* 0x001fc40007f3e0ff */
[----:B------:R0:W-:Y:S04]  /*a200*/  STL [R1+0x1410], R15 ;  /* 0x0014100f01007387 */ /* 0x0001e80000100800 */
[----:B------:R1:W-:Y:S01]  /*a210*/  STL [R1+0x1444], R16 ;  /* 0x0014441001007387 */ /* 0x0003e20000100800 */
[----:B0-----:R-:W-:-:S03]  /*a220*/  IADD3 R15, P0, PT, R14, R2, RZ ;  /* 0x000000020e0f7210 */ /* 0x001fc60007f1e0ff */
[----:B------:R-:W-:Y:S01]  /*a230*/  STL [R1+0x1418], R17 ;  /* 0x0014181101007387 */ /* 0x000fe20000100800 */
[----:B-1----:R-:W-:-:S03]  /*a240*/  IMAD.X R16, R10, 0x1, R3, P5 ;  /* 0x000000010a107824 */ /* 0x002fc600028e0603 */
[----:B------:R0:W-:Y:S04]  /*a250*/  STL [R1+0x144c], R15 ;  /* 0x00144c0f01007387 */ /* 0x0001e80000100800 */
[----:B0-----:R-:W4:Y:S01]  /*a260*/  LDL.LU R15, [R1+0xec] ;  /* 0x0000ec00010f7983 */ /* 0x001f220000300800 */
[----:B------:R-:W-:-:S03]  /*a270*/  IADD3 R14, P5, PT, R34, R7, RZ ;  /* 0x00000007220e7210 */ /* 0x000fc60007fbe0ff */
[----:B------:R0:W-:Y:S04]  /*a280*/  STL [R1+0x1420], R16 ;  /* 0x0014201001007387 */ /* 0x0001e80000100800 */
[----:B------:R1:W-:Y:S01]  /*a290*/  STL [R1+0x1454], R14 ;  /* 0x0014540e01007387 */ /* 0x0003e20000100800 */
[----:B0-----:R-:W-:-:S03]  /*a2a0*/  IMAD.X R16, R10, 0x1, R5, P4 ;  /* 0x000000010a107824 */ /* 0x001fc600020e0605 */
[----:B------:R-:W4:Y:S01]  /*a2b0*/  LDL.LU R10, [R1+0x114] ;  /* 0x00011400010a7983 */ /* 0x000f220000300800 */
[----:B-1----:R-:W-:-:S03]  /*a2c0*/  IADD3 R14, P4, PT, R34, R6, RZ ;  /* 0x00000006220e7210 */ /* 0x002fc60007f9e0ff */
[----:B------:R-:W-:Y:S04]  /*a2d0*/  STL [R1+0x1428], R16 ;  /* 0x0014281001007387 */ /* 0x000fe80000100800 */
[----:B------:R0:W-:Y:S01]  /*a2e0*/  STL [R1+0x145c], R14 ;  /* 0x00145c0e01007387 */ /* 0x0001e20000100800 */
[C---:B------:R-:W-:Y:S01]  /*a2f0*/  IMAD.X R17, R13.reuse, 0x1, R9, P3 ;  /* 0x000000010d117824 */ /* 0x040fe200018e0609 */
[----:B0-----:R-:W-:Y:S01]  /*a300*/  IADD3 R14, P3, PT, R34, R4, RZ ;  /* 0x00000004220e7210 */ /* 0x001fe20007f7e0ff */
[----:B------:R-:W-:-:S03]  /*a310*/  IMAD.X R16, R13, 0x1, R8, P2 ;  /* 0x000000010d107824 */ /* 0x000fc600010e0608 */
[----:B------:R0:W-:Y:S04]  /*a320*/  STL [R1+0x1430], R17 ;  /* 0x0014301101007387 */ /* 0x0001e80000100800 */
[----:B------:R1:W-:Y:S01]  /*a330*/  STL [R1+0x1464], R14 ;  /* 0x0014640e01007387 */ /* 0x0003e20000100800 */
[----:B0-----:R-:W-:-:S03]  /*a340*/  IADD3 R17, P2, PT, R34, R2, RZ ;  /* 0x0000000222117210 */ /* 0x001fc60007f5e0ff */
[----:B------:R-:W-:Y:S01]  /*a350*/  STL [R1+0x1438], R16 ;  /* 0x0014381001007387 */ /* 0x000fe20000100800 */
[----:B-1----:R-:W-:-:S03]  /*a360*/  IMAD.X R14, R13, 0x1, R3, P1 ;  /* 0x000000010d0e7824 */ /* 0x002fc600008e0603 */
[----:B------:R-:W-:Y:S04]  /*a370*/  STL [R1+0x146c], R17 ;  /* 0x00146c1101007387 */ /* 0x000fe80000100800 */
[----:B------:R-:W4:Y:S04]  /*a380*/  LDL.LU R35, [R1+0xf4] ;  /* 0x0000f40001237983 */ /* 0x000f280000300800 */
[----:B------:R0:W-:Y:S02]  /*a390*/  STL [R1+0x1440], R14 ;  /* 0x0014400e01007387 */ /* 0x0001e40000100800 */
[----:B0-----:R-:W-:Y:S01]  /*a3a0*/  IMAD.X R14, R13, 0x1, R5, P0 ;  /* 0x000000010d0e7824 */ /* 0x001fe200000e0605 */
[----:B------:R-:W-:-:S02]  /*a3b0*/  IADD3 R16, P1, PT, R57, R7, RZ ;  /* 0x0000000739107210 */ /* 0x000fc40007f3e0ff */
[----:B------:R-:W-:-:S03]  /*a3c0*/  IADD3 R13, P0, PT, R57, R6, RZ ;  /* 0x00000006390d7210 */ /* 0x000fc60007f1e0ff */
[----:B------:R-:W-:Y:S04]  /*a3d0*/  STL [R1+0x1474], R16 ;  /* 0x0014741001007387 */ /* 0x000fe80000100800 */
[----:B------:R0:W-:Y:S04]  /*a3e0*/  STL [R1+0x1448], R14 ;  /* 0x0014480e01007387 */ /* 0x0001e80000100800 */
[----:B0-----:R-:W4:Y:S01]  /*a3f0*/  LDL.LU R14, [R1+0x118] ;  /* 0x00011800010e7983 */ /* 0x001f220000300800 */
[----:B---3--:R-:W-:-:S03]  /*a400*/  IMAD.X R16, R12, 0x1, R9, P5 ;  /* 0x000000010c107824 */ /* 0x008fc600028e0609 */
[----:B------:R0:W-:Y:S01]  /*a410*/  STL [R1+0x147c], R13 ;  /* 0x00147c0d01007387 */ /* 0x0001e20000100800 */
[----:B------:R-:W-:-:S03]  /*a420*/  IMAD.X R17, R12, 0x1, R8, P4 ;  /* 0x000000010c117824 */ /* 0x000fc600020e0608 */
[----:B------:R1:W-:Y:S01]  /*a430*/  STL [R1+0x1450], R16 ;  /* 0x0014501001007387 */ /* 0x0003e20000100800 */
[C---:B0-----:R-:W-:Y:S02]  /*a440*/  IADD3 R13, P5, PT, R57.reuse, R4, RZ ;  /* 0x00000004390d7210 */ /* 0x041fe40007fbe0ff */
[----:B-1----:R-:W-:-:S03]  /*a450*/  IADD3 R16, P4, PT, R57, R2, RZ ;  /* 0x0000000239107210 */ /* 0x002fc60007f9e0ff */
[----:B------:R0:W-:Y:S04]  /*a460*/  STL [R1+0x1484], R13 ;  /* 0x0014840d01007387 */ /* 0x0001e80000100800 */
[----:B------:R-:W-:Y:S04]  /*a470*/  STL [R1+0x1458], R17 ;  /* 0x0014581101007387 */ /* 0x000fe80000100800 */
[----:B------:R-:W3:Y:S01]  /*a480*/  LDL.LU R34, [R1+0xfc] ;  /* 0x0000fc0001227983 */ /* 0x000ee20000300800 */
[----:B0-----:R-:W-:-:S03]  /*a490*/  IMAD.X R13, R12, 0x1, R3, P3 ;  /* 0x000000010c0d7824 */ /* 0x001fc600018e0603 */
[----:B------:R0:W-:Y:S04]  /*a4a0*/  STL [R1+0x148c], R16 ;  /* 0x00148c1001007387 */ /* 0x0001e80000100800 */
[----:B------:R1:W-:Y:S01]  /*a4b0*/  STL [R1+0x1460], R13 ;  /* 0x0014600d01007387 */ /* 0x0003e20000100800 */
[----:B0-----:R-:W-:Y:S01]  /*a4c0*/  IMAD.X R16, R12, 0x1, R5, P2 ;  /* 0x000000010c107824 */ /* 0x001fe200010e0605 */
[C---:B-----5:R-:W-:Y:S02]  /*a4d0*/  IADD3 R17, P3, PT, R58.reuse, R7, RZ ;  /* 0x000000073a117210 */ /* 0x060fe40007f7e0ff */
[----:B-1----:R-:W5:Y:S01]  /*a4e0*/  LDL.LU R13, [R1+0x11c] ;  /* 0x00011c00010d7983 */ /* 0x002f620000300800 */
[----:B------:R-:W-:-:S03]  /*a4f0*/  IADD3 R12, P2, PT, R58, R6, RZ ;  /* 0x000000063a0c7210 */ /* 0x000fc60007f5e0ff */
[----:B------:R2:W-:Y:S04]  /*a500*/  STL [R1+0x1494], R17 ;  /* 0x0014941101007387 */ /* 0x0005e80000100800 */
[----:B------:R0:W-:Y:S04]  /*a510*/  STL [R1+0x1468], R16 ;  /* 0x0014681001007387 */ /* 0x0001e80000100800 */
[----:B------:R1:W-:Y:S01]  /*a520*/  STL [R1+0x149c], R12 ;  /* 0x00149c0c01007387 */ /* 0x0003e20000100800 */
[C---:B--2---:R-:W-:Y:S01]  /*a530*/  IMAD.X R17, R11.reuse, 0x1, R9, P1 ;  /* 0x000000010b117824 */ /* 0x044fe200008e0609 */
[----:B0-----:R-:W-:Y:S01]  /*a540*/  IADD3 R16, P1, PT, R58, R4, RZ ;  /* 0x000000043a107210 */ /* 0x001fe20007f3e0ff */
[----:B-1----:R-:W-:-:S03]  /*a550*/  IMAD.X R12, R11, 0x1, R8, P0 ;  /* 0x000000010b0c7824 */ /* 0x002fc600000e0608 */
[----:B------:R0:W-:Y:S04]  /*a560*/  STL [R1+0x1470], R17 ;  /* 0x0014701101007387 */ /* 0x0001e80000100800 */
[----:B------:R-:W2:Y:S04]  /*a570*/  LDL.LU R57, [R1+0x104] ;  /* 0x0001040001397983 */ /* 0x000ea80000300800 */
[----:B------:R1:W-:Y:S01]  /*a580*/  STL [R1+0x14a4], R16 ;  /* 0x0014a41001007387 */ /* 0x0003e20000100800 */
[----:B0-----:R-:W-:-:S03]  /*a590*/  IADD3 R17, P0, PT, R58, R2, RZ ;  /* 0x000000023a117210 */ /* 0x001fc60007f1e0ff */
[----:B------:R0:W-:Y:S01]  /*a5a0*/  STL [R1+0x1478], R12 ;  /* 0x0014780c01007387 */ /* 0x0001e20000100800 */
[----:B-1----:R-:W-:-:S03]  /*a5b0*/  IMAD.X R16, R11, 0x1, R3, P5 ;  /* 0x000000010b107824 */ /* 0x002fc600028e0603 */
[----:B0-----:R-:W2:Y:S04]  /*a5c0*/  LDL.LU R12, [R1+0x120] ;  /* 0x00012000010c7983 */ /* 0x001ea80000300800 */
[----:B------:R0:W-:Y:S04]  /*a5d0*/  STL [R1+0x14ac], R17 ;  /* 0x0014ac1101007387 */ /* 0x0001e80000100800 */
[----:B------:R1:W-:Y:S01]  /*a5e0*/  STL [R1+0x1480], R16 ;  /* 0x0014801001007387 */ /* 0x0003e20000100800 */
[----:B0-----:R-:W-:Y:S01]  /*a5f0*/  IMAD.X R17, R11, 0x1, R5, P4 ;  /* 0x000000010b117824 */ /* 0x001fe200020e0605 */
[----:B----4-:R-:W-:-:S02]  /*a600*/  IADD3 R18, P5, PT, R15, R7, RZ ;  /* 0x000000070f127210 */ /* 0x010fc40007fbe0ff */
[----:B-1----:R-:W-:-:S03]  /*a610*/  IADD3 R16, P4, PT, R15, R6, RZ ;  /* 0x000000060f107210 */ /* 0x002fc60007f9e0ff */
[----:B------:R-:W-:Y:S04]  /*a620*/  STL [R1+0x14b4], R18 ;  /* 0x0014b41201007387 */ /* 0x000fe80000100800 */
[----:B------:R0:W-:Y:S04]  /*a630*/  STL [R1+0x1488], R17 ;  /* 0x0014881101007387 */ /* 0x0001e80000100800 */
[----:B------:R-:W4:Y:S01]  /*a640*/  LDL.LU R58, [R1+0x108] ;  /* 0x00010800013a7983 */ /* 0x000f220000300800 */
[----:B------:R-:W-:Y:S01]  /*a650*/  IMAD.X R11, R10, 0x1, R9, P3 ;  /* 0x000000010a0b7824 */ /* 0x000fe200018e0609 */
[----:B0-----:R-:W-:-:S02]  /*a660*/  IADD3 R17, P3, PT, R15, R4, RZ ;  /* 0x000000040f117210 */ /* 0x001fc40007f7e0ff */
[----:B------:R0:W-:Y:S04]  /*a670*/  STL [R1+0x14bc], R16 ;  /* 0x0014bc1001007387 */ /* 0x0001e80000100800 */
[----:B------:R1:W-:Y:S01]  /*a680*/  STL [R1+0x1490], R11 ;  /* 0x0014900b01007387 */ /* 0x0003e20000100800 */
[C---:B0-----:R-:W-:Y:S01]  /*a690*/  IMAD.X R16, R10.reuse, 0x1, R8, P2 ;  /* 0x000000010a107824 */ /* 0x041fe200010e0608 */
[----:B------:R-:W-:Y:S02]  /*a6a0*/  IADD3 R15, P2, PT, R15, R2, RZ ;  /* 0x000000020f0f7210 */ /* 0x000fe40007f5e0ff */
[----:B-1----:R-:W4:Y:S04]  /*a6b0*/  LDL.LU R11, [R1+0x124] ;  /* 0x00012400010b7983 */ /* 0x002f280000300800 */
[----:B------:R0:W-:Y:S04]  /*a6c0*/  STL [R1+0x14c4], R17 ;  /* 0x0014c41101007387 */ /* 0x0001e80000100800 */
[----:B------:R-:W-:Y:S01]  /*a6d0*/  STL [R1+0x1498], R16 ;  /* 0x0014981001007387 */ /* 0x000fe20000100800 */
[----:B0-----:R-:W-:-:S03]  /*a6e0*/  IMAD.X R17, R10, 0x1, R3, P1 ;  /* 0x000000010a117824 */ /* 0x001fc600008e0603 */
[----:B------:R0:W-:Y:S04]  /*a6f0*/  STL [R1+0x14cc], R15 ;  /* 0x0014cc0f01007387 */ /* 0x0001e80000100800 */
[----:B------:R1:W-:Y:S01]  /*a700*/  STL [R1+0x14a0], R17 ;  /* 0x0014a01101007387 */ /* 0x0003e20000100800 */
[----:B0-----:R-:W-:-:S03]  /*a710*/  IMAD.X R15, R10, 0x1, R5, P0 ;  /* 0x000000010a0f7824 */ /* 0x001fc600000e0605 */
[----:B------:R-:W4:Y:S01]  /*a720*/  LDL.LU R10, [R1+0x110] ;  /* 0x00011000010a7983 */ /* 0x000f220000300800 */
[C---:B------:R-:W-:Y:S02]  /*a730*/  IADD3 R16, P1, PT, R35.reuse, R7, RZ ;  /* 0x0000000723107210 */ /* 0x040fe40007f3e0ff */
[----:B-1----:R-:W-:-:S03]  /*a740*/  IADD3 R17, P0, PT, R35, R6, RZ ;  /* 0x0000000623117210 */ /* 0x002fc60007f1e0ff */
[----:B------:R-:W-:Y:S04]  /*a750*/  STL [R1+0x14d4], R16 ;  /* 0x0014d41001007387 */ /* 0x000fe80000100800 */
        /* <DEDUP_REMOVED lines=11> */
[----:B---3--:R-:W-:Y:S01]  /*a810*/  IADD3 R17, P3, PT, R34, R7, RZ ;  /* 0x0000000722117210 */ /* 0x008fe20007f7e0ff */
[----:B0-----:R-:W-:Y:S02]  /*a820*/  IMAD.X R15, R14, 0x1, R5, P2 ;  /* 0x000000010e0f7824 */ /* 0x001fe400010e0605 */
[----:B------:R0:W-:Y:S04]  /*a830*/  STL [R1+0x14c0], R16 ;  /* 0x0014c01001007387 */ /* 0x0001e80000100800 */
[----:B------:R-:W-:Y:S04]  /*a840*/  STL [R1+0x14f4], R17 ;  /* 0x0014f41101007387 */ /* 0x000fe80000100800 */
[----:B------:R1:W-:Y:S01]  /*a850*/  STL [R1+0x14c8], R15 ;  /* 0x0014c80f01007387 */ /* 0x0003e20000100800 */
[----:B0-----:R-:W-:Y:S01]  /*a860*/  IADD3 R16, P2, PT, R34, R6, RZ ;  /* 0x0000000622107210 */ /* 0x001fe20007f5e0ff */
[----:B-----5:R-:W-:-:S04]  /*a870*/  IMAD.X R14, R13, 0x1, R9, P1 ;  /* 0x000000010d0e7824 */ /* 0x020fc800008e0609 */
[----:B------:R0:W-:Y:S01]  /*a880*/  STL [R1+0x14fc], R16 ;  /* 0x0014fc1001007387 */ /* 0x0001e20000100800 */
[----:B-1----:R-:W-:-:S03]  /*a890*/  IADD3 R15, P1, PT, R34, R4, RZ ;  /* 0x00000004220f7210 */ /* 0x002fc60007f3e0ff */
[----:B------:R1:W-:Y:S04]  /*a8a0*/  STL [R1+0x14d0], R14 ;  /* 0x0014d00e01007387 */ /* 0x0003e80000100800 */
[----:B------:R3:W-:Y:S01]  /*a8b0*/  STL [R1+0x1504], R15 ;  /* 0x0015040f01007387 */ /* 0x0007e20000100800 */
[----:B0-----:R-:W-:Y:S01]  /*a8c0*/  IMAD.X R16, R13, 0x1, R8, P0 ;  /* 0x000000010d107824 */ /* 0x001fe200000e0608 */
[----:B-1----:R-:W-:-:S04]  /*a8d0*/  IADD3 R14, P0, PT, R34, R2, RZ ;  /* 0x00000002220e7210 */ /* 0x002fc80007f1e0ff */
[----:B------:R-:W-:Y:S01]  /*a8e0*/  STL [R1+0x14d8], R16 ;  /* 0x0014d81001007387 */ /* 0x000fe20000100800 */
[----:B---3--:R-:W-:-:S03]  /*a8f0*/  IMAD.X R15, R13, 0x1, R3, P5 ;  /* 0x000000010d0f7824 */ /* 0x008fc600028e0603 */
[----:B------:R0:W-:Y:S04]  /*a900*/  STL [R1+0x150c], R14 ;  /* 0x00150c0e01007387 */ /* 0x0001e80000100800 */
[----:B------:R1:W-:Y:S01]  /*a910*/  STL [R1+0x14e0], R15 ;  /* 0x0014e00f01007387 */ /* 0x0003e20000100800 */
[----:B0-----:R-:W-:Y:S01]  /*a920*/  IMAD.X R14, R13, 0x1, R5, P4 ;  /* 0x000000010d0e7824 */ /* 0x001fe200020e0605 */
[C---:B--2---:R-:W-:Y:S02]  /*a930*/  IADD3 R16, P5, PT, R57.reuse, R7, RZ ;  /* 0x0000000739107210 */ /* 0x044fe40007fbe0ff */
[----:B-1----:R-:W-:-:S03]  /*a940*/  IADD3 R15, P4, PT, R57, R6, RZ ;  /* 0x00000006390f7210 */ /* 0x002fc60007f9e0ff */
[----:B------:R-:W-:Y:S04]  /*a950*/  STL [R1+0x1514], R16 ;  /* 0x0015141001007387 */ /* 0x000fe80000100800 */
[----:B------:R0:W-:Y:S04]  /*a960*/  STL [R1+0x14e8], R14 ;  /* 0x0014e80e01007387 */ /* 0x0001e80000100800 */
[----:B------:R1:W-:Y:S01]  /*a970*/  STL [R1+0x151c], R15 ;  /* 0x00151c0f01007387 */ /* 0x0003e20000100800 */
[C---:B------:R-:W-:Y:S01]  /*a980*/  IMAD.X R13, R12.reuse, 0x1, R9, P3 ;  /* 0x000000010c0d7824 */ /* 0x040fe200018e0609 */
[----:B0-----:R-:W-:Y:S01]  /*a990*/  IADD3 R14, P3, PT, R57, R4, RZ ;  /* 0x00000004390e7210 */ /* 0x001fe20007f7e0ff */
[----:B-1----:R-:W-:-:S03]  /*a9a0*/  IMAD.X R15, R12, 0x1, R8, P2 ;  /* 0x000000010c0f7824 */ /* 0x002fc600010e0608 */
[----:B------:R0:W-:Y:S04]  /*a9b0*/  STL [R1+0x14f0], R13 ;  /* 0x0014f00d01007387 */ /* 0x0001e80000100800 */
[----:B------:R1:W-:Y:S01]  /*a9c0*/  STL [R1+0x1524], R14 ;  /* 0x0015240e01007387 */ /* 0x0003e20000100800 */
[----:B0-----:R-:W-:-:S03]  /*a9d0*/  IADD3 R13, P2, PT, R57, R2, RZ ;  /* 0x00000002390d7210 */ /* 0x001fc60007f5e0ff */
[----:B------:R4:W-:Y:S01]  /*a9e0*/  STL [R1+0x14f8], R15 ;  /* 0x0014f80f01007387 */ /* 0x0009e20000100800 */
[----:B-1----:R-:W-:-:S03]  /*a9f0*/  IMAD.X R14, R12, 0x1, R3, P1 ;  /* 0x000000010c0e7824 */ /* 0x002fc600008e0603 */
[----:B------:R0:W-:Y:S04]  /*aa00*/  STL [R1+0x1528], R13 ;  /* 0x0015280d01007387 */ /* 0x0001e80000100800 */
[----:B------:R1:W-:Y:S01]  /*aa10*/  STL [R1+0x1500], R14 ;  /* 0x0015000e01007387 */ /* 0x0003e20000100800 */
[----:B----4-:R-:W-:Y:S01]  /*aa20*/  IADD3 R15, P1, PT, R58, R7, RZ ;  /* 0x000000073a0f7210 */ /* 0x010fe20007f3e0ff */
[----:B0-----:R-:W-:Y:S01]  /*aa30*/  IMAD.X R13, R12, 0x1, R5, P0 ;  /* 0x000000010c0d7824 */ /* 0x001fe200000e0605 */
        /* <DEDUP_REMOVED lines=10> */
[----:B------:R-:W-:Y:S01]  /*aae0*/  STL [R1+0x1518], R14 ;  /* 0x0015180e01007387 */ /* 0x000fe20000100800 */
[----:B-1----:R-:W-:-:S03]  /*aaf0*/  IMAD.X R13, R11, 0x1, R3, P3 ;  /* 0x000000010b0d7824 */ /* 0x002fc600018e0603 */
[----:B------:R0:W-:Y:S01]  /*ab00*/  STL [R1+0x1538], R12 ;  /* 0x0015380c01007387 */ /* 0x0001e20000100800 */
[----:B------:R-:W-:-:S03]  /*ab10*/  IADD3 R7, P3, PT, R10, R7, RZ ;  /* 0x000000070a077210 */ /* 0x000fc60007f7e0ff */
[----:B------:R-:W-:Y:S01]  /*ab20*/  STL [R1+0x1520], R13 ;  /* 0x0015200d01007387 */ /* 0x000fe20000100800 */
[----:B0-----:R-:W-:Y:S01]  /*ab30*/  IMAD.X R12, R11, 0x1, R5, P2 ;  /* 0x000000010b0c7824 */ /* 0x001fe200010e0605 */
[----:B------:R-:W-:Y:S02]  /*ab40*/  IADD3 R11, P2, PT, R10, R6, RZ ;  /* 0x000000060a0b7210 */ /* 0x000fe40007f5e0ff */
[----:B------:R0:W-:Y:S04]  /*ab50*/  STL [R1+0x109c], R7 ;  /* 0x00109c0701007387 */ /* 0x0001e80000100800 */
[----:B------:R1:W-:Y:S01]  /*ab60*/  STL [R1+0x1098], R12 ;  /* 0x0010980c01007387 */ /* 0x0003e20000100800 */
[----:B0-----:R-:W-:Y:S01]  /*ab70*/  IMAD.X R7, R0, 0x1, R9, P1 ;  /* 0x0000000100077824 */ /* 0x001fe200008e0609 */
[----:B------:R-:W-:-:S02]  /*ab80*/  IADD3 R6, P1, PT, R10, R4, RZ ;  /* 0x000000040a067210 */ /* 0x000fc40007f3e0ff */
[----:B------:R0:W-:Y:S01]  /*ab90*/  STL [R1+0x1094], R11 ;  /* 0x0010940b01007387 */ /* 0x0001e20000100800 */
[----:B------:R-:W-:-:S03]  /*aba0*/  IMAD.X R4, R0, 0x1, R8, P0 ;  /* 0x0000000100047824 */ /* 0x000fc600000e0608 */
[----:B------:R-:W-:Y:S04]  /*abb0*/  STL [R1+0x1090], R7 ;  /* 0x0010900701007387 */ /* 0x000fe80000100800 */
[----:B-1----:R-:W2:Y:S04]  /*abc0*/  LDL R12, [R1+0x4d8] ;  /* 0x0004d800010c7983 */ /* 0x002ea80000100800 */
[----:B------:R-:W-:Y:S04]  /*abd0*/  STL [R1+0x108c], R6 ;  /* 0x00108c0601007387 */ /* 0x000fe80000100800 */
[----:B------:R-:W3:Y:S04]  /*abe0*/  LDL R58, [R1+0x4d0] ;  /* 0x0004d000013a7983 */ /* 0x000ee80000100800 */
[----:B------:R1:W-:Y:S04]  /*abf0*/  STL [R1+0x1088], R4 ;  /* 0x0010880401007387 */ /* 0x0003e80000100800 */
[----:B0-----:R-:W4:Y:S01]  /*ac00*/  LDL R11, [R1+0x4d4] ;  /* 0x0004d400010b7983 */ /* 0x001f220000100800 */
[----:B-1----:R-:W-:-:S02]  /*ac10*/  IADD3 R4, P0, PT, R10, R2, RZ ;  /* 0x000000020a047210 */ /* 0x002fc40007f1e0ff */
[----:B------:R-:W-:-:S03]  /*ac20*/  SHF.R.S32.HI R2, RZ, 0x1f, R10 ;  /* 0x0000001fff027819 */ /* 0x000fc6000001140a */
[----:B------:R0:W-:Y:S04]  /*ac30*/  STL [R1+0x1084], R4 ;  /* 0x0010840401007387 */ /* 0x0001e80000100800 */
[----:B------:R-:W5:Y:S01]  /*ac40*/  LDL R10, [R1+0x4cc] ;  /* 0x0004cc00010a7983 */ /* 0x000f620000100800 */
[C---:B------:R-:W-:Y:S02]  /*ac50*/  IMAD.X R7, R0.reuse, 0x1, R5, P4 ;  /* 0x0000000100077824 */ /* 0x040fe400020e0605 */
[----:B0-----:R-:W-:Y:S02]  /*ac60*/  IMAD.X R4, R0, 0x1, R3, P5 ;  /* 0x0000000100047824 */ /* 0x001fe400028e0603 */
[----:B------:R-:W5:Y:S01]  /*ac70*/  LDL.LU R0, [R1+0x193c] ;  /* 0x00193c0001007983 */ /* 0x000f620000300800 */
[----:B------:R-:W-:-:S03]  /*ac80*/  IMAD.X R6, R2, 0x1, R9, P3 ;  /* 0x0000000102067824 */ /* 0x000fc600018e0609 */
[----:B------:R0:W-:Y:S01]  /*ac90*/  STL [R1+0x107c], R4 ;  /* 0x00107c0401007387 */ /* 0x0001e20000100800 */
[----:B------:R-:W-:-:S03]  /*aca0*/  IMAD.X R3, R2, 0x1, R3, P1 ;  /* 0x0000000102037824 */ /* 0x000fc600008e0603 */
[----:B------:R-:W-:Y:S01]  /*acb0*/  STL [R1+0x1080], R7 ;  /* 0x0010800701007387 */ /* 0x000fe20000100800 */
[C---:B0-----:R-:W-:Y:S02]  /*acc0*/  IMAD.X R4, R2.reuse, 0x1, R8, P2 ;  /* 0x0000000102047824 */ /* 0x041fe400010e0608 */
[----:B------:R-:W-:Y:S01]  /*acd0*/  IMAD.X R2, R2, 0x1, R5, P0 ;  /* 0x0000000102027824 */ /* 0x000fe200000e0605 */
[----:B------:R-:W-:Y:S01]  /*ace0*/  STL [R1+0x1078], R6 ;  /* 0x0010780601007387 */ /* 0x000fe20000100800 */
[----:B------:R-:W-:-:S03]  /*acf0*/  USHF.R.S32.HI UR77, URZ, 0x1f, UR76 ;  /* 0x0000001fff4d7899 */ /* 0x000fc6000801144c */
[----:B------:R-:W-:Y:S04]  /*ad00*/  STL [R1+0x1074], R4 ;  /* 0x0010740401007387 */ /* 0x000fe80000100800 */
[----:B------:R2:W-:Y:S04]  /*ad10*/  STL [R1+0x1070], R3 ;  /* 0x0010700301007387 */ /* 0x0005e80000100800 */
[----:B------:R3:W-:Y:S04]  /*ad20*/  STL [R1+0x87c], R2 ;  /* 0x00087c0201007387 */ /* 0x0007e80000100800 */
[----:B------:R-:W-:Y:S04]  /*ad30*/  STL [R1+0x7d0], RZ ;  /* 0x0007d0ff01007387 */ /* 0x000fe80000100800 */
[----:B------:R-:W-:Y:S04]  /*ad40*/  STL [R1+0x3a0], RZ ;  /* 0x0003a0ff01007387 */ /* 0x000fe80000100800 */
[----:B------:R-:W-:Y:S04]  /*ad50*/  STL [R1+0x3a4], RZ ;  /* 0x0003a4ff01007387 */ /* 0x000fe80000100800 */
[----:B------:R-:W-:Y:S04]  /*ad60*/  STL [R1+0x3a8], RZ ;  /* 0x0003a8ff01007387 */ /* 0x000fe80000100800 */
[----:B------:R-:W-:Y:S01]  /*ad70*/  STL [R1+0x3ac], RZ ;  /* 0x0003acff01007387 */ /* 0x000fe20000100800 */
[----:B--2---:R-:W-:-:S05]  /*ad80*/  IADD3 R3, P0, PT, R12, UR76, RZ ;  /* 0x0000004c0c037c10 */ /* 0x004fca000ff1e0ff */
[----:B------:R4:W-:Y:S01]  /*ad90*/  STL [R1+0x884], R3 ;  /* 0x0008840301007387 */ /* 0x0009e20000100800 */
[----:B---3--:R-:W-:-:S03]  /*ada0*/  IADD3 R2, P1, PT, R58, UR76, RZ ;  /* 0x0000004c3a027c10 */ /* 0x008fc6000ff3e0ff */
[----:B------:R-:W-:Y:S04]  /*adb0*/  STL [R1+0x400], RZ ;  /* 0x000400ff01007387 */ /* 0x000fe80000100800 */
[----:B------:R5:W-:Y:S01]  /*adc0*/  STL [R1+0x88c], R2 ;  /* 0x00088c0201007387 */ /* 0x000be20000100800 */
[----:B----4-:R-:W-:Y:S01]  /*add0*/  IADD3.X R3, PT, PT, R11, UR77, RZ, P0, !PT ;  /* 0x0000004d0b037c10 */ /* 0x010fe200087fe4ff */
[----:B------:R-:W-:-:S04]  /*ade0*/  USHF.R.S32.HI UR76, URZ, 0x1f, UR24 ;  /* 0x0000001fff4c7899 */ /* 0x000fc80008011418 */
[----:B------:R0:W-:Y:S01]  /*adf0*/  STL [R1+0x880], R3 ;  /* 0x0008800301007387 */ /* 0x0001e20000100800 */
[----:B-----5:R-:W-:Y:S02]  /*ae00*/  IADD3.X R2, PT, PT, R10, UR77, RZ, P1, !PT ;  /* 0x0000004d0a027c10 */ /* 0x020fe40008ffe4ff */
[----:B0-----:R-:W-:-:S03]  /*ae10*/  IADD3 R3, P0, PT, R12, UR24, RZ ;  /* 0x000000180c037c10 */ /* 0x001fc6000ff1e0ff */
[----:B------:R0:W-:Y:S04]  /*ae20*/  STL [R1+0x888], R2 ;  /* 0x0008880201007387 */ /* 0x0001e80000100800 */
[----:B------:R1:W-:Y:S01]  /*ae30*/  STL [R1+0x894], R3 ;  /* 0x0008940301007387 */ /* 0x0003e20000100800 */
[----:B0-----:R-:W-:-:S03]  /*ae40*/  IADD3 R2, P1, PT, R58, UR24, RZ ;  /* 0x000000183a027c10 */ /* 0x001fc6000ff3e0ff */
[----:B------:R-:W-:Y:S01]  /*ae50*/  STL [R1+0x404], RZ ;  /* 0x000404ff01007387 */ /* 0x000fe20000100800 */
[----:B-1----:R-:W-:-:S03]  /*ae60*/  IADD3.X R3, PT, PT, R11, UR76, RZ, P0, !PT ;  /* 0x0000004c0b037c10 */ /* 0x002fc600087fe4ff */
[----:B------:R0:W-:Y:S01]  /*ae70*/  STL [R1+0x89c], R2 ;  /* 0x00089c0201007387 */ /* 0x0001e20000100800 */
[----:B------:R-:W-:-:S03]  /*ae80*/  USHF.R.S32.HI UR24, URZ, 0x1f, UR26 ;  /* 0x0000001fff187899 */ /* 0x000fc6000801141a */
[----:B------:R1:W-:Y:S01]  /*ae90*/  STL [R1+0x890], R3 ;  /* 0x0008900301007387 */ /* 0x0003e20000100800 */
[----:B0-----:R-:W-:Y:S02]  /*aea0*/  IADD3.X R2, PT, PT, R10, UR76, RZ, P1, !PT ;  /* 0x0000004c0a027c10 */ /* 0x001fe40008ffe4ff */
[----:B-1----:R-:W-:-:S03]  /*aeb0*/  IADD3 R3, P0, PT, R12, UR26, RZ ;  /* 0x0000001a0c037c10 */ /* 0x002fc6000ff1e0ff */
        /* <DEDUP_REMOVED lines=20> */
[----:B------:R0:W-:Y:S01]  /*b000*/  STL [R1+0x8b8], R2 ;  /* 0x0008b80201007387 */ /* 0x0001e20000100800 */
[----:B------:R-:W-:-:S03]  /*b010*/  UIMAD UR77, UR9, 0x7a, URZ ;  /* 0x0000007a094d78a4 */ /* 0x000fc6000f8e02ff */
        /* <DEDUP_REMOVED lines=619> */
[----:B------:R0:W-:Y:S04]  /*d6d0*/  STL [R1+0xc4c], R2 ;  /* 0x000c4c0201007387 */ /* 0x0001e80000100800 */
[----:B------:R1:W-:Y:S01]  /*d6e0*/  STL [R1+0xc40], R3 ;  /* 0x000c400301007387 */ /* 0x0003e20000100800 */
[----:B0-----:R-:W-:-:S05]  /*d6f0*/  IADD3.X R2, PT, PT, R10, UR77, RZ, P1, !PT ;  /* 0x0000004d0a027c10 */ /* 0x001fca0008ffe4ff */
[----:B------:R0:W-:Y:S04]  /*d700*/  STL [R1+0xc48], R2 ;  /* 0x000c480201007387 */ /* 0x0001e80000100800 */
        /* <DEDUP_REMOVED lines=47> */
[----:B------:R-:W-:Y:S01]  /*da00*/  STL [R1+0x120], RZ ;  /* 0x000120ff01007387 */ /* 0x000fe20000100800 */
[----:B------:R-:W-:-:S03]  /*da10*/  UIMAD UR24, UR9, 0x42, URZ ;  /* 0x00000042091878a4 */ /* 0x000fc6000f8e02ff */
[----:B------:R-:W-:Y:S04]  /*da20*/  STL [R1+0x124], RZ ;  /* 0x000124ff01007387 */ /* 0x000fe80000100800 */
[----:B------:R-:W-:Y:S04]  /*da30*/  STL [R1+0x128], RZ ;  /* 0x000128ff01007387 */ /* 0x000fe80000100800 */
[----:B------:R-:W-:Y:S04]  /*da40*/  STL [R1+0x12c], RZ ;  /* 0x00012cff01007387 */ /* 0x000fe80000100800 */
[----:B------:R-:W-:Y:S04]  /*da50*/  STL [R1+0x110], RZ ;  /* 0x000110ff01007387 */ /* 0x000fe80000100800 */
[----:B------:R-:W-:Y:S04]  /*da60*/  STL [R1+0x114], RZ ;  /* 0x000114ff01007387 */ /* 0x000fe80000100800 */
[----:B------:R-:W-:Y:S01]  /*da70*/  STL [R1+0x118], RZ ;  /* 0x000118ff01007387 */ /* 0x000fe20000100800 */
[----:B------:R-:W-:-:S03]  /*da80*/  UIMAD UR26, UR9, 0x41, URZ ;  /* 0x00000041091a78a4 */ /* 0x000fc6000f8e02ff */
[----:B------:R-:W-:Y:S01]  /*da90*/  STL [R1+0x11c], RZ ;  /* 0x00011cff01007387 */ /* 0x000fe20000100800 */
[----:B-1----:R-:W-:-:S03]  /*daa0*/  IADD3 R3, P6, PT, R12, UR24, RZ ;  /* 0x000000180c037c10 */ /* 0x002fc6000ffde0ff */
[----:B------:R-:W-:Y:S01]  /*dab0*/  STL [R1+0xb0], RZ ;  /* 0x0000b0ff01007387 */ /* 0x000fe20000100800 */
[----:B0-----:R-:W-:-:S03]  /*dac0*/  IADD3 R2, P5, PT, R58, UR24, RZ ;  /* 0x000000183a027c10 */ /* 0x001fc6000ffbe0ff */
[----:B------:R-:W-:Y:S04]  /*dad0*/  STL [R1+0xb4], RZ ;  /* 0x0000b4ff01007387 */ /* 0x000fe80000100800 */
[----:B------:R-:W-:Y:S04]  /*dae0*/  STL [R1+0xb8], RZ ;  /* 0x0000b8ff01007387 */ /* 0x000fe80000100800 */
[----:B------:R-:W-:Y:S04]  /*daf0*/  STL [R1+0xbc], RZ ;  /* 0x0000bcff01007387 */ /* 0x000fe80000100800 */
[----:B------:R-:W-:Y:S01]  /*db00*/  STL [R1+0x90], RZ ;  /* 0x000090ff01007387 */ /* 0x000fe20000100800 */
[----:B------:R-:W-:-:S03]  /*db10*/  USHF.L.U32 UR25, UR9, 0x6, URZ ;  /* 0x0000000609197899 */ /* 0x000fc600080006ff */
[----:B------:R-:W-:Y:S04]  /*db20*/  STL [R1+0x94], RZ ;  /* 0x000094ff01007387 */ /* 0x000fe80000100800 */
[----:B------:R-:W-:Y:S04]  /*db30*/  STL [R1+0x98], RZ ;  /* 0x000098ff01007387 */ /* 0x000fe80000100800 */
[----:B------:R0:W-:Y:S04]  /*db40*/  STL [R1+0xc54], R3 ;  /* 0x000c540301007387 */ /* 0x0001e80000100800 */
[----:B------:R1:W-:Y:S01]  /*db50*/  STL [R1+0xc5c], R2 ;  /* 0x000c5c0201007387 */ /* 0x0003e20000100800 */
[----:B0-----:R-:W-:-:S02]  /*db60*/  IADD3 R3, P0, PT, R12, UR26, RZ ;  /* 0x0000001a0c037c10 */ /* 0x001fc4000ff1e0ff */
[----:B-1----:R-:W-:-:S03]  /*db70*/  IADD3 R2, P2, PT, R58, UR26, RZ ;  /* 0x0000001a3a027c10 */ /* 0x002fc6000ff5e0ff */
[----:B------:R0:W-:Y:S01]  /*db80*/  STL [R1+0xc64], R3 ;  /* 0x000c640301007387 */ /* 0x0001e20000100800 */
[----:B------:R-:W-:Y:S02]  /*db90*/  UIMAD UR27, UR9, 0x3f, URZ ;  /* 0x0000003f091b78a4 */ /* 0x000fe4000f8e02ff */
[----:B------:R-:W-:Y:S01]  /*dba0*/  USHF.R.S32.HI UR24, URZ, 0x1f, UR24 ;  /* 0x0000001fff187899 */ /* 0x000fe20008011418 */
[----:B------:R1:W-:Y:S01]  /*dbb0*/  STL [R1+0xc6c], R2 ;  /* 0x000c6c0201007387 */ /* 0x0003e20000100800 */
[----:B0-----:R-:W-:Y:S02]  /*dbc0*/  IADD3 R3, P3, PT, R12, UR25, RZ ;  /* 0x000000190c037c10 */ /* 0x001fe4000ff7e0ff */
[----:B-1----:R-:W-:-:S03]  /*dbd0*/  IADD3 R2, P4, PT, R58, UR25, RZ ;  /* 0x000000193a027c10 */ /* 0x002fc6000ff9e0ff */
[----:B------:R-:W-:Y:S01]  /*dbe0*/  STL [R1+0xc74], R3 ;  /* 0x000c740301007387 */ /* 0x000fe20000100800 */
[----:B------:R-:W-:-:S03]  /*dbf0*/  IADD3 R4, P1, PT, R12, UR27, RZ ;  /* 0x0000001b0c047c10 */ /* 0x000fc6000ff3e0ff */
[----:B------:R0:W-:Y:S01]  /*dc00*/  STL [R1+0xc7c], R2 ;  /* 0x000c7c0201007387 */ /* 0x0001e20000100800 */
[----:B------:R-:W-:-:S03]  /*dc10*/  UIMAD UR76, UR9, 0x3e, URZ ;  /* 0x0000003e094c78a4 */ /* 0x000fc6000f8e02ff */
[----:B------:R-:W-:Y:S01]  /*dc20*/  STL [R1+0xc84], R4 ;  /* 0x000c840401007387 */ /* 0x000fe20000100800 */
[----:B0-----:R-:W-:Y:S01]  /*dc30*/  IADD3.X R2, PT, PT, R11, UR24, RZ, P6, !PT ;  /* 0x000000180b027c10 */ /* 0x001fe2000b7fe4ff */
[----:B------:R-:W-:Y:S01]  /*dc40*/  USHF.R.S32.HI UR26, URZ, 0x1f, UR26 ;  /* 0x0000001fff1a7899 */ /* 0x000fe2000801141a */
[----:B------:R-:W-:-:S03]  /*dc50*/  IADD3 R3, P6, PT, R58, UR27, RZ ;  /* 0x0000001b3a037c10 */ /* 0x000fc6000ffde0ff */
[----:B------:R0:W-:Y:S04]  /*dc60*/  STL [R1+0xc50], R2 ;  /* 0x000c500201007387 */ /* 0x0001e80000100800 */
[----:B------:R-:W-:Y:S01]  /*dc70*/  STL [R1+0xc8c], R3 ;  /* 0x000c8c0301007387 */ /* 0x000fe20000100800 */
[----:B0-----:R-:W-:Y:S02]  /*dc80*/  IADD3.X R2, PT, PT, R10, UR24, RZ, P5, !PT ;  /* 0x000000180a027c10 */ /* 0x001fe4000affe4ff */
        /* <DEDUP_REMOVED lines=12> */
[----:B------:R-:W-:-:S03]  /*dd50*/  USHF.R.S32.HI UR27, URZ, 0x1f, UR27 ;  /* 0x0000001fff1b7899 */ /* 0x000fc6000801141b */
[----:B------:R-:W-:Y:S01]  /*dd60*/  STL [R1+0xca4], R4 ;  /* 0x000ca40401007387 */ /* 0x000fe20000100800 */
[----:B0-----:R-:W-:Y:S02]  /*dd70*/  IADD3.X R2, PT, PT, R11, UR25, RZ, P3, !PT ;  /* 0x000000190b027c10 */ /* 0x001fe40009ffe4ff */
[----:B------:R-:W-:-:S03]  /*dd80*/  IADD3 R3, P3, PT, R58, UR77, RZ ;  /* 0x0000004d3a037c10 */ /* 0x000fc6000ff7e0ff */
[----:B------:R0:W-:Y:S04]  /*dd90*/  STL [R1+0xc70], R2 ;  /* 0x000c700201007387 */ /* 0x0001e80000100800 */
[----:B------:R-:W-:Y:S01]  /*dda0*/  STL [R1+0xcac], R3 ;  /* 0x000cac0301007387 */ /* 0x000fe20000100800 */
[----:B0-----:R-:W-:Y:S02]  /*ddb0*/  IADD3.X R2, PT, PT, R10, UR25, RZ, P4, !PT ;  /* 0x000000190a027c10 */ /* 0x001fe4000a7fe4ff */
[----:B------:R-:W-:-:S03]  /*ddc0*/  IADD3 R4, P4, PT, R12, UR66, RZ ;  /* 0x000000420c047c10 */ /* 0x000fc6000ff9e0ff */
[----:B------:R0:W-:Y:S01]  /*ddd0*/  STL [R1+0xc78], R2 ;  /* 0x000c780201007387 */ /* 0x0001e20000100800 */
[----:B------:R-:W-:-:S03]  /*dde0*/  ULEA.HI UR73, UR73, UR8, URZ, 0x7 ;  /* 0x0000000849497291 */ /* 0x000fc6000f8f38ff */
        /* <DEDUP_REMOVED lines=222> */
[----:B0-----:R-:W-:Y:S01]  /*ebd0*/  IADD3.X R2, PT, PT, R10, UR36, RZ, P1, !PT ;  /* 0x000000240a027c10 */ /* 0x001fe20008ffe4ff */
[----:B------:R-:W0:Y:S01]  /*ebe0*/  S2R R57, SR_TID.X ;  /* 0x0000000000397919 */ /* 0x000e220000002100 */
[----:B------:R-:W-:-:S03]  /*ebf0*/  IADD3 R4, P1, PT, R12, UR22, RZ ;  /* 0x000000160c047c10 */ /* 0x000fc6000ff3e0ff */
[----:B------:R1:W-:Y:S01]  /*ec00*/  STL [R1+0xe08], R2 ;  /* 0x000e080201007387 */ /* 0x0003e20000100800 */
[----:B------:R-:W-:-:S03]  /*ec10*/  USHF.R.S32.HI UR28, URZ, 0x1f, UR34 ;  /* 0x0000001fff1c7899 */ /* 0x000fc60008011422 */
[----:B------:R-:W-:Y:S01]  /*ec20*/  STL [R1+0xe44], R4 ;  /* 0x000e440401007387 */ /* 0x000fe20000100800 */
[----:B-1----:R-:W-:Y:S01]  /*ec30*/  IADD3.X R2, PT, PT, R11, UR8, RZ, P6, !PT ;  /* 0x000000080b027c10 */ /* 0x002fe2000b7fe4ff */
[----:B------:R-:W1:Y:S01]  /*ec40*/  S2R R13, SR_TID.X ;  /* 0x00000000000d7919 */ /* 0x000e620000002100 */
[----:B------:R-:W-:-:S03]  /*ec50*/  IADD3 R3, P6, PT, R58, UR22, RZ ;  /* 0x000000163a037c10 */ /* 0x000fc6000ffde0ff */
[----:B------:R2:W-:Y:S04]  /*ec60*/  STL [R1+0xe10], R2 ;  /* 0x000e100201007387 */ /* 0x0005e80000100800 */
[----:B------:R-:W-:Y:S01]  /*ec70*/  STL [R1+0xe4c], R3 ;  /* 0x000e4c0301007387 */ /* 0x000fe20000100800 */
[----:B--2---:R-:W-:Y:S02]  /*ec80*/  IADD3.X R2, PT, PT, R10, UR8, RZ, P5, !PT ;  /* 0x000000080a027c10 */ /* 0x004fe4000affe4ff */
[----:B------:R-:W-:-:S03]  /*ec90*/  IADD3 R4, P5, PT, R12, UR18, RZ ;  /* 0x000000120c047c10 */ /* 0x000fc6000ffbe0ff */
[----:B------:R2:W-:Y:S01]  /*eca0*/  STL [R1+0xe18], R2 ;  /* 0x000e180201007387 */ /* 0x0005e20000100800 */
[----:B------:R-:W-:-:S03]  /*ecb0*/  USHF.R.S32.HI UR40, URZ, 0x1f, UR30 ;  /* 0x0000001fff287899 */ /* 0x000fc6000801141e */
[----:B------:R-:W-:Y:S01]  /*ecc0*/  STL [R1+0xe54], R4 ;  /* 0x000e540401007387 */ /* 0x000fe20000100800 */
[----:B--2---:R-:W-:Y:S02]  /*ecd0*/  IADD3.X R2, PT, PT, R11, UR28, RZ, P0, !PT ;  /* 0x0000001c0b027c10 */ /* 0x004fe400087fe4ff */
[----:B------:R-:W-:-:S03]  /*ece0*/  IADD3 R3, P0, PT, R58, UR18, RZ ;  /* 0x000000123a037c10 */ /* 0x000fc6000ff1e0ff */
[----:B------:R2:W-:Y:S04]  /*ecf0*/  STL [R1+0xe20], R2 ;  /* 0x000e200201007387 */ /* 0x0005e80000100800 */
[----:B------:R3:W-:Y:S01]  /*ed00*/  STL [R1+0xe5c], R3 ;  /* 0x000e5c0301007387 */ /* 0x0007e20000100800 */
[----:B--2---:R-:W-:Y:S02]  /*ed10*/  IADD3.X R2, PT, PT, R10, UR28, RZ, P2, !PT ;  /* 0x0000001c0a027c10 */ /* 0x004fe400097fe4ff */
[----:B---3--:R-:W-:-:S03]  /*ed20*/  IADD3.X R3, PT, PT, R11, UR40, RZ, P3, !PT ;  /* 0x000000280b037c10 */ /* 0x008fc60009ffe4ff */
[----:B------:R2:W-:Y:S04]  /*ed30*/  STL [R1+0xe28], R2 ;  /* 0x000e280201007387 */ /* 0x0005e80000100800 */
[----:B------:R-:W-:Y:S01]  /*ed40*/  STL [R1+0xe30], R3 ;  /* 0x000e300301007387 */ /* 0x000fe20000100800 */
[----:B--2---:R-:W-:Y:S02]  /*ed50*/  IADD3.X R2, PT, PT, R10, UR40, RZ, P4, !PT ;  /* 0x000000280a027c10 */ /* 0x004fe4000a7fe4ff */
[----:B0-----:R-:W-:-:S03]  /*ed60*/  LOP3.LUT R57, R57, 0x7, RZ, 0xc0, !PT ;  /* 0x0000000739397812 */ /* 0x001fc600078ec0ff */
[----:B------:R0:W-:Y:S01]  /*ed70*/  STL [R1+0xe38], R2 ;  /* 0x000e380201007387 */ /* 0x0001e20000100800 */
[----:B------:R-:W-:-:S03]  /*ed80*/  USHF.R.S32.HI UR16, URZ, 0x1f, UR22 ;  /* 0x0000001fff107899 */ /* 0x000fc60008011416 */
[----:B------:R-:W-:Y:S01]  /*ed90*/  STL [R1+0x9c], RZ ;  /* 0x00009cff01007387 */ /* 0x000fe20000100800 */
[----:B0-----:R-:W-:Y:S01]  /*eda0*/  IADD3 R2, P4, PT, R12, UR14, RZ ;  /* 0x0000000e0c027c10 */ /* 0x001fe2000ff9e0ff */
[----:B------:R-:W-:Y:S02]  /*edb0*/  IMAD R57, R57, 0x90, RZ ;  /* 0x0000009039397824 */ /* 0x000fe400078e02ff */
[----:B-1----:R-:W-:Y:S02]  /*edc0*/  IMAD.SHL.U32 R13, R13, 0x2, RZ ;  /* 0x000000020d0d7824 */ /* 0x002fe400078e00ff */
[----:B------:R0:W-:Y:S01]  /*edd0*/  STL [R1+0xe64], R2 ;  /* 0x000e640201007387 */ /* 0x0001e20000100800 */
[----:B------:R-:W-:Y:S02]  /*ede0*/  LOP3.LUT R3, R0, 0x20, RZ, 0x3c, !PT ;  /* 0x0000002000037812 */ /* 0x000fe400078e3cff */
[----:B------:R-:W-:Y:S02]  /*edf0*/  LOP3.LUT R57, R57, 0x30, R13, 0x78, !PT ;  /* 0x0000003039397812 */ /* 0x000fe400078e780d */
[----:B0-----:R-:W-:-:S02]  /*ee00*/  IADD3 R2, P3, PT, R58, UR14, RZ ;  /* 0x0000000e3a027c10 */ /* 0x001fc4000ff7e0ff */
[----:B------:R-:W-:-:S03]  /*ee10*/  IADD3 R3, P2, PT, R12, UR6, RZ ;  /* 0x000000060c037c10 */ /* 0x000fc6000ff5e0ff */
[----:B------:R0:W-:Y:S01]  /*ee20*/  STL [R1+0xe6c], R2 ;  /* 0x000e6c0201007387 */ /* 0x0001e20000100800 */
[C---:B------:R-:W-:Y:S01]  /*ee30*/  LOP3.LUT R4, R0.reuse, 0x10, RZ, 0x3c, !PT ;  /* 0x0000001000047812 */ /* 0x040fe200078e3cff */
[----:B------:R-:W-:Y:S01]  /*ee40*/  USHF.R.S32.HI UR24, URZ, 0x1f, UR18 ;  /* 0x0000001fff187899 */ /* 0x000fe20008011412 */
[----:B------:R-:W-:Y:S01]  /*ee50*/  LOP3.LUT R4, R57, 0x40, RZ, 0x3c, !PT ;  /* 0x0000004039047812 */ /* 0x000fe200078e3cff */
[----:B------:R1:W-:Y:S01]  /*ee60*/  STL [R1+0xe74], R3 ;  /* 0x000e740301007387 */ /* 0x0003e20000100800 */
[----:B0-----:R-:W-:Y:S02]  /*ee70*/  LOP3.LUT R2, R0, 0x30, RZ, 0x3c, !PT ;  /* 0x0000003000027812 */ /* 0x001fe400078e3cff */
[----:B------:R-:W-:Y:S02]  /*ee80*/  IADD3.X R2, PT, PT, R11, UR16, RZ, P1, !PT ;  /* 0x000000100b027c10 */ /* 0x000fe40008ffe4ff */
[----:B------:R-:W-:Y:S02]  /*ee90*/  IADD3 R4, P1, PT, R58, UR6, RZ ;  /* 0x000000063a047c10 */ /* 0x000fe4000ff3e0ff */
[----:B-1----:R-:W-:Y:S01]  /*eea0*/  IADD3.X R3, PT, PT, R10, UR16, RZ, P6, !PT ;  /* 0x000000100a037c10 */ /* 0x002fe2000b7fe4ff */
[----:B------:R0:W-:Y:S01]  /*eeb0*/  STL [R1+0xe40], R2 ;  /* 0x000e400201007387 */ /* 0x0001e20000100800 */
[----:B------:R-:W-:-:S03]  /*eec0*/  USHF.R.S32.HI UR11, URZ, 0x1f, UR14 ;  /* 0x0000001fff0b7899 */ /* 0x000fc6000801140e */
[----:B------:R1:W-:Y:S01]  /*eed0*/  STL [R1+0xe7c], R4 ;  /* 0x000e7c0401007387 */ /* 0x0003e20000100800 */
[----:B0-----:R-:W-:-:S03]  /*eee0*/  IADD3 R2, P6, PT, R12, UR7, RZ ;  /* 0x000000070c027c10 */ /* 0x001fc6000ffde0ff */
[----:B------:R0:W-:Y:S01]  /*eef0*/  STL [R1+0xe48], R3 ;  /* 0x000e480301007387 */ /* 0x0001e20000100800 */
[----:B-1----:R-:W-:-:S03]  /*ef00*/  IADD3.X R4, PT, PT, R11, UR24, RZ, P5, !PT ;  /* 0x000000180b047c10 */ /* 0x002fc6000affe4ff */
[----:B------:R1:W-:Y:S01]  /*ef10*/  STL [R1+0xe84], R2 ;  /* 0x000e840201007387 */ /* 0x0003e20000100800 */
[----:B0-----:R-:W-:-:S03]  /*ef20*/  IADD3 R3, P5, PT, R58, UR7, RZ ;  /* 0x000000073a037c10 */ /* 0x001fc6000ffbe0ff */
[----:B------:R0:W-:Y:S01]  /*ef30*/  STL [R1+0xe50], R4 ;  /* 0x000e500401007387 */ /* 0x0001e20000100800 */
[----:B-1----:R-:W-:-:S03]  /*ef40*/  IADD3.X R2, PT, PT, R10, UR24, RZ, P0, !PT ;  /* 0x000000180a027c10 */ /* 0x002fc600087fe4ff */
[----:B------:R1:W-:Y:S01]  /*ef50*/  STL [R1+0xe8c], R3 ;  /* 0x000e8c0301007387 */ /* 0x0003e20000100800 */
[----:B------:R-:W-:-:S03]  /*ef60*/  USHF.R.S32.HI UR20, URZ, 0x1f, UR6 ;  /* 0x0000001fff147899 */ /* 0x000fc60008011406 */
[----:B------:R2:W-:Y:S01]  /*ef70*/  STL [R1+0xe58], R2 ;  /* 0x000e580201007387 */ /* 0x0005e20000100800 */
[----:B0-----:R-:W-:Y:S02]  /*ef80*/  IADD3 R4, P0, PT, R12, UR12, RZ ;  /* 0x0000000c0c047c10 */ /* 0x001fe4000ff1e0ff */
[----:B-1----:R-:W-:-:S03]  /*ef90*/  IADD3.X R3, PT, PT, R11, UR11, RZ, P4, !PT ;  /* 0x0000000b0b037c10 */ /* 0x002fc6000a7fe4ff */
[----:B------:R0:W-:Y:S01]  /*efa0*/  STL [R1+0xe94], R4 ;  /* 0x000e940401007387 */ /* 0x0001e20000100800 */
[----:B--2---:R-:W-:-:S03]  /*efb0*/  IADD3 R2, P4, PT, R58, UR12, RZ ;  /* 0x0000000c3a027c10 */ /* 0x004fc6000ff9e0ff */
[----:B------:R1:W-:Y:S04]  /*efc0*/  STL [R1+0xe60], R3 ;  /* 0x000e600301007387 */ /* 0x0003e80000100800 */
[----:B------:R2:W-:Y:S01]  /*efd0*/  STL [R1+0xe9c], R2 ;  /* 0x000e9c0201007387 */ /* 0x0005e20000100800 */
[----:B0-----:R-:W-:Y:S02]  /*efe0*/  IADD3.X R4, PT, PT, R10, UR11, RZ, P3, !PT ;  /* 0x0000000b0a047c10 */ /* 0x001fe40009ffe4ff */
[----:B-1----:R-:W-:-:S03]  /*eff0*/  IADD3 R3, P3, PT, R12, UR5, RZ ;  /* 0x000000050c037c10 */ /* 0x002fc6000ff7e0ff */
[----:B------:R0:W-:Y:S01]  /*f000*/  STL [R1+0xe68], R4 ;  /* 0x000e680401007387 */ /* 0x0001e20000100800 */
[----:B--2---:R-:W-:Y:S01]  /*f010*/  IADD3.X R2, PT, PT, R11, UR20, RZ, P2, !PT ;  /* 0x000000140b027c10 */ /* 0x004fe200097fe4ff */
[----:B------:R-:W-:Y:S02]  /*f020*/  USHF.R.S32.HI UR50, URZ, 0x1f, UR7 ;  /* 0x0000001fff327899 */ /* 0x000fe40008011407 */
[----:B------:R1:W-:Y:S04]  /*f030*/  STL [R1+0xea4], R3 ;  /* 0x000ea40301007387 */ /* 0x0003e80000100800 */
[----:B------:R2:W-:Y:S01]  /*f040*/  STL [R1+0xe70], R2 ;  /* 0x000e700201007387 */ /* 0x0005e20000100800 */
[----:B0-----:R-:W-:Y:S02]  /*f050*/  IADD3 R4, P2, PT, R58, UR5, RZ ;  /* 0x000000053a047c10 */ /* 0x001fe4000ff5e0ff */
[----:B-1----:R-:W-:-:S03]  /*f060*/  IADD3.X R3, PT, PT, R10, UR20, RZ, P1, !PT ;  /* 0x000000140a037c10 */ /* 0x002fc60008ffe4ff */
[----:B------:R0:W-:Y:S01]  /*f070*/  STL [R1+0xeac], R4 ;  /* 0x000eac0401007387 */ /* 0x0001e20000100800 */
[----:B--2---:R-:W-:-:S03]  /*f080*/  IADD3 R2, P1, PT, R12, UR32, RZ ;  /* 0x000000200c027c10 */ /* 0x004fc6000ff3e0ff */
[----:B------:R1:W-:Y:S01]  /*f090*/  STL [R1+0xe78], R3 ;  /* 0x000e780301007387 */ /* 0x0003e20000100800 */
[----:B------:R-:W-:-:S03]  /*f0a0*/  USHF.R.S32.HI UR26, URZ, 0x1f, UR12 ;  /* 0x0000001fff1a7899 */ /* 0x000fc6000801140c */
[----:B------:R2:W-:Y:S01]  /*f0b0*/  STL [R1+0xeb4], R2 ;  /* 0x000eb40201007387 */ /* 0x0005e20000100800 */
[----:B0-----:R-:W-:Y:S02]  /*f0c0*/  IADD3.X R4, PT, PT, R11, UR50, RZ, P6, !PT ;  /* 0x000000320b047c10 */ /* 0x001fe4000b7fe4ff */
[----:B-1----:R-:W-:-:S03]  /*f0d0*/  IADD3 R3, P6, PT, R58, UR32, RZ ;  /* 0x000000203a037c10 */ /* 0x002fc6000ffde0ff */
[----:B------:R0:W-:Y:S01]  /*f0e0*/  STL [R1+0xe80], R4 ;  /* 0x000e800401007387 */ /* 0x0001e20000100800 */
[----:B--2---:R-:W-:-:S03]  /*f0f0*/  IADD3.X R2, PT, PT, R10, UR50, RZ, P5, !PT ;  /* 0x000000320a027c10 */ /* 0x004fc6000affe4ff */
        /* <DEDUP_REMOVED lines=217> */
[----:B------:R-:W-:Y:S02]  /*fe90*/  USHF.L.U32 UR15, UR15, 0x1, URZ ;  /* 0x000000010f0f7899 */ /* 0x000fe400080006ff */
[----:B------:R-:W-:Y:S01]  /*fea0*/  USHF.R.S32.HI UR18, URZ, 0x1f, UR21 ;  /* 0x0000001fff127899 */ /* 0x000fe20008011415 */
        /* <DEDUP_REMOVED lines=17> */
[----:B--2---:R-:W-:Y:S01]  /*ffc0*/  IADD3 R2, P3, PT, R12, UR75, RZ ;  /* 0x0000004b0c027c10 */ /* 0x004fe2000ff7e0ff */
[----:B------:R-:W-:Y:S02]  /*ffd0*/  USHF.R.S32.HI UR40, URZ, 0x1f, UR17 ;  /* 0x0000001fff287899 */ /* 0x000fe40008011411 */
        /* <DEDUP_REMOVED lines=10> */
[----:B0-----:R-:W-:Y:S02]  /*10080*/  IADD3.X R4, PT, PT, R11, UR40, RZ, P6, !PT ;  /* 0x000000280b047c10 */ /* 0x001fe4000b7fe4ff */
[----:B-1----:R-:W-:-:S03]  /*10090*/  IADD3.X R3, PT, PT, R10, UR40, RZ, P5, !PT ;  /* 0x000000280a037c10 */ /* 0x002fc6000affe4ff */
[----:B------:R0:W-:Y:S01]  /*100a0*/  STL [R1+0x1040], R4 ;  /* 0x0010400401007387 */ /* 0x0001e20000100800 */
[----:B--2---:R-:W-:-:S03]  /*100b0*/  IADD3.X R2, PT, PT, R11, UR77, RZ, P0, !PT ;  /* 0x0000004d0b027c10 */ /* 0x004fc600087fe4ff */
[----:B------:R1:W-:Y:S04]  /*100c0*/  STL [R1+0x1048], R3 ;  /* 0x0010480301007387 */ /* 0x0003e80000100800 */
[----:B------:R2:W-:Y:S01]  /*100d0*/  STL [R1+0x1050], R2 ;  /* 0x0010500201007387 */ /* 0x0005e20000100800 */
[C---:B0-----:R-:W-:Y:S02]  /*100e0*/  IADD3.X R4, PT, PT, R10.reuse, UR77, RZ, P4, !PT ;  /* 0x0000004d0a047c10 */ /* 0x041fe4000a7fe4ff */
[----:B-1----:R-:W-:Y:S02]  /*100f0*/  IADD3.X R3, PT, PT, R11, UR13, RZ, P3, !PT ;  /* 0x0000000d0b037c10 */ /* 0x002fe40009ffe4ff */
[----:B--2---:R-:W-:Y:S01]  /*10100*/  IADD3.X R2, PT, PT, R10, UR13, RZ, P2, !PT ;  /* 0x0000000d0a027c10 */ /* 0x004fe200097fe4ff */
[----:B------:R0:W-:Y:S04]  /*10110*/  STL [R1+0x1058], R4 ;  /* 0x0010580401007387 */ /* 0x0001e80000100800 */
[----:B------:R0:W-:Y:S04]  /*10120*/  STL [R1+0x1068], R2 ;  /* 0x0010680201007387 */ /* 0x0001e80000100800 */
[----:B------:R0:W-:Y:S01]  /*10130*/  STL [R1+0x1060], R3 ;  /* 0x0010600301007387 */ /* 0x0001e20000100800 */
[----:B------:R-:W-:-:S02]  /*10140*/  USHF.L.U32 UR9, UR9, 0x7, URZ ;  /* 0x0000000709097899 */ /* 0x000fc400080006ff */
[----:B------:R-:W-:Y:S02]  /*10150*/  USHF.R.S32.HI UR73, URZ, 0x7, UR73 ;  /* 0x00000007ff497899 */ /* 0x000fe40008011449 */
[----:B------:R-:W-:-:S12]  /*10160*/  USHF.R.S32.HI UR14, URZ, 0x1f, UR9 ;  /* 0x0000001fff0e7899 */ /* 0x000fd80008011409 */
.L_x_1:
[----:B------:R-:W2:Y:S01]  /*10170*/  LDL R5, [R1+0x4cc] ;  /* 0x0004cc0001057983 */ /* 0x000ea20000100800 */
[----:B0-----:R-:W0:Y:S03]  /*10180*/  LDC R2, c[0x0][0x3a0] ;  /* 0x0000e800ff027b82 */ /* 0x001e260000000800 */
[----:B-12---:R1:W-:Y:S04]  /*10190*/  STL [R1+0x26c4], R5 ;  /* 0x0026c40501007387 */ /* 0x0063e80000100800 */
[----:B------:R-:W2:Y:S04]  /*101a0*/  LDL R4, [R1+0x4d0] ;  /* 0x0004d00001047983 */ /* 0x000ea80000100800 */
[----:B-1----:R-:W0:Y:S04]  /*101b0*/  LDL R5, [R1+0x7d0] ;  /* 0x0007d00001057983 */ /* 0x002e280000100800 */
[----:B------:R-:W-:Y:S04]  /*101c0*/  STL [R1+0x24ac], R60 ;  /* 0x0024ac3c01007387 */ /* 0x000fe80000100800 */
        /* <DEDUP_REMOVED lines=133> */
[----:B------:R1:W-:Y:S04]  /*10a20*/  STL [R1+0x26c0], R59 ;  /* 0x0026c03b01007387 */ /* 0x0003e80000100800 */
        /* <DEDUP_REMOVED lines=55> */
[----:B-----5:R-:W-:Y:S04]  /*10da0*/  STL [R1+0x207c], R0 ;  /* 0x00207c0001007387 */ /* 0x020fe80000100800 */
        /* <DEDUP_REMOVED lines=81> */
[----:B------:R-:W-:Y:S01]  /*112c0*/  STL [R1+0x2308], R0 ;  /* 0x0023080001007387 */ /* 0x000fe20000100800 */
[----:B0-----:R-:W-:-:S03]  /*112d0*/  IMAD R2, R5, -0x80, R2 ;  /* 0xffffff8005027824 */ /* 0x001fc600078e0202 */
[----:B------:R-:W-:Y:S04]  /*112e0*/  STL [R1+0x2310], R0 ;  /* 0x0023100001007387 */ /* 0x000fe80000100800 */
[----:B------:R-:W-:Y:S04]  /*112f0*/  STL [R1+0x2318], R0 ;  /* 0x0023180001007387 */ /* 0x000fe80000100800 */
[----:B------:R-:W-:Y:S04]  /*11300*/  STL [R1+0x2320], R0 ;  /* 0x0023200001007387 */ /* 0x000fe80000100800 */
[----:B------:R-:W-:Y:S04]  /*11310*/  STL [R1+0x2328], R0 ;  /* 0x0023280001007387 */ /* 0x000fe80000100800 */
[----:B------:R-:W2:Y:S01]  /*11320*/  LDL.LU R5, [R1+0x26c4] ;  /* 0x0026c40001057983 */ /* 0x000ea20000300800 */
[----:B------:R-:W-:-:S02]  /*11330*/  ISETP.GT.AND P0, PT, R2, RZ, PT ;  /* 0x000000ff0200720c */ /* 0x000fc40003f04270 */
[----:B-1----:R-:W-:-:S11]  /*11340*/  PRMT R59, RZ, 0x7610, R59 ;  /* 0x00007610ff3b7816 */ /* 0x002fd6000000003b */
[----:B--2---:R-:W2:Y:S04]  /*11350*/  @P0 LDG.E.U8 R59, desc[UR42][R4.64] ;  /* 0x0000002a043b0981 */ /* 0x004ea8000c1e1100 */
[----:B--2---:R0:W-:Y:S04]  /*11360*/  STL [R1+0x528], R59 ;  /* 0x0005283b01007387 */ /* 0x0041e80000100800 */
[----:B0-----:R-:W2:Y:S04]  /*11370*/  LDL.LU R59, [R1+0x26c0] ;  /* 0x0026c000013b7983 */ /* 0x001ea80000300800 */
[----:B------:R-:W3:Y:S04]  /*11380*/  LDL R4, [R1+0x4d4] ;  /* 0x0004d40001047983 */ /* 0x000ee80000100800 */
[----:B------:R-:W3:Y:S01]  /*11390*/  LDL R5, [R1+0x4d8] ;  /* 0x0004d80001057983 */ /* 0x000ee20000100800 */
[----:B------:R-:W-:-:S02]  /*113a0*/  PRMT R60, RZ, 0x7610, R60 ;  /* 0x00007610ff3c7816 */ /* 0x000fc4000000003c */
[----:B---3--:R-:W-:-:S04]  /*113b0*/  @P0 LOP3.LUT R5, R5, R4, RZ, 0x3c, !PT ;  /* 0x0000000405050212 */ /* 0x008fc800078e3cff */
[----:B------:R-:W-:-:S04]  /*113c0*/  @P0 LOP3.LUT R4, R5, R4, RZ, 0x3c, !PT ;  /* 0x0000000405040212 */ /* 0x000fc800078e3cff */
[----:B------:R-:W-:-:S05]  /*113d0*/  @P0 LOP3.LUT R5, R5, R4, RZ, 0x3c, !PT ;  /* 0x0000000405050212 */ /* 0x000fca00078e3cff */
[----:B------:R-:W3:Y:S01]  /*113e0*/  @P0 LDG.E.U8 R60, desc[UR42][R4.64] ;  /* 0x0000002a043c0981 */ /* 0x000ee2000c1e1100 */
[----:B------:R-:W-:-:S03]  /*113f0*/  ISETP.GT.AND P1, PT, R2, 0x1, PT ;  /* 0x000000010200780c */ /* 0x000fc60003f24270 */
[----:B---3--:R0:W-:Y:S04]  /*11400*/  STL [R1+0x524], R60 ;  /* 0x0005243c01007387 */ /* 0x0081e80000100800 */
[----:B0-----:R-:W3:Y:S04]  /*11410*/  LDL.LU R60, [R1+0x26bc] ;  /* 0x0026bc00013c7983 */ /* 0x001ee80000300800 */
[----:B------:R-:W4:Y:S04]  /*11420*/  LDL R4, [R1+0x1068] ;  /* 0x0010680001047983 */ /* 0x000f280000100800 */
[----:B------:R-:W4:Y:S01]  /*11430*/  LDL R5, [R1+0x106c] ;  /* 0x00106c0001057983 */ /* 0x000f220000100800 */
[----:B--2---:R-:W-:-:S02]  /*11440*/  PRMT R59, RZ, 0x7610, R59 ;  /* 0x00007610ff3b7816 */ /* 0x004fc4000000003b */
[----:B----4-:R-:W-:-:S04]  /*11450*/  @P1 LOP3.LUT R5, R5, R4, RZ, 0x3c, !PT ;  /* 0x0000000405051212 */ /* 0x010fc800078e3cff */
[----:B------:R-:W-:-:S04]  /*11460*/  @P1 LOP3.LUT R4, R5, R4, RZ, 0x3c, !PT ;  /* 0x0000000405041212 */ /* 0x000fc800078e3cff */
[----:B------:R-:W-:-:S05]  /*11470*/  @P1 LOP3.LUT R5, R5, R4, RZ, 0x3c, !PT ;  /* 0x0000000405051212 */ /* 0x000fca00078e3cff */
[----:B------:R-:W2:Y:S04]  /*11480*/  @P1 LDG.E.U8 R59, desc[UR42][R4.64] ;  /* 0x0000002a043b1981 */ /* 0x000ea8000c1e1100 */
[----:B--2---:R0:W-:Y:S04]  /*11490*/  STL [R1+0x520], R59 ;  /* 0x0005203b01007387 */ /* 0x0041e80000100800 */
[----:B0-----:R-:W2:Y:S04]  /*114a0*/  LDL.LU R59, [R1+0x26b8] ;  /* 0x0026b800013b7983 */ /* 0x001ea80000300800 */
[----:B------:R-:W4:Y:S04]  /*114b0*/  LDL R4, [R1+0x1060] ;  /* 0x0010600001047983 */ /* 0x000f280000100800 */
[----:B------:R-:W4:Y:S01]  /*114c0*/  LDL R5, [R1+0x1064] ;  /* 0x0010640001057983 */ /* 0x000f220000100800 */
[----:B---3--:R-:W-:-:S02]  /*114d0*/  PRMT R60, RZ, 0x7610, R60 ;  /* 0x00007610ff3c7816 */ /* 0x008fc4000000003c */
[----:B----4-:R-:W-:-:S04]  /*114e0*/  @P1 LOP3.LUT R5, R5, R4, RZ, 0x3c, !PT ;  /* 0x0000000405051212 */ /* 0x010fc800078e3cff */
        /* <DEDUP_REMOVED lines=1252> */
[----:B------:R-:W-:-:S02]  /*16330*/  PRMT R58, RZ, 0x7610, R58 ;  /* 0x00007610ff3a7816 */ /* 0x000fc4000000003a */
[----:B----4-:R-:W-:-:S04]  /*16340*/  @P1 LOP3.LUT R5, R5, R4, RZ, 0x3c, !PT ;  /* 0x0000000405051212 */ /* 0x010fc800078e3cff */
[----:B------:R-:W-:-:S04]  /*16350*/  @P1 LOP3.LUT R4, R5, R4, RZ, 0x3c, !PT ;  /* 0x0000000405041212 */ /* 0x000fc800078e3cff */
[----:B------:R-:W-:-:S05]  /*16360*/  @P1 LOP3.LUT R5, R5, R4, RZ, 0x3c, !PT ;  /* 0x0000000405051212 */ /* 0x000fca00078e3cff */
[----:B------:R-:W4:Y:S01]  /*16370*/  @P1 LDG.E.U8 R58, desc[UR42][R4.64] ;  /* 0x0000002a043a1981 */ /* 0x000f22000c1e1100 */
[----:B------:R-:W-:-:S03]  /*16380*/  ISETP.GT.AND P2, PT, R2, 0x44, PT ;  /* 0x000000440200780c */ /* 0x000fc60003f44270 */
[----:B----4-:R0:W-:Y:S04]  /*16390*/  STL [R1+0x1ac], R58 ;  /* 0x0001ac3a01007387 */ /* 0x0101e80000100800 */
[----:B0-----:R-:W4:Y:S04]  /*163a0*/  LDL.LU R58, [R1+0x24a4] ;  /* 0x0024a400013a7983 */ /* 0x001f280000300800 */
[----:B------:R-:W2:Y:S04]  /*163b0*/  LDL R4, [R1+0xc38] ;  /* 0x000c380001047983 */ /* 0x000ea80000100800 */
[----:B------:R-:W2:Y:S01]  /*163c0*/  LDL R5, [R1+0xc3c] ;  /* 0x000c3c0001057983 */ /* 0x000ea20000100800 */
[----:B------:R-:W-:-:S02]  /*163d0*/  PRMT R54, RZ, 0x7610, R54 ;  /* 0x00007610ff367816 */ /* 0x000fc40000000036 */
[----:B--2---:R-:W-:-:S04]  /*163e0*/  @P2 LOP3.LUT R5, R5, R4, RZ, 0x3c, !PT ;  /* 0x0000000405052212 */ /* 0x004fc800078e3cff */
[----:B------:R-:W-:-:S04]  /*163f0*/  @P2 LOP3.LUT R4, R5, R4, RZ, 0x3c, !PT ;  /* 0x0000000405042212 */ /* 0x000fc800078e3cff */
[----:B------:R-:W-:-:S05]  /*16400*/  @P2 LOP3.LUT R5, R5, R4, RZ, 0x3c, !PT ;  /* 0x0000000405052212 */ /* 0x000fca00078e3cff */
[----:B------:R-:W2:Y:S04]  /*16410*/  @P2 LDG.E.U8 R54, desc[UR42][R4.64] ;  /* 0x0000002a04362981 */ /* 0x000ea8000c1e1100 */
[----:B--2---:R0:W-:Y:S04]  /*16420*/  STL [R1+0x1a8], R54 ;  /* 0x0001a83601007387 */ /* 0x0041e80000100800 */
[----:B0-----:R-:W2:Y:S04]  /*16430*/  LDL.LU R54, [R1+0x24a0] ;  /* 0x0024a00001367983 */ /* 0x001ea80000300800 */
[----:B------:R-:W2:Y:S04]  /*16440*/  LDL R4, [R1+0xc30] ;  /* 0x000c300001047983 */ /* 0x000ea80000100800 */
[----:B------:R-:W2:Y:S01]  /*16450*/  LDL R5, [R1+0xc34] ;  /* 0x000c340001057983 */ /* 0x000ea20000100800 */
[----:B------:R-:W-:-:S02]  /*16460*/  PRMT R29, RZ, 0x7610, R29 ;  /* 0x00007610ff1d7816 */ /* 0x000fc4000000001d */
[----:B--2---:R-:W-:-:S04]  /*16470*/  @P2 LOP3.LUT R5, R5, R4, RZ, 0x3c, !PT ;  /* 0x0000000405052212 */ /* 0x004fc800078e3cff */
[----:B------:R-:W-:-:S04]  /*16480*/  @P2 LOP3.LUT R4, R5, R4, RZ, 0x3c, !PT ;  /* 0x0000000405042212 */ /* 0x000fc800078e3cff */
[----:B------:R-:W-:-:S05]  /*16490*/  @P2 LOP3.LUT R5, R5, R4, RZ, 0x3c, !PT ;  /* 0x0000000405052212 */ /* 0x000fca00078e3cff */
[----:B------:R-:W2:Y:S01]  /*164a0*/  @P2 LDG.E.U8 R29, desc[UR42][R4.64] ;  /* 0x0000002a041d2981 */ /* 0x000ea2000c1e1100 */
[----:B------:R-:W-:-:S03]  /*164b0*/  ISETP.GT.AND P0, PT, R2, 0x45, PT ;  /* 0x000000450200780c */ /* 0x000fc60003f04270 */
        /* <DEDUP_REMOVED lines=359> */
[----:B------:R0:W2:Y:S04]  /*17b30*/  @P0 LDG.E.U8 R0, desc[UR42][R4.64] ;  /* 0x0000002a04000981 */ /* 0x0000a8000c1e1100 */
[----:B------:R-:W0:Y:S04]  /*17b40*/  LDL R4, [R1+0xaf8] ;  /* 0x000af80001047983 */ /* 0x000e280000100800 */
[----:B------:R-:W0:Y:S01]  /*17b50*/  LDL R5, [R1+0xafc] ;  /* 0x000afc0001057983 */ /* 0x000e220000100800 */
[----:B------:R-:W-:Y:S02]  /*17b60*/  ISETP.GT.AND P1, PT, R2, 0x58, PT ;  /* 0x000000580200780c */ /* 0x000fe40003f24270 */
[----:B------:R-:W-:-:S11]  /*17b70*/  PRMT R32, RZ, 0x7610, R32 ;  /* 0x00007610ff207816 */ /* 0x000fd60000000020 */
[----:B0-----:R-:W-:-:S04]  /*17b80*/  @P1 LOP3.LUT R5, R5, R4, RZ, 0x3c, !PT ;  /* 0x0000000405051212 */ /* 0x001fc800078e3cff */
[----:B------:R-:W-:-:S04]  /*17b90*/  @P1 LOP3.LUT R4, R5, R4, RZ, 0x3c, !PT ;  /* 0x0000000405041212 */ /* 0x000fc800078e3cff */
[----:B------:R-:W-:-:S05]  /*17ba0*/  @P1 LOP3.LUT R5, R5, R4, RZ, 0x3c, !PT ;  /* 0x0000000405051212 */ /* 0x000fca00078e3cff */
[----:B------:R-:W3:Y:S04]  /*17bb0*/  @P1 LDG.E.U8 R32, desc[UR42][R4.64] ;  /* 0x0000002a04201981 */ /* 0x000ee8000c1e1100 */
[----:B--2---:R-:W-:Y:S04]  /*17bc0*/  STL [R1+0x232c], R0 ;  /* 0x00232c0001007387 */ /* 0x004fe80000100800 */
[----:B---3--:R0:W-:Y:S04]  /*17bd0*/  STL [R1+0x58], R32 ;  /* 0x0000582001007387 */ /* 0x0081e80000100800 */
        /* <DEDUP_REMOVED lines=115> */
[----:B------:R-:W-:Y:S02]  /*18310*/  PRMT R59, RZ, 0x7610, R59 ;  /* 0x00007610ff3b7816 */ /* 0x000fe4000000003b */
[----:B0-----:R-:W-:-:S04]  /*18320*/  @P1 LOP3.LUT R5, R5, R4, RZ, 0x3c, !PT ;  /* 0x0000000405051212 */ /* 0x001fc800078e3cff */
[----:B------:R-:W-:-:S04]  /*18330*/  @P1 LOP3.LUT R4, R5, R4, RZ, 0x3c, !PT ;  /* 0x0000000405041212 */ /* 0x000fc800078e3cff */
[----:B------:R-:W-:Y:S01]  /*18340*/  @P1 LOP3.LUT R5, R5, R4, RZ, 0x3c, !PT ;  /* 0x0000000405051212 */ /* 0x000fe200078e3cff */
[----:B--2---:R0:W-:Y:S04]  /*18350*/  STL [R1+0x23ac], R60 ;  /* 0x0023ac3c01007387 */ /* 0x0041e80000100800 */
[----:B------:R1:W2:Y:S01]  /*18360*/  @P1 LDG.E.U8 R59, desc[UR42][R4.64] ;  /* 0x0000002a043b1981 */ /* 0x0002a2000c1e1100 */
[----:B------:R-:W-:Y:S02]  /*18370*/  ISETP.GT.AND P2, PT, R2, 0x69, PT ;  /* 0x000000690200780c */ /* 0x000fe40003f44270 */
[----:B----4-:R-:W-:Y:S01]  /*18380*/  PRMT R58, RZ, 0x7610, R58 ;  /* 0x00007610ff3a7816 */ /* 0x010fe2000000003a */
[----:B0-----:R-:W4:Y:S04]  /*18390*/  LDL R60, [R1+0x974] ;  /* 0x00097400013c7983 */ /* 0x001f280000100800 */
[----:B------:R-:W1:Y:S04]  /*183a0*/  LDL R4, [R1+0x9e8] ;  /* 0x0009e80001047983 */ /* 0x000e680000100800 */
[----:B------:R-:W1:Y:S02]  /*183b0*/  LDL R5, [R1+0x9ec] ;  /* 0x0009ec0001057983 */ /* 0x000e640000100800 */
[----:B-1----:R-:W-:-:S04]  /*183c0*/  @P2 LOP3.LUT R5, R5, R4, RZ, 0x3c, !PT ;  /* 0x0000000405052212 */ /* 0x002fc800078e3cff */
[----:B------:R-:W-:-:S04]  /*183d0*/  @P2 LOP3.LUT R4, R5, R4, RZ, 0x3c, !PT ;  /* 0x0000000405042212 */ /* 0x000fc800078e3cff */
[----:B------:R-:W-:Y:S01]  /*183e0*/  @P2 LOP3.LUT R5, R5, R4, RZ, 0x3c, !PT ;  /* 0x0000000405052212 */ /* 0x000fe200078e3cff */
[----:B--2---:R0:W-:Y:S04]  /*183f0*/  STL [R1+0x23b0], R59 ;  /* 0x0023b03b01007387 */ /* 0x0041e80000100800 */
[----:B------:R1:W2:Y:S01]  /*18400*/  @P2 LDG.E.U8 R58, desc[UR42][R4.64] ;  /* 0x0000002a043a2981 */ /* 0x0002a2000c1e1100 */
[----:B------:R-:W-:-:S03]  /*18410*/  PRMT R54, RZ, 0x7610, R54 ;  /* 0x00007610ff367816 */ /* 0x000fc60000000036 */
[----:B0-----:R-:W2:Y:S04]  /*18420*/  LDL R59, [R1+0x970] ;  /* 0x00097000013b7983 */ /* 0x001ea80000100800 */
[----:B------:R-:W1:Y:S04]  /*18430*/  LDL R4, [R1+0x9e0] ;  /* 0x0009e00001047983 */ /* 0x000e680000100800 */
[----:B------:R-:W1:Y:S02]  /*18440*/  LDL R5, [R1+0x9e4] ;  /* 0x0009e40001057983 */ /* 0x000e640000100800 */
[----:B-1----:R-:W-:-:S04]  /*18450*/  @P2 LOP3.LUT R5, R5, R4, RZ, 0x3c, !PT ;  /* 0x0000000405052212 */ /* 0x002fc800078e3cff */
[----:B------:R-:W-:-:S04]  /*18460*/  @P2 LOP3.LUT R4, R5, R4, RZ, 0x3c, !PT ;  /* 0x0000000405042212 */ /* 0x000fc800078e3cff */
[----:B------:R-:W-:Y:S01]  /*18470*/  @P2 LOP3.LUT R5, R5, R4, RZ, 0x3c, !PT ;  /* 0x0000000405052212 */ /* 0x000fe200078e3cff */
[----:B--2---:R0:W-:Y:S04]  /*18480*/  STL [R1+0x23b4], R58 ;  /* 0x0023b43a01007387 */ /* 0x0041e80000100800 */
[----:B------:R1:W2:Y:S01]  /*18490*/  @P2 LDG.E.U8 R54, desc[UR42][R4.64] ;  /* 0x0000002a04362981 */ /* 0x0002a2000c1e1100 */
[----:B------:R-:W-:Y:S02]  /*184a0*/  ISETP.GT.AND P0, PT, R2, 0x70, PT ;  /* 0x000000700200780c */ /* 0x000fe40003f04270 */
[----:B------:R-:W-:Y:S02]  /*184b0*/  PRMT R29, RZ, 0x7610, R29 ;  /* 0x00007610ff1d7816 */ /* 0x000fe4000000001d */
[----:B------:R-:W-:Y:S01]  /*184c0*/  PRMT R28, RZ, 0x7610, R28 ;  /* 0x00007610ff1c7816 */ /* 0x000fe2000000001c */
[----:B0-----:R-:W2:Y:S04]  /*184d0*/  LDL R58, [R1+0x96c] ;  /* 0x00096c00013a7983 */ /* 0x001ea80000100800 */
[----:B------:R-:W1:Y:S04]  /*184e0*/  LDL R4, [R1+0x978] ;  /* 0x0009780001047983 */ /* 0x000e680000100800 */
[----:B------:R-:W1:Y:S02]  /*184f0*/  LDL R5, [R1+0x97c] ;  /* 0x00097c0001057983 */ /* 0x000e640000100800 */
[----:B-1----:R-:W-:-:S04]  /*18500*/  @P0 LOP3.LUT R5, R5, R4, RZ, 0x3c, !PT ;  /* 0x0000000405050212 */ /* 0x002fc800078e3cff */
[----:B------:R-:W-:-:S04]  /*18510*/  @P0 LOP3.LUT R4, R5, R4, RZ, 0x3c, !PT ;  /* 0x0000000405040212 */ /* 0x000fc800078e3cff */
[----:B------:R-:W-:-:S05]  /*18520*/  @P0 LOP3.LUT R5, R5, R4, RZ, 0x3c, !PT ;  /* 0x0000000405050212 */ /* 0x000fca00078e3cff */
[----:B------:R4:W3:Y:S04]  /*18530*/  @P0 LDG.E.U8 R29, desc[UR42][R4.64] ;  /* 0x0000002a041d0981 */ /* 0x0008e8000c1e1100 */
[----:B--2---:R-:W-:Y:S01]  /*18540*/  STL [R1+0x23b8], R54 ;  /* 0x0023b83601007387 */ /* 0x004fe20000100800 */
[----:B----4-:R-:W-:Y:S02]  /*18550*/  @P0 IMAD.MOV.U32 R4, RZ, RZ, R60 ;  /* 0x000000ffff040224 */ /* 0x010fe400078e003c */
[----:B------:R-:W-:-:S05]  /*18560*/  @P0 IMAD.MOV.U32 R5, RZ, RZ, R59 ;  /* 0x000000ffff050224 */ /* 0x000fca00078e003b */
[----:B------:R0:W2:Y:S01]  /*18570*/  @P0 LDG.E.U8 R28, desc[UR42][R4.64] ;  /* 0x0000002a041c0981 */ /* 0x0000a2000c1e1100 */
[----:B------:R-:W-:-:S03]  /*18580*/  ISETP.GT.AND P1, PT, R2, 0x71, PT ;  /* 0x000000710200780c */ /* 0x000fc60003f24270 */
[----:B---3--:R-:W-:Y:S04]  /*18590*/  STL [R1+0x23bc], R29 ;  /* 0x0023bc1d01007387 */ /* 0x008fe80000100800 */
[----:B------:R-:W3:Y:S01]  /*185a0*/  LDL R5, [R1+0x968] ;  /* 0x0009680001057983 */ /* 0x000ee20000100800 */
[----:B------:R-:W-:-:S05]  /*185b0*/  PRMT R27, RZ, 0x7610, R27 ;  /* 0x00007610ff1b7816 */ /* 0x000fca000000001b */
[----:B0-----:R-:W-:Y:S01]  /*185c0*/  @P1 IMAD.MOV.U32 R4, RZ, RZ, R58 ;  /* 0x000000ffff041224 */ /* 0x001fe200078e003a */
[----:B------:R-:W4:Y:S04]  /*185d0*/  LDL R60, [R1+0x8f0] ;  /* 0x0008f000013c7983 */ /* 0x000f280000100800 */
[----:B------:R-:W4:Y:S04]  /*185e0*/  LDL R59, [R1+0x8f4] ;  /* 0x0008f400013b7983 */ /* 0x000f280000100800 */
[----:B--2---:R0:W-:Y:S01]  /*185f0*/  STL [R1+0x23c0], R28 ;  /* 0x0023c01c01007387 */ /* 0x0041e20000100800 */
[----:B------:R-:W-:-:S03]  /*18600*/  PRMT R26, RZ, 0x7610, R26 ;  /* 0x00007610ff1a7816 */ /* 0x000fc6000000001a */
[----:B------:R-:W2:Y:S04]  /*18610*/  LDL R58, [R1+0x8ec] ;  /* 0x0008ec00013a7983 */ /* 0x000ea80000100800 */
[----:B0-----:R-:W2:Y:S04]  /*18620*/  LDL R28, [R1+0x8fc] ;  /* 0x0008fc00011c7983 */ /* 0x001ea80000100800 */
[----:B---3--:R0:W3:Y:S04]  /*18630*/  @P1 LDG.E.U8 R27, desc[UR42][R4.64] ;  /* 0x0000002a041b1981 */ /* 0x0080e8000c1e1100 */
[----:B------:R-:W0:Y:S04]  /*18640*/  LDL R4, [R1+0x960] ;  /* 0x0009600001047983 */ /* 0x000e280000100800 */
[----:B------:R-:W0:Y:S01]  /*18650*/  LDL R5, [R1+0x964] ;  /* 0x0009640001057983 */ /* 0x000e220000100800 */
[----:B------:R-:W-:-:S02]  /*18660*/  ISETP.GT.AND P2, PT, R2, 0x78, PT ;  /* 0x000000780200780c */ /* 0x000fc40003f44270 */
[----:B0-----:R-:W-:-:S04]  /*18670*/  @P1 LOP3.LUT R5, R5, R4, RZ, 0x3c, !PT ;  /* 0x0000000405051212 */ /* 0x001fc800078e3cff */
[----:B------:R-:W-:-:S04]  /*18680*/  @P1 LOP3.LUT R4, R5, R4, RZ, 0x3c, !PT ;  /* 0x0000000405041212 */ /* 0x000fc800078e3cff */
[----:B------:R-:W-:Y:S01]  /*18690*/  @P1 LOP3.LUT R5, R5, R4, RZ, 0x3c, !PT ;  /* 0x0000000405051212 */ /* 0x000fe200078e3cff */
[----:B---3--:R0:W-:Y:S04]  /*186a0*/  STL [R1+0x23c4], R27 ;  /* 0x0023c41b01007387 */ /* 0x0081e80000100800 */
[----:B------:R2:W3:Y:S04]  /*186b0*/  @P1 LDG.E.U8 R26, desc[UR42][R4.64] ;  /* 0x0000002a041a1981 */ /* 0x0004e8000c1e1100 */
[----:B------:R-:W4:Y:S01]  /*186c0*/  LDL R5, [R1+0x8f8] ;  /* 0x0008f80001057983 */ /* 0x000f220000100800 */
[----:B------:R-:W-:Y:S01]  /*186d0*/  PRMT R25, RZ, 0x7610, R25 ;  /* 0x00007610ff197816 */ /* 0x000fe20000000019 */
[----:B--2---:R-:W-:Y:S01]  /*186e0*/  @P2 IMAD.MOV.U32 R4, RZ, RZ, R28 ;  /* 0x000000ffff042224 */ /* 0x004fe200078e001c */
[----:B------:R-:W-:-:S02]  /*186f0*/  PRMT R24, RZ, 0x7610, R24 ;  /* 0x00007610ff187816 */ /* 0x000fc40000000018 */
[----:B------:R-:W-:Y:S01]  /*18700*/  ISETP.GT.AND P3, PT, R2, 0x79, PT ;  /* 0x000000790200780c */ /* 0x000fe20003f64270 */
[----:B---3--:R-:W-:Y:S01]  /*18710*/  STL [R1+0x23c8], R26 ;  /* 0x0023c81a01007387 */ /* 0x008fe20000100800 */
[----:B------:R-:W-:Y:S02]  /*18720*/  PRMT R23, RZ, 0x7610, R23 ;  /* 0x00007610ff177816 */ /* 0x000fe40000000017 */
[----:B------:R-:W-:Y:S01]  /*18730*/  PRMT R22, RZ, 0x7610, R22 ;  /* 0x00007610ff167816 */ /* 0x000fe20000000016 */
[----:B------:R-:W2:Y:S04]  /*18740*/  LDL R28, [R1+0xabc] ;  /* 0x000abc00011c7983 */ /* 0x000ea80000100800 */
[----:B----4-:R1:W3:Y:S02]  /*18750*/  @P2 LDG.E.U8 R25, desc[UR42][R4.64] ;  /* 0x0000002a04192981 */ /* 0x0102e4000c1e1100 */
[----:B-1----:R-:W-:-:S02]  /*18760*/  @P2 IMAD.MOV.U32 R4, RZ, RZ, R59 ;  /* 0x000000ffff042224 */ /* 0x002fc400078e003b */
[----:B------:R-:W-:Y:S01]  /*18770*/  @P2 IMAD.MOV.U32 R5, RZ, RZ, R60 ;  /* 0x000000ffff052224 */ /* 0x000fe200078e003c */
[----:B------:R-:W-:Y:S02]  /*18780*/  ISETP.GT.AND P0, PT, R2, 0x5c, PT ;  /* 0x0000005c0200780c */ /* 0x000fe40003f04270 */
[----:B0-----:R-:W-:Y:S01]  /*18790*/  PRMT R27, RZ, 0x7610, R27 ;  /* 0x00007610ff1b7816 */ /* 0x001fe2000000001b */
[----:B------:R-:W4:Y:S04]  /*187a0*/  LDL R60, [R1+0xab0] ;  /* 0x000ab000013c7983 */ /* 0x000f280000100800 */
[----:B------:R0:W2:Y:S04]  /*187b0*/  @P2 LDG.E.U8 R24, desc[UR42][R4.64] ;  /* 0x0000002a04182981 */ /* 0x0000a8000c1e1100 */
[----:B------:R-:W2:Y:S04]  /*187c0*/  LDL R59, [R1+0xab4] ;  /* 0x000ab400013b7983 */ /* 0x000ea80000100800 */
[----:B------:R-:W2:Y:S01]  /*187d0*/  LDL R5, [R1+0x8e8] ;  /* 0x0008e80001057983 */ /* 0x000ea20000100800 */
[----:B0-----:R-:W-:Y:S01]  /*187e0*/  @P3 IMAD.MOV.U32 R4, RZ, RZ, R58 ;  /* 0x000000ffff043224 */ /* 0x001fe200078e003a */
[----:B------:R-:W-:-:S02]  /*187f0*/  PRMT R0, RZ, 0x7610, R0 ;  /* 0x00007610ff007816 */ /* 0x000fc40000000000 */
[----:B------:R-:W3:Y:S04]  /*18800*/  LDL R58, [R1+0xa5c] ;  /* 0x000a5c00013a7983 */ /* 0x000ee80000100800 */
[----:B--2---:R0:W2:Y:S04]  /*18810*/  @P3 LDG.E.U8 R23, desc[UR42][R4.64] ;  /* 0x0000002a04173981 */ /* 0x0040a8000c1e1100 */
[----:B------:R-:W0:Y:S04]  /*18820*/  LDL R4, [R1+0x8e0] ;  /* 0x0008e00001047983 */ /* 0x000e280000100800 */
[----:B------:R-:W0:Y:S02]  /*18830*/  LDL R5, [R1+0x8e4] ;  /* 0x0008e40001057983 */ /* 0x000e240000100800 */
[----:B0-----:R-:W-:-:S04]  /*18840*/  @P3 LOP3.LUT R5, R5, R4, RZ, 0x3c, !PT ;  /* 0x0000000405053212 */ /* 0x001fc800078e3cff */
[----:B------:R-:W-:-:S04]  /*18850*/  @P3 LOP3.LUT R4, R5, R4, RZ, 0x3c, !PT ;  /* 0x0000000405043212 */ /* 0x000fc800078e3cff */
[----:B------:R-:W-:-:S05]  /*18860*/  @P3 LOP3.LUT R5, R5, R4, RZ, 0x3c, !PT ;  /* 0x0000000405053212 */ /* 0x000fca00078e3cff */
[----:B------:R0:W2:Y:S04]  /*18870*/  @P3 LDG.E.U8 R22, desc[UR42][R4.64] ;  /* 0x0000002a04163981 */ /* 0x0000a8000c1e1100 */
[----:B------:R-:W2:Y:S01]  /*18880*/  LDL R5, [R1+0xab8] ;  /* 0x000ab80001057983 */ /* 0x000ea20000100800 */
[----:B0-----:R-:W-:-:S03]  /*18890*/  @P0 IMAD.MOV.U32 R4, RZ, RZ, R28 ;  /* 0x000000ffff040224 */ /* 0x001fc600078e001c */
[----:B------:R-:W3:Y:S04]  /*188a0*/  LDL R28, [R1+0xa48] ;  /* 0x000a4800011c7983 */ /* 0x000ee80000100800 */
[----:B--2---:R0:W2:Y:S02]  /*188b0*/  @P0 LDG.E.U8 R27, desc[UR42][R4.64] ;  /* 0x0000002a041b0981 */ /* 0x0040a4000c1e1100 */
[----:B0-----:R-:W-:Y:S02]  /*188c0*/  @P0 IMAD.MOV.U32 R4, RZ, RZ, R59 ;  /* 0x000000ffff040224 */ /* 0x001fe400078e003b */
[----:B----4-:R-:W-:-:S05]  /*188d0*/  @P0 IMAD.MOV.U32 R5, RZ, RZ, R60 ;  /* 0x000000ffff050224 */ /* 0x010fca00078e003c */
[----:B------:R3:W4:Y:S01]  /*188e0*/  @P0 LDG.E.U8 R0, desc[UR42][R4.64] ;  /* 0x0000002a04000981 */ /* 0x000722000c1e1100 */
[----:B------:R-:W-:-:S03]  /*188f0*/  ISETP.GT.AND P1, PT, R2, 0x62, PT ;  /* 0x000000620200780c */ /* 0x000fc60003f24270 */
[----:B--2---:R0:W-:Y:S04]  /*18900*/  STL [R1+0x38], R27 ;  /* 0x0000381b01007387 */ /* 0x0041e80000100800 */
[----:B------:R-:W2:Y:S01]  /*18910*/  LDL R5, [R1+0xa58] ;  /* 0x000a580001057983 */ /* 0x000ea20000100800 */
[----:B------:R-:W-:-:S05]  /*18920*/  PRMT R31, RZ, 0x7610, R31 ;  /* 0x00007610ff1f7816 */ /* 0x000fca000000001f */
[----:B---3--:R-:W-:Y:S01]  /*18930*/  @P1 IMAD.MOV.U32 R4, RZ, RZ, R58 ;  /* 0x000000ffff041224 */ /* 0x008fe200078e003a */
[----:B------:R-:W3:Y:S04]  /*18940*/  LDL R60, [R1+0xa40] ;  /* 0x000a4000013c7983 */ /* 0x000ee80000100800 */
[----:B------:R-:W3:Y:S04]  /*18950*/  LDL R59, [R1+0xa44] ;  /* 0x000a4400013b7983 */ /* 0x000ee80000100800 */
[----:B0-----:R-:W3:Y:S04]  /*18960*/  LDL R27, [R1+0xa4c] ;  /* 0x000a4c00011b7983 */ /* 0x001ee80000100800 */
[----:B----4-:R-:W-:Y:S04]  /*18970*/  STL [R1+0x23a0], R0 ;  /* 0x0023a00001007387 */ /* 0x010fe80000100800 */
[----:B------:R-:W4:Y:S04]  /*18980*/  LDL R58, [R1+0x9d8] ;  /* 0x0009d800013a7983 */ /* 0x000f280000100800 */
[----:B--2---:R-:W2:Y:S04]  /*18990*/  @P1 LDG.E.U8 R31, desc[UR42][R4.64] ;  /* 0x0000002a041f1981 */ /* 0x004ea8000c1e1100 */
[----:B------:R-:W3:Y:S04]  /*189a0*/  LDL R4, [R1+0xa50] ;  /* 0x000a500001047983 */ /* 0x000ee80000100800 */
[----:B------:R-:W3:Y:S01]  /*189b0*/  LDL R5, [R1+0xa54] ;  /* 0x000a540001057983 */ /* 0x000ee20000100800 */
[----:B------:R-:W-:-:S02]  /*189c0*/  PRMT R55, RZ, 0x7610, R55 ;  /* 0x00007610ff377816 */ /* 0x000fc40000000037 */
[----:B------:R-:W-:Y:S01]  /*189d0*/  ISETP.GT.AND P2, PT, R2, 0x63, PT ;  /* 0x000000630200780c */ /* 0x000fe20003f44270 */
[----:B--2---:R0:W-:Y:S04]  /*189e0*/  STL [R1+0x20], R31 ;  /* 0x0000201f01007387 */ /* 0x0041e80000100800 */
[----:B0-----:R-:W2:Y:S01]  /*189f0*/  LDL R31, [R1+0x9dc] ;  /* 0x0009dc00011f7983 */ /* 0x001ea20000100800 */
[----:B---3--:R-:W-:-:S04]  /*18a00*/  @P1 LOP3.LUT R5, R5, R4, RZ, 0x3c, !PT ;  /* 0x0000000405051212 */ /* 0x008fc800078e3cff */
[----:B------:R-:W-:-:S04]  /*18a10*/  @P1 LOP3.LUT R4, R5, R4, RZ, 0x3c, !PT ;  /* 0x0000000405041212 */ /* 0x000fc800078e3cff */
[----:B------:R-:W-:-:S05]  /*18a20*/  @P1 LOP3.LUT R5, R5, R4, RZ, 0x3c, !PT ;  /* 0x0000000405051212 */ /* 0x000fca00078e3cff */
[----:B------:R0:W3:Y:S01]  /*18a30*/  @P1 LDG.E.U8 R55, desc[UR42][R4.64] ;  /* 0x0000002a04371981 */ /* 0x0000e2000c1e1100 */
[----:B------:R-:W-:Y:S02]  /*18a40*/  ISETP.GT.AND P0, PT, R2, 0x6a, PT ;  /* 0x0000006a0200780c */ /* 0x000fe40003f04270 */
[----:B------:R-:W-:Y:S02]  /*18a50*/  PRMT R56, RZ, 0x7610, R56 ;  /* 0x00007610ff387816 */ /* 0x000fe40000000038 */
[----:B------:R-:W-:Y:S01]  /*18a60*/  PRMT R0, RZ, 0x7610, R0 ;  /* 0x00007610ff007816 */ /* 0x000fe20000000000 */
[----:B0-----:R-:W-:Y:S02]  /*18a70*/  @P2 IMAD.MOV.U32 R4, RZ, RZ, R27 ;  /* 0x000000ffff042224 */ /* 0x001fe400078e001b */
[----:B------:R-:W-:-:S05]  /*18a80*/  @P2 IMAD.MOV.U32 R5, RZ, RZ, R28 ;  /* 0x000000ffff052224 */ /* 0x000fca00078e001c */
[----:B------:R0:W3:Y:S01]  /*18a90*/  @P2 LDG.E.U8 R56, desc[UR42][R4.64] ;  /* 0x0000002a04382981 */ /* 0x0000e2000c1e1100 */
[----:B------:R-:W-:Y:S01]  /*18aa0*/  PRMT R52, RZ, 0x7610, R52 ;  /* 0x00007610ff347816 */ /* 0x000fe20000000034 */
[----:B0-----:R-:W-:Y:S02]  /*18ab0*/  @P2 IMAD.MOV.U32 R4, RZ, RZ, R59 ;  /* 0x000000ffff042224 */ /* 0x001fe400078e003b */
[----:B------:R-:W-:-:S05]  /*18ac0*/  @P2 IMAD.MOV.U32 R5, RZ, RZ, R60 ;  /* 0x000000ffff052224 */ /* 0x000fca00078e003c */
[----:B------:R4:W3:Y:S02]  /*18ad0*/  @P2 LDG.E.U8 R0, desc[UR42][R4.64] ;  /* 0x0000002a04002981 */ /* 0x0008e4000c1e1100 */
[----:B----4-:R-:W-:Y:S02]  /*18ae0*/  @P0 IMAD.MOV.U32 R5, RZ, RZ, R58 ;  /* 0x000000ffff050224 */ /* 0x010fe400078e003a */
[----:B--2---:R-:W-:-:S05]  /*18af0*/  @P0 IMAD.MOV.U32 R4, RZ, RZ, R31 ;  /* 0x000000ffff040224 */ /* 0x004fca00078e001f */
[----:B------:R-:W2:Y:S04]  /*18b00*/  @P0 LDG.E.U8 R52, desc[UR42][R4.64] ;  /* 0x0000002a04340981 */ /* 0x000ea8000c1e1100 */
[----:B---3--:R0:W-:Y:S04]  /*18b10*/  STL [R1+0x14], R55 ;  /* 0x0000143701007387 */ /* 0x0081e80000100800 */
[----:B0-----:R-:W3:Y:S04]  /*18b20*/  LDL.LU R55, [R1+0x23d4] ;  /* 0x0023d40001377983 */ /* 0x001ee80000300800 */
[----:B------:R-:W4:Y:S04]  /*18b30*/  LDL R28, [R1+0x9d0] ;  /* 0x0009d000011c7983 */ /* 0x000f280000100800 */
[----:B------:R-:W3:Y:S04]  /*18b40*/  LDL R27, [R1+0x9d4] ;  /* 0x0009d400011b7983 */ /* 0x000ee80000100800 */
[----:B------:R0:W-:Y:S04]  /*18b50*/  STL [R1+0x10], R56 ;  /* 0x0000103801007387 */ /* 0x0001e80000100800 */
[----:B0-----:R-:W3:Y:S04]  /*18b60*/  LDL.LU R56, [R1+0x23d0] ;  /* 0x0023d00001387983 */ /* 0x001ee80000300800 */
[----:B------:R-:W3:Y:S04]  /*18b70*/  LDL R60, [R1+0x9c8] ;  /* 0x0009c800013c7983 */ /* 0x000ee80000100800 */
[----:B------:R-:W3:Y:S04]  /*18b80*/  LDL R59, [R1+0x9cc] ;  /* 0x0009cc00013b7983 */ /* 0x000ee80000100800 */
[----:B------:R0:W-:Y:S04]  /*18b90*/  STL [R1+0x23a4], R0 ;  /* 0x0023a40001007387 */ /* 0x0001e80000100800 */
[----:B------:R-:W3:Y:S04]  /*18ba0*/  LDL R58, [R1+0x9c4] ;  /* 0x0009c400013a7983 */ /* 0x000ee80000100800 */
[----:B--2---:R1:W-:Y:S04]  /*18bb0*/  STL [R1+0x23a8], R52 ;  /* 0x0023a83401007387 */ /* 0x0043e80000100800 */
[----:B------:R-:W2:Y:S04]  /*18bc0*/  LDL R31, [R1+0x958] ;  /* 0x00095800011f7983 */ /* 0x000ea80000100800 */
[----:B0-----:R-:W2:Y:S04]  /*18bd0*/  LDL R0, [R1+0x954] ;  /* 0x0009540001007983 */ /* 0x001ea80000100800 */
[----:B-1----:R-:W2:Y:S01]  /*18be0*/  LDL R52, [R1+0x9c0] ;  /* 0x0009c00001347983 */ /* 0x002ea20000100800 */
[----:B----4-:R-:W-:-:S03]  /*18bf0*/  @P0 IMAD.MOV.U32 R5, RZ, RZ, R28 ;  /* 0x000000ffff050224 */ /* 0x010fc600078e001c */
[----:B------:R-:W4:Y:S01]  /*18c00*/  LDL R28, [R1+0x95c] ;  /* 0x00095c00011c7983 */ /* 0x000f220000100800 */
[----:B---3--:R-:W-:-:S03]  /*18c10*/  @P0 IMAD.MOV.U32 R4, RZ, RZ, R27 ;  /* 0x000000ffff040224 */ /* 0x008fc600078e001b */
[----:B------:R-:W3:Y:S01]  /*18c20*/  LDL R27, [R1+0x950] ;  /* 0x00095000011b7983 */ /* 0x000ee20000100800 */
[C---:B------:R-:W-:Y:S02]  /*18c30*/  ISETP.GT.AND P1, PT, R2.reuse, 0x6b, PT ;  /* 0x0000006b0200780c */ /* 0x040fe40003f24270 */
[----:B------:R-:W-:Y:S02]  /*18c40*/  PRMT R50, RZ, 0x7610, R50 ;  /* 0x00007610ff327816 */ /* 0x000fe40000000032 */
[----:B------:R-:W-:Y:S02]  /*18c50*/  ISETP.GT.AND P2, PT, R2, 0x72, PT ;  /* 0x000000720200780c */ /* 0x000fe40003f44270 */
[----:B------:R-:W-:Y:S02]  /*18c60*/  PRMT R48, RZ, 0x7610, R48 ;  /* 0x00007610ff307816 */ /* 0x000fe40000000030 */
[----:B------:R0:W3:Y:S01]  /*18c70*/  @P0 LDG.E.U8 R50, desc[UR42][R4.64] ;  /* 0x0000002a04320981 */ /* 0x0000e2000c1e1100 */
[----:B------:R-:W-:-:S04]  /*18c80*/  PRMT R46, RZ, 0x7610, R46 ;  /* 0x00007610ff2e7816 */ /* 0x000fc8000000002e */
[----:B0-----:R-:W-:Y:S02]  /*18c90*/  @P1 IMAD.MOV.U32 R4, RZ, RZ, R59 ;  /* 0x000000ffff041224 */ /* 0x001fe400078e003b */
[----:B------:R-:W-:Y:S01]  /*18ca0*/  @P1 IMAD.MOV.U32 R5, RZ, RZ, R60 ;  /* 0x000000ffff051224 */ /* 0x000fe200078e003c */
[----:B------:R-:W3:Y:S04]  /*18cb0*/  LDL R59, [R1+0x94c] ;  /* 0x00094c00013b7983 */ /* 0x000ee80000100800 */
[----:B------:R-:W3:Y:S04]  /*18cc0*/  LDL R60, [R1+0x948] ;  /* 0x00094800013c7983 */ /* 0x000ee80000100800 */
[----:B------:R0:W3:Y:S01]  /*18cd0*/  @P1 LDG.E.U8 R48, desc[UR42][R4.64] ;  /* 0x0000002a04301981 */ /* 0x0000e2000c1e1100 */
[----:B------:R-:W-:Y:S01]  /*18ce0*/  PRMT R21, RZ, 0x7610, R21 ;  /* 0x00007610ff157816 */ /* 0x000fe20000000015 */
[----:B0-----:R-:W-:-:S02]  /*18cf0*/  @P1 IMAD.MOV.U32 R4, RZ, RZ, R58 ;  /* 0x000000ffff041224 */ /* 0x001fc400078e003a */
[----:B------:R-:W3:Y:S01]  /*18d00*/  LDL R58, [R1+0x940] ;  /* 0x00094000013a7983 */ /* 0x000ee20000100800 */
[----:B--2---:R-:W-:-:S03]  /*18d10*/  @P1 IMAD.MOV.U32 R5, RZ, RZ, R52 ;  /* 0x000000ffff051224 */ /* 0x004fc600078e0034 */
[----:B------:R-:W2:Y:S04]  /*18d20*/  LDL R52, [R1+0x944] ;  /* 0x0009440001347983 */ /* 0x000ea80000100800 */
[----:B------:R4:W2:Y:S02]  /*18d30*/  @P1 LDG.E.U8 R46, desc[UR42][R4.64] ;  /* 0x0000002a042e1981 */ /* 0x0008a4000c1e1100 */
[----:B----4-:R-:W-:Y:S02]  /*18d40*/  @P2 IMAD.MOV.U32 R4, RZ, RZ, R28 ;  /* 0x000000ffff042224 */ /* 0x010fe400078e001c */
[----:B------:R-:W-:Y:S01]  /*18d50*/  @P2 IMAD.MOV.U32 R5, RZ, RZ, R31 ;  /* 0x000000ffff052224 */ /* 0x000fe200078e001f */
[----:B------:R-:W4:Y:S04]  /*18d60*/  LDL R28, [R1+0x8dc] ;  /* 0x0008dc00011c7983 */ /* 0x000f280000100800 */
[----:B------:R-:W4:Y:S04]  /*18d70*/  LDL R31, [R1+0x8d8] ;  /* 0x0008d800011f7983 */ /* 0x000f280000100800 */
[----:B------:R0:W4:Y:S02]  /*18d80*/  @P2 LDG.E.U8 R21, desc[UR42][R4.64] ;  /* 0x0000002a04152981 */ /* 0x000124000c1e1100 */
[----:B0-----:R-:W-:-:S02]  /*18d90*/  @P2 IMAD.MOV.U32 R4, RZ, RZ, R0 ;  /* 0x000000ffff042224 */ /* 0x001fc400078e0000 */
        /* <DEDUP_REMOVED lines=11> */
[----:B------:R-:W3:Y:S01]  /*18e50*/  LDL R59, [R1+0x8c8] ;  /* 0x0008c800013b7983 */ /* 0x000ee20000100800 */
[----:B------:R-:W-:-:S03]  /*18e60*/  PRMT R17, RZ, 0x7610, R17 ;  /* 0x00007610ff117816 */ /* 0x000fc60000000011 */
[----:B------:R-:W3:Y:S04]  /*18e70*/  LDL R60, [R1+0xaa0] ;  /* 0x000aa000013c7983 */ /* 0x000ee80000100800 */
[----:B------:R0:W3:Y:S02]  /*18e80*/  @P0 LDG.E.U8 R19, desc[UR42][R4.64] ;  /* 0x0000002a04130981 */ /* 0x0000e4000c1e1100 */
[----:B0-----:R-:W-:Y:S02]  /*18e90*/  @P0 IMAD.MOV.U32 R5, RZ, RZ, R58 ;  /* 0x000000ffff050224 */ /* 0x001fe400078e003a */
        /* <DEDUP_REMOVED lines=20> */
[----:B------:R-:W3:Y:S01]  /*18fe0*/  LDL R59, [R1+0xa38] ;  /* 0x000a3800013b7983 */ /* 0x000ee20000100800 */
[----:B------:R-:W-:Y:S01]  /*18ff0*/  PRMT R57, RZ, 0x7610, R57 ;  /* 0x00007610ff397816 */ /* 0x000fe20000000039 */
[----:B------:R-:W-:Y:S02]  /*19000*/  @P2 IMAD.MOV.U32 R4, RZ, RZ, R58 ;  /* 0x000000ffff042224 */ /* 0x000fe400078e003a */
[----:B------:R-:W3:Y:S04]  /*19010*/  LDL R58, [R1+0xa3c] ;  /* 0x000a3c00013a7983 */ /* 0x000ee80000100800 */
[----:B------:R2:W3:Y:S01]  /*19020*/  @P2 LDG.E.U8 R15, desc[UR42][R4.64] ;  /* 0x0000002a040f2981 */ /* 0x0004e2000c1e1100 */
[----:B------:R-:W-:Y:S01]  /*19030*/  PRMT R26, RZ, 0x7610, R26 ;  /* 0x00007610ff1a7816 */ /* 0x000fe2000000001a */
[----:B--2---:R-:W-:-:S02]  /*19040*/  @P2 IMAD.MOV.U32 R5, RZ, RZ, R52 ;  /* 0x000000ffff052224 */ /* 0x004fc400078e0034 */
[----:B------:R-:W2:Y:S01]  /*19050*/  LDL R52, [R1+0xa30] ;  /* 0x000a300001347983 */ /* 0x000ea20000100800 */
[----:B----4-:R-:W-:-:S03]  /*19060*/  @P2 IMAD.MOV.U32 R4, RZ, RZ, R31 ;  /* 0x000000ffff042224 */ /* 0x010fc600078e001f */
[----:B------:R-:W4:Y:S04]  /*19070*/  LDL R31, [R1+0xa34] ;  /* 0x000a3400011f7983 */ /* 0x000f280000100800 */
[----:B------:R0:W4:Y:S02]  /*19080*/  @P2 LDG.E.U8 R14, desc[UR42][R4.64] ;  /* 0x0000002a040e2981 */ /* 0x000124000c1e1100 */
[----:B0-----:R-:W-:Y:S02]  /*19090*/  @P0 IMAD.MOV.U32 R4, RZ, RZ, R0 ;  /* 0x000000ffff040224 */ /* 0x001fe400078e0000 */
[----:B------:R-:W-:Y:S01]  /*190a0*/  @P0 IMAD.MOV.U32 R5, RZ, RZ, R28 ;  /* 0x000000ffff050224 */ /* 0x000fe200078e001c */
[----:B------:R-:W4:Y:S04]  /*190b0*/  LDL R0, [R1+0xa2c] ;  /* 0x000a2c0001007983 */ /* 0x000f280000100800 */
[----:B------:R-:W4:Y:S04]  /*190c0*/  LDL R28, [R1+0xa28] ;  /* 0x000a2800011c7983 */ /* 0x000f280000100800 */
[----:B------:R3:W4:Y:S02]  /*190d0*/  @P0 LDG.E.U8 R57, desc[UR42][R4.64] ;  /* 0x0000002a04390981 */ /* 0x000724000c1e1100 */
[----:B---3--:R-:W-:-:S02]  /*190e0*/  @P0 IMAD.MOV.U32 R4, RZ, RZ, R27 ;  /* 0x000000ffff040224 */ /* 0x008fc400078e001b */
[----:B------:R-:W-:-:S05]  /*190f0*/  @P0 IMAD.MOV.U32 R5, RZ, RZ, R60 ;  /* 0x000000ffff050224 */ /* 0x000fca00078e003c */
[----:B------:R0:W3:Y:S01]  /*19100*/  @P0 LDG.E.U8 R26, desc[UR42][R4.64] ;  /* 0x0000002a041a0981 */ /* 0x0000e2000c1e1100 */
[C---:B------:R-:W-:Y:S02]  /*19110*/  ISETP.GT.AND P1, PT, R2.reuse, 0x64, PT ;  /* 0x000000640200780c */ /* 0x040fe40003f24270 */
[----:B------:R-:W-:Y:S02]  /*19120*/  ISETP.GT.AND P2, PT, R2, 0x65, PT ;  /* 0x000000650200780c */ /* 0x000fe40003f44270 */
[----:B------:R-:W-:Y:S02]  /*19130*/  PRMT R54, RZ, 0x7610, R54 ;  /* 0x00007610ff367816 */ /* 0x000fe40000000036 */
[----:B------:R-:W-:-:S07]  /*19140*/  PRMT R30, RZ, 0x7610, R30 ;  /* 0x00007610ff1e7816 */ /* 0x000fce000000001e */
[----:B0-----:R-:W-:Y:S02]  /*19150*/  @P1 IMAD.MOV.U32 R5, RZ, RZ, R59 ;  /* 0x000000ffff051224 */ /* 0x001fe400078e003b */
[----:B------:R-:W-:-:S05]  /*19160*/  @P1 IMAD.MOV.U32 R4, RZ, RZ, R58 ;  /* 0x000000ffff041224 */ /* 0x000fca00078e003a */
[----:B------:R2:W3:Y:S01]  /*19170*/  @P1 LDG.E.U8 R54, desc[UR42][R4.64] ;  /* 0x0000002a04361981 */ /* 0x0004e2000c1e1100 */
[----:B------:R-:W-:Y:S01]  /*19180*/  PRMT R29, RZ, 0x7610, R29 ;  /* 0x00007610ff1d7816 */ /* 0x000fe2000000001d */
[----:B--2---:R-:W-:Y:S02]  /*19190*/  @P1 IMAD.MOV.U32 R5, RZ, RZ, R52 ;  /* 0x000000ffff051224 */ /* 0x004fe400078e0034 */
[----:B----4-:R-:W-:-:S05]  /*191a0*/  @P1 IMAD.MOV.U32 R4, RZ, RZ, R31 ;  /* 0x000000ffff041224 */ /* 0x010fca00078e001f */
[----:B------:R0:W2:Y:S02]  /*191b0*/  @P1 LDG.E.U8 R30, desc[UR42][R4.64] ;  /* 0x0000002a041e1981 */ /* 0x0000a4000c1e1100 */
[----:B0-----:R-:W-:Y:S02]  /*191c0*/  @P2 IMAD.MOV.U32 R4, RZ, RZ, R0 ;  /* 0x000000ffff042224 */ /* 0x001fe400078e0000 */
[----:B------:R-:W-:Y:S01]  /*191d0*/  @P2 IMAD.MOV.U32 R5, RZ, RZ, R28 ;  /* 0x000000ffff052224 */ /* 0x000fe200078e001c */
[----:B------:R0:W-:Y:S04]  /*191e0*/  STL [R1+0x1c], R57 ;  /* 0x00001c3901007387 */ /* 0x0001e80000100800 */
[----:B------:R-:W4:Y:S04]  /*191f0*/  @P2 LDG.E.U8 R29, desc[UR42][R4.64] ;  /* 0x0000002a041d2981 */ /* 0x000f28000c1e1100 */
[----:B0-----:R-:W2:Y:S04]  /*19200*/  LDL.LU R57, [R1+0x23cc] ;  /* 0x0023cc0001397983 */ /* 0x001ea80000300800 */
[----:B------:R-:W2:Y:S04]  /*19210*/  LDL R27, [R1+0xa20] ;  /* 0x000a2000011b7983 */ /* 0x000ea80000100800 */
[----:B---3--:R0:W-:Y:S04]  /*19220*/  STL [R1+0x18], R26 ;  /* 0x0000181a01007387 */ /* 0x0081e80000100800 */
[----:B------:R-:W3:Y:S04]  /*19230*/  LDL R52, [R1+0x9b8] ;  /* 0x0009b80001347983 */ /* 0x000ee80000100800 */
[----:B------:R-:W3:Y:S04]  /*19240*/  LDL R31, [R1+0x9bc] ;  /* 0x0009bc00011f7983 */ /* 0x000ee80000100800 */
[----:B------:R-:W3:Y:S04]  /*19250*/  LDL R28, [R1+0x9b0] ;  /* 0x0009b000011c7983 */ /* 0x000ee80000100800 */
[----:B------:R-:W3:Y:S04]  /*19260*/  LDL R0, [R1+0x9b4] ;  /* 0x0009b40001007983 */ /* 0x000ee80000100800 */
[----:B0-----:R-:W3:Y:S01]  /*19270*/  LDL R26, [R1+0xa24] ;  /* 0x000a2400011a7983 */ /* 0x001ee20000100800 */
[----:B------:R-:W-:-:S02]  /*19280*/  ISETP.GT.AND P0, PT, R2, 0x6c, PT ;  /* 0x0000006c0200780c */ /* 0x000fc40003f04270 */
[----:B------:R-:W-:Y:S02]  /*19290*/  PRMT R61, RZ, 0x7610, R61 ;  /* 0x00007610ff3d7816 */ /* 0x000fe4000000003d */
[----:B------:R-:W-:Y:S01]  /*192a0*/  PRMT R44, RZ, 0x7610, R44 ;  /* 0x00007610ff2c7816 */ /* 0x000fe2000000002c */
[----:B----4-:R0:W-:Y:S04]  /*192b0*/  STL [R1], R29 ;  /* 0x0000001d01007387 */ /* 0x0101e80000100800 */
[----:B0-----:R-:W4:Y:S01]  /*192c0*/  LDL R29, [R1+0x9a8] ;  /* 0x0009a800011d7983 */ /* 0x001f220000100800 */
[----:B--2---:R-:W-:Y:S02]  /*192d0*/  @P2 IMAD.MOV.U32 R5, RZ, RZ, R27 ;  /* 0x000000ffff052224 */ /* 0x004fe400078e001b */
[----:B---3--:R-:W-:-:S02]  /*192e0*/  @P2 IMAD.MOV.U32 R4, RZ, RZ, R26 ;  /* 0x000000ffff042224 */ /* 0x008fc400078e001a */
[----:B------:R-:W2:Y:S04]  /*192f0*/  LDL R26, [R1+0x9ac] ;  /* 0x0009ac00011a7983 */ /* 0x000ea80000100800 */
[----:B------:R0:W-:Y:S04]  /*19300*/  STL [R1+0x4], R30 ;  /* 0x0000041e01007387 */ /* 0x0001e80000100800 */
[----:B------:R-:W3:Y:S04]  /*19310*/  LDL R27, [R1+0x9a4] ;  /* 0x0009a400011b7983 */ /* 0x000ee80000100800 */
[----:B------:R1:W3:Y:S04]  /*19320*/  @P2 LDG.E.U8 R61, desc[UR42][R4.64] ;  /* 0x0000002a043d2981 */ /* 0x0002e8000c1e1100 */
[----:B0-----:R-:W3:Y:S01]  /*19330*/  LDL R30, [R1+0x9a0] ;  /* 0x0009a000011e7983 */ /* 0x001ee20000100800 */
[----:B-1----:R-:W-:-:S02]  /*19340*/  @P0 IMAD.MOV.U32 R4, RZ, RZ, R31 ;  /* 0x000000ffff040224 */ /* 0x002fc400078e001f */
[----:B------:R-:W-:Y:S01]  /*19350*/  @P0 IMAD.MOV.U32 R5, RZ, RZ, R52 ;  /* 0x000000ffff050224 */ /* 0x000fe200078e0034 */
[----:B------:R-:W3:Y:S04]  /*19360*/  LDL R31, [R1+0x93c] ;  /* 0x00093c00011f7983 */ /* 0x000ee80000100800 */
[----:B------:R-:W3:Y:S04]  /*19370*/  LDL R52, [R1+0x938] ;  /* 0x0009380001347983 */ /* 0x000ee80000100800 */
[----:B------:R0:W3:Y:S02]  /*19380*/  @P0 LDG.E.U8 R44, desc[UR42][R4.64] ;  /* 0x0000002a042c0981 */ /* 0x0000e4000c1e1100 */
[----:B0-----:R-:W-:-:S02]  /*19390*/  @P0 IMAD.MOV.U32 R4, RZ, RZ, R0 ;  /* 0x000000ffff040224 */ /* 0x001fc400078e0000 */
[----:B------:R-:W-:Y:S01]  /*193a0*/  @P0 IMAD.MOV.U32 R5, RZ, RZ, R28 ;  /* 0x000000ffff050224 */ /* 0x000fe200078e001c */
[----:B------:R-:W3:Y:S04]  /*193b0*/  LDL R0, [R1+0x934] ;  /* 0x0009340001007983 */ /* 0x000ee80000100800 */
[----:B------:R-:W3:Y:S01]  /*193c0*/  LDL R28, [R1+0x930] ;  /* 0x00093000011c7983 */ /* 0x000ee20000100800 */
[C---:B------:R-:W-:Y:S02]  /*193d0*/  ISETP.GT.AND P1, PT, R2.reuse, 0x6d, PT ;  /* 0x0000006d0200780c */ /* 0x040fe40003f24270 */
[----:B------:R-:W-:Y:S02]  /*193e0*/  PRMT R13, RZ, 0x7610, R13 ;  /* 0x00007610ff0d7816 */ /* 0x000fe4000000000d */
[----:B------:R-:W-:-:S02]  /*193f0*/  ISETP.GT.AND P2, PT, R2, 0x74, PT ;  /* 0x000000740200780c */ /* 0x000fc40003f44270 */
[----:B------:R-:W-:Y:S01]  /*19400*/  PRMT R12, RZ, 0x7610, R12 ;  /* 0x00007610ff0c7816 */ /* 0x000fe2000000000c */
[----:B------:R0:W-:Y:S04]  /*19410*/  STL [R1+0x8], R54 ;  /* 0x0000083601007387 */ /* 0x0001e80000100800 */
[----:B------:R4:W3:Y:S01]  /*19420*/  @P0 LDG.E.U8 R13, desc[UR42][R4.64] ;  /* 0x0000002a040d0981 */ /* 0x0008e2000c1e1100 */
[----:B------:R-:W-:Y:S02]  /*19430*/  PRMT R11, RZ, 0x7610, R11 ;  /* 0x00007610ff0b7816 */ /* 0x000fe4000000000b */
[----:B------:R-:W-:Y:S02]  /*19440*/  PRMT R10, RZ, 0x7610, R10 ;  /* 0x00007610ff0a7816 */ /* 0x000fe4000000000a */
[----:B------:R-:W-:-:S02]  /*19450*/  PRMT R9, RZ, 0x7610, R9 ;  /* 0x00007610ff097816 */ /* 0x000fc40000000009 */
[----:B------:R-:W-:Y:S01]  /*19460*/  PRMT R8, RZ, 0x7610, R8 ;  /* 0x00007610ff087816 */ /* 0x000fe20000000008 */
[----:B------:R-:W3:Y:S04]  /*19470*/  LDL R58, [R1+0x8a0] ;  /* 0x0008a000013a7983 */ /* 0x000ee80000100800 */
[----:B0-----:R-:W3:Y:S01]  /*19480*/  LDL R54, [R1+0x8a4] ;  /* 0x0008a40001367983 */ /* 0x001ee20000100800 */
[----:B----4-:R-:W-:-:S03]  /*19490*/  @P1 IMAD.MOV.U32 R5, RZ, RZ, R29 ;  /* 0x000000ffff051224 */ /* 0x010fc600078e001d */
[----:B------:R-:W4:Y:S01]  /*194a0*/  LDL R29, [R1+0x928] ;  /* 0x00092800011d7983 */ /* 0x000f220000100800 */
[----:B--2---:R-:W-:-:S03]  /*194b0*/  @P1 IMAD.MOV.U32 R4, RZ, RZ, R26 ;  /* 0x000000ffff041224 */ /* 0x004fc600078e001a */
[----:B------:R-:W2:Y:S04]  /*194c0*/  LDL R26, [R1+0x92c] ;  /* 0x00092c00011a7983 */ /* 0x000ea80000100800 */
[----:B------:R3:W2:Y:S02]  /*194d0*/  @P1 LDG.E.U8 R12, desc[UR42][R4.64] ;  /* 0x0000002a040c1981 */ /* 0x0006a4000c1e1100 */
[----:B---3--:R-:W-:Y:S02]  /*194e0*/  @P1 IMAD.MOV.U32 R4, RZ, RZ, R27 ;  /* 0x000000ffff041224 */ /* 0x008fe400078e001b */
[----:B------:R-:W-:Y:S01]  /*194f0*/  @P1 IMAD.MOV.U32 R5, RZ, RZ, R30 ;  /* 0x000000ffff051224 */ /* 0x000fe200078e001e */
[----:B------:R-:W3:Y:S04]  /*19500*/  LDL R27, [R1+0x924] ;  /* 0x00092400011b7983 */ /* 0x000ee80000100800 */
[----:B------:R-:W3:Y:S04]  /*19510*/  LDL R30, [R1+0x920] ;  /* 0x00092000011e7983 */ /* 0x000ee80000100800 */
[----:B------:R0:W3:Y:S02]  /*19520*/  @P1 LDG.E.U8 R11, desc[UR42][R4.64] ;  /* 0x0000002a040b1981 */ /* 0x0000e4000c1e1100 */
[----:B0-----:R-:W-:-:S02]  /*19530*/  @P2 IMAD.MOV.U32 R4, RZ, RZ, R31 ;  /* 0x000000ffff042224 */ /* 0x001fc400078e001f */
[----:B------:R-:W-:Y:S01]  /*19540*/  @P2 IMAD.MOV.U32 R5, RZ, RZ, R52 ;  /* 0x000000ffff052224 */ /* 0x000fe200078e0034 */
[C---:B------:R-:W-:Y:S02]  /*19550*/  ISETP.GT.AND P0, PT, R2.reuse, 0x75, PT ;  /* 0x000000750200780c */ /* 0x040fe40003f04270 */
[----:B------:R-:W-:Y:S01]  /*19560*/  ISETP.GT.AND P1, PT, R2, 0x7c, PT ;  /* 0x0000007c0200780c */ /* 0x000fe20003f24270 */
[----:B------:R-:W3:Y:S04]  /*19570*/  LDL R52, [R1+0x8a8] ;  /* 0x0008a80001347983 */ /* 0x000ee80000100800 */
[----:B------:R0:W3:Y:S02]  /*19580*/  @P2 LDG.E.U8 R10, desc[UR42][R4.64] ;  /* 0x0000002a040a2981 */ /* 0x0000e4000c1e1100 */
[----:B0-----:R-:W-:-:S02]  /*19590*/  @P2 IMAD.MOV.U32 R4, RZ, RZ, R0 ;  /* 0x000000ffff042224 */ /* 0x001fc400078e0000 */
[----:B------:R-:W-:Y:S01]  /*195a0*/  @P2 IMAD.MOV.U32 R5, RZ, RZ, R28 ;  /* 0x000000ffff052224 */ /* 0x000fe200078e001c */
[----:B------:R-:W3:Y:S04]  /*195b0*/  LDL R0, [R1+0x8bc] ;  /* 0x0008bc0001007983 */ /* 0x000ee80000100800 */
[----:B------:R-:W3:Y:S04]  /*195c0*/  LDL R28, [R1+0x8b8] ;  /* 0x0008b800011c7983 */ /* 0x000ee80000100800 */
[----:B------:R4:W3:Y:S02]  /*195d0*/  @P2 LDG.E.U8 R9, desc[UR42][R4.64] ;  /* 0x0000002a04092981 */ /* 0x0008e4000c1e1100 */
[----:B----4-:R-:W-:-:S02]  /*195e0*/  @P0 IMAD.MOV.U32 R5, RZ, RZ, R29 ;  /* 0x000000ffff050224 */ /* 0x010fc400078e001d */
[----:B------:R-:W4:Y:S01]  /*195f0*/  LDL R29, [R1+0x8b0] ;  /* 0x0008b000011d7983 */ /* 0x000f220000100800 */
[----:B--2---:R-:W-:-:S03]  /*19600*/  @P0 IMAD.MOV.U32 R4, RZ, RZ, R26 ;  /* 0x000000ffff040224 */ /* 0x004fc600078e001a */
[----:B------:R-:W2:Y:S04]  /*19610*/  LDL R26, [R1+0x8b4] ;  /* 0x0008b400011a7983 */ /* 0x000ea80000100800 */
[----:B------:R3:W2:Y:S02]  /*19620*/  @P0 LDG.E.U8 R8, desc[UR42][R4.64] ;  /* 0x0000002a04080981 */ /* 0x0006a4000c1e1100 */
[----:B---3--:R-:W-:Y:S02]  /*19630*/  @P0 IMAD.MOV.U32 R4, RZ, RZ, R27 ;  /* 0x000000ffff040224 */ /* 0x008fe400078e001b */
[----:B------:R-:W3:Y:S01]  /*19640*/  LDL R27, [R1+0x8ac] ;  /* 0x0008ac00011b7983 */ /* 0x000ee20000100800 */
[----:B------:R-:W-:Y:S02]  /*19650*/  @P0 IMAD.MOV.U32 R5, RZ, RZ, R30 ;  /* 0x000000ffff050224 */ /* 0x000fe400078e001e */
[----:B------:R-:W-:-:S02]  /*19660*/  @P1 IMAD.MOV.U32 R30, RZ, RZ, R0 ;  /* 0x000000ffff1e1224 */ /* 0x000fc400078e0000 */
[----:B------:R-:W-:Y:S01]  /*19670*/  @P1 IMAD.MOV.U32 R31, RZ, RZ, R28 ;  /* 0x000000ffff1f1224 */ /* 0x000fe200078e001c */
[----:B------:R-:W3:Y:S04]  /*19680*/  LDL R0, [R1+0xa9c] ;  /* 0x000a9c0001007983 */ /* 0x000ee80000100800 */
[----:B------:R-:W3:Y:S01]  /*19690*/  LDL R28, [R1+0xa98] ;  /* 0x000a9800011c7983 */ /* 0x000ee20000100800 */
[----:B------:R-:W-:Y:S02]  /*196a0*/  PRMT R7, RZ, 0x7610, R7 ;  /* 0x00007610ff077816 */ /* 0x000fe40000000007 */
[----:B------:R-:W-:Y:S02]  /*196b0*/  ISETP.GT.AND P2, PT, R2, 0x7d, PT ;  /* 0x0000007d0200780c */ /* 0x000fe40003f44270 */
[----:B------:R-:W-:-:S02]  /*196c0*/  PRMT R6, RZ, 0x7610, R6 ;  /* 0x00007610ff067816 */ /* 0x000fc40000000006 */
[----:B------:R0:W3:Y:S04]  /*196d0*/  @P0 LDG.E.U8 R7, desc[UR42][R4.64] ;  /* 0x0000002a04070981 */ /* 0x0000e8000c1e1100 */
[----:B------:R4:W3:Y:S01]  /*196e0*/  @P1 LDG.E.U8 R6, desc[UR42][R30.64] ;  /* 0x0000002a1e061981 */ /* 0x0008e2000c1e1100 */
[----:B------:R-:W-:Y:S02]  /*196f0*/  ISETP.GT.AND P0, PT, R2, 0x5e, PT ;  /* 0x0000005e0200780c */ /* 0x000fe40003f04270 */
[----:B0-----:R-:W-:Y:S02]  /*19700*/  PRMT R5, RZ, 0x7610, R5 ;  /* 0x00007610ff057816 */ /* 0x001fe40000000005 */
[----:B------:R-:W-:Y:S02]  /*19710*/  PRMT R4, RZ, 0x7610, R4 ;  /* 0x00007610ff047816 */ /* 0x000fe40000000004 */
[----:B------:R-:W-:-:S02]  /*19720*/  PRMT R3, RZ, 0x7610, R3 ;  /* 0x00007610ff037816 */ /* 0x000fc40000000003 */
[----:B------:R-:W-:Y:S01]  /*19730*/  PRMT R42, RZ, 0x7610, R42 ;  /* 0x00007610ff2a7816 */ /* 0x000fe2000000002a */
[----:B----4-:R-:W-:Y:S02]  /*19740*/  @P1 IMAD.MOV.U32 R31, RZ, RZ, R29 ;  /* 0x000000ffff1f1224 */ /* 0x010fe400078e001d */
        /* <DEDUP_REMOVED lines=10> */
[----:B------:R-:W-:-:S05]  /*197f0*/  @P2 IMAD.MOV.U32 R31, RZ, RZ, R58 ;  /* 0x000000ffff1f2224 */ /* 0x000fca00078e003a */
[----:B------:R0:W3:Y:S02]  /*19800*/  @P2 LDG.E.U8 R3, desc[UR42][R30.64] ;  /* 0x0000002a1e032981 */ /* 0x0000e4000c1e1100 */
[----:B0-----:R-:W-:Y:S02]  /*19810*/  @P0 IMAD.MOV.U32 R30, RZ, RZ, R0 ;  /* 0x000000ffff1e0224 */ /* 0x001fe400078e0000 */
[----:B------:R-:W-:Y:S01]  /*19820*/  @P0 IMAD.MOV.U32 R31, RZ, RZ, R28 ;  /* 0x000000ffff1f0224 */ /* 0x000fe200078e001c */
[----:B------:R-:W3:Y:S04]  /*19830*/  LDL R0, [R1+0xa84] ;  /* 0x000a840001007983 */ /* 0x000ee80000100800 */
[----:B------:R-:W3:Y:S04]  /*19840*/  LDL R28, [R1+0xa80] ;  /* 0x000a8000011c7983 */ /* 0x000ee80000100800 */
[----:B------:R4:W3:Y:S01]  /*19850*/  @P0 LDG.E.U8 R42, desc[UR42][R30.64] ;  /* 0x0000002a1e2a0981 */ /* 0x0008e2000c1e1100 */
[----:B------:R-:W-:Y:S01]  /*19860*/  PRMT R40, RZ, 0x7610, R40 ;  /* 0x00007610ff287816 */ /* 0x000fe20000000028 */
[----:B----4-:R-:W-:-:S02]  /*19870*/  @P0 IMAD.MOV.U32 R31, RZ, RZ, R29 ;  /* 0x000000ffff1f0224 */ /* 0x010fc400078e001d */
[----:B--2---:R-:W-:-:S05]  /*19880*/  @P0 IMAD.MOV.U32 R30, RZ, RZ, R26 ;  /* 0x000000ffff1e0224 */ /* 0x004fca00078e001a */
[----:B------:R0:W2:Y:S04]  /*19890*/  @P0 LDG.E.U8 R40, desc[UR42][R30.64] ;  /* 0x0000002a1e280981 */ /* 0x0000a8000c1e1100 */
[----:B---3--:R-:W-:Y:S04]  /*198a0*/  STL [R1+0x2330], R42 ;  /* 0x0023302a01007387 */ /* 0x008fe80000100800 */
[----:B------:R-:W3:Y:S04]  /*198b0*/  LDL R29, [R1+0xa18] ;  /* 0x000a1800011d7983 */ /* 0x000ee80000100800 */
[----:B------:R-:W4:Y:S01]  /*198c0*/  LDL R26, [R1+0xa1c] ;  /* 0x000a1c00011a7983 */ /* 0x000f220000100800 */
[----:B------:R-:W-:-:S02]  /*198d0*/  ISETP.GT.AND P1, PT, R2, 0x5f, PT ;  /* 0x0000005f0200780c */ /* 0x000fc40003f24270 */
[----:B------:R-:W-:Y:S02]  /*198e0*/  PRMT R38, RZ, 0x7610, R38 ;  /* 0x00007610ff267816 */ /* 0x000fe40000000026 */
[----:B------:R-:W-:-:S09]  /*198f0*/  ISETP.GT.AND P2, PT, R2, 0x66, PT ;  /* 0x000000660200780c */ /* 0x000fd20003f44270 */
[----:B0-----:R-:W-:Y:S02]  /*19900*/  @P1 IMAD.MOV.U32 R30, RZ, RZ, R27 ;  /* 0x000000ffff1e1224 */ /* 0x001fe400078e001b */
[----:B------:R-:W-:-:S05]  /*19910*/  @P1 IMAD.MOV.U32 R31, RZ, RZ, R52 ;  /* 0x000000ffff1f1224 */ /* 0x000fca00078e0034 */
[----:B------:R0:W4:Y:S01]  /*19920*/  @P1 LDG.E.U8 R38, desc[UR42][R30.64] ;  /* 0x0000002a1e261981 */ /* 0x000122000c1e1100 */
[----:B------:R-:W-:Y:S02]  /*19930*/  PRMT R36, RZ, 0x7610, R36 ;  /* 0x00007610ff247816 */ /* 0x000fe40000000024 */
[----:B------:R-:W-:Y:S01]  /*19940*/  PRMT R34, RZ, 0x7610, R34 ;  /* 0x00007610ff227816 */ /* 0x000fe20000000022 */
[----:B0-----:R-:W-:Y:S02]  /*19950*/  @P1 IMAD.MOV.U32 R30, RZ, RZ, R0 ;  /* 0x000000ffff1e1224 */ /* 0x001fe400078e0000 */
[----:B------:R-:W-:-:S05]  /*19960*/  @P1 IMAD.MOV.U32 R31, RZ, RZ, R28 ;  /* 0x000000ffff1f1224 */ /* 0x000fca00078e001c */
[----:B------:R3:W4:Y:S04]  /*19970*/  @P1 LDG.E.U8 R36, desc[UR42][R30.64] ;  /* 0x0000002a1e241981 */ /* 0x000728000c1e1100 */
[----:B--2---:R0:W-:Y:S04]  /*19980*/  STL [R1+0x2334], R40 ;  /* 0x0023342801007387 */ /* 0x0041e80000100800 */
[----:B------:R-:W2:Y:S04]  /*19990*/  LDL R27, [R1+0xa14] ;  /* 0x000a1400011b7983 */ /* 0x000ea80000100800 */
[----:B0-----:R-:W2:Y:S01]  /*199a0*/  LDL R40, [R1+0xa10] ;  /* 0x000a100001287983 */ /* 0x001ea20000100800 */
[----:B---3--:R-:W-:-:S02]  /*199b0*/  @P2 IMAD.MOV.U32 R31, RZ, RZ, R29 ;  /* 0x000000ffff1f2224 */ /* 0x008fc400078e001d */
[----:B----4-:R-:W-:-:S05]  /*199c0*/  @P2 IMAD.MOV.U32 R30, RZ, RZ, R26 ;  /* 0x000000ffff1e2224 */ /* 0x010fca00078e001a */
[----:B------:R2:W3:Y:S04]  /*199d0*/  @P2 LDG.E.U8 R34, desc[UR42][R30.64] ;  /* 0x0000002a1e222981 */ /* 0x0004e8000c1e1100 */
[----:B------:R-:W-:Y:S04]  /*199e0*/  STL [R1+0x2338], R38 ;  /* 0x0023382601007387 */ /* 0x000fe80000100800 */
[----:B------:R-:W4:Y:S04]  /*199f0*/  LDL R28, [R1+0xa08] ;  /* 0x000a0800011c7983 */ /* 0x000f280000100800 */
[----:B------:R-:W4:Y:S01]  /*19a00*/  LDL R0, [R1+0xa0c] ;  /* 0x000a0c0001007983 */ /* 0x000f220000100800 */
[----:B------:R-:W-:-:S03]  /*19a10*/  PRMT R32, RZ, 0x7610, R32 ;  /* 0x00007610ff207816 */ /* 0x000fc60000000020 */
[----:B------:R0:W-:Y:S04]  /*19a20*/  STL [R1+0x233c], R36 ;  /* 0x00233c2401007387 */ /* 0x0001e80000100800 */
[----:B------:R-:W4:Y:S04]  /*19a30*/  LDL R29, [R1+0xa00] ;  /* 0x000a0000011d7983 */ /* 0x000f280000100800 */
[----:B------:R-:W4:Y:S01]  /*19a40*/  LDL R26, [R1+0xa04] ;  /* 0x000a0400011a7983 */ /* 0x000f220000100800 */
[----:B--2---:R-:W-:Y:S02]  /*19a50*/  @P2 IMAD.MOV.U32 R30, RZ, RZ, R27 ;  /* 0x000000ffff1e2224 */ /* 0x004fe400078e001b */
[----:B------:R-:W-:-:S05]  /*19a60*/  @P2 IMAD.MOV.U32 R31, RZ, RZ, R40 ;  /* 0x000000ffff1f2224 */ /* 0x000fca00078e0028 */
[----:B------:R4:W2:Y:S04]  /*19a70*/  @P2 LDG.E.U8 R32, desc[UR42][R30.64] ;  /* 0x0000002a1e202981 */ /* 0x0008a8000c1e1100 */
[----:B---3--:R1:W-:Y:S04]  /*19a80*/  STL [R1+0x2340], R34 ;  /* 0x0023402201007387 */ /* 0x0083e80000100800 */
[----:B0-----:R-:W3:Y:S04]  /*19a90*/  LDL R36, [R1+0x998] ;  /* 0x0009980001247983 */ /* 0x001ee80000100800 */
[----:B------:R-:W3:Y:S01]  /*19aa0*/  LDL R27, [R1+0x99c] ;  /* 0x00099c00011b7983 */ /* 0x000ee20000100800 */
[----:B------:R-:W-:-:S02]  /*19ab0*/  ISETP.GT.AND P0, PT, R2, 0x67, PT ;  /* 0x000000670200780c */ /* 0x000fc40003f04270 */
[----:B------:R-:W-:Y:S02]  /*19ac0*/  PRMT R33, RZ, 0x7610, R33 ;  /* 0x00007610ff217816 */ /* 0x000fe40000000021 */
[----:B------:R-:W-:-:S09]  /*19ad0*/  ISETP.GT.AND P1, PT, R2, 0x6e, PT ;  /* 0x0000006e0200780c */ /* 0x000fd20003f24270 */
[----:B----4-:R-:W-:Y:S02]  /*19ae0*/  @P0 IMAD.MOV.U32 R31, RZ, RZ, R28 ;  /* 0x000000ffff1f0224 */ /* 0x010fe400078e001c */
        /* <DEDUP_REMOVED lines=9> */
[----:B-1----:R-:W2:Y:S04]  /*19b80*/  LDL R34, [R1+0x990] ;  /* 0x0009900001227983 */ /* 0x002ea80000100800 */
[----:B------:R-:W2:Y:S01]  /*19b90*/  LDL R0, [R1+0x98c] ;  /* 0x00098c0001007983 */ /* 0x000ea20000100800 */
[----:B---3--:R-:W-:-:S02]  /*19ba0*/  @P1 IMAD.MOV.U32 R31, RZ, RZ, R36 ;  /* 0x000000ffff1f1224 */ /* 0x008fc400078e0024 */
[----:B------:R-:W-:-:S05]  /*19bb0*/  @P1 IMAD.MOV.U32 R30, RZ, RZ, R27 ;  /* 0x000000ffff1e1224 */ /* 0x000fca00078e001b */
[----:B------:R2:W3:Y:S04]  /*19bc0*/  @P1 LDG.E.U8 R37, desc[UR42][R30.64] ;  /* 0x0000002a1e251981 */ /* 0x0004e8000c1e1100 */
[----:B----4-:R-:W-:Y:S04]  /*19bd0*/  STL [R1+0x2348], R33 ;  /* 0x0023482101007387 */ /* 0x010fe80000100800 */
[----:B------:R-:W4:Y:S04]  /*19be0*/  LDL R26, [R1+0x988] ;  /* 0x00098800011a7983 */ /* 0x000f280000100800 */
[----:B0-----:R-:W4:Y:S04]  /*19bf0*/  LDL R32, [R1+0x980] ;  /* 0x0009800001207983 */ /* 0x001f280000100800 */
[----:B------:R-:W4:Y:S04]  /*19c00*/  LDL R29, [R1+0x984] ;  /* 0x00098400011d7983 */ /* 0x000f280000100800 */
[----:B------:R-:W-:Y:S04]  /*19c10*/  STL [R1+0x234c], R35 ;  /* 0x00234c2301007387 */ /* 0x000fe80000100800 */
[----:B------:R-:W4:Y:S01]  /*19c20*/  LDL R27, [R1+0x91c] ;  /* 0x00091c00011b7983 */ /* 0x000f220000100800 */
[----:B------:R-:W-:Y:S01]  /*19c30*/  PRMT R39, RZ, 0x7610, R39 ;  /* 0x00007610ff277816 */ /* 0x000fe20000000027 */
[----:B--2---:R-:W-:-:S02]  /*19c40*/  @P1 IMAD.MOV.U32 R30, RZ, RZ, R28 ;  /* 0x000000ffff1e1224 */ /* 0x004fc400078e001c */
[----:B---3--:R0:W-:Y:S04]  /*19c50*/  STL [R1+0x2350], R37 ;  /* 0x0023502501007387 */ /* 0x0081e80000100800 */
[----:B------:R-:W2:Y:S01]  /*19c60*/  LDL R28, [R1+0x918] ;  /* 0x00091800011c7983 */ /* 0x000ea20000100800 */
[----:B------:R-:W-:-:S05]  /*19c70*/  @P1 IMAD.MOV.U32 R31, RZ, RZ, R34 ;  /* 0x000000ffff1f1224 */ /* 0x000fca00078e0022 */
[----:B------:R1:W3:Y:S01]  /*19c80*/  @P1 LDG.E.U8 R39, desc[UR42][R30.64] ;  /* 0x0000002a1e271981 */ /* 0x0002e2000c1e1100 */
[C---:B------:R-:W-:Y:S02]  /*19c90*/  ISETP.GT.AND P2, PT, R2.reuse, 0x6f, PT ;  /* 0x0000006f0200780c */ /* 0x040fe40003f44270 */
[----:B------:R-:W-:Y:S02]  /*19ca0*/  PRMT R41, RZ, 0x7610, R41 ;  /* 0x00007610ff297816 */ /* 0x000fe40000000029 */
[----:B------:R-:W-:-:S09]  /*19cb0*/  ISETP.GT.AND P0, PT, R2, 0x76, PT ;  /* 0x000000760200780c */ /* 0x000fd20003f04270 */
[----:B-1----:R-:W-:Y:S02]  /*19cc0*/  @P2 IMAD.MOV.U32 R30, RZ, RZ, R0 ;  /* 0x000000ffff1e2224 */ /* 0x002fe400078e0000 */
[----:B----4-:R-:W-:-:S05]  /*19cd0*/  @P2 IMAD.MOV.U32 R31, RZ, RZ, R26 ;  /* 0x000000ffff1f2224 */ /* 0x010fca00078e001a */
[----:B------:R1:W4:Y:S01]  /*19ce0*/  @P2 LDG.E.U8 R41, desc[UR42][R30.64] ;  /* 0x0000002a1e292981 */ /* 0x000322000c1e1100 */
[----:B------:R-:W-:Y:S01]  /*19cf0*/  PRMT R43, RZ, 0x7610, R43 ;  /* 0x00007610ff2b7816 */ /* 0x000fe2000000002b */
[----:B-1----:R-:W-:Y:S02]  /*19d00*/  @P2 IMAD.MOV.U32 R30, RZ, RZ, R29 ;  /* 0x000000ffff1e2224 */ /* 0x002fe400078e001d */
[----:B------:R-:W-:-:S05]  /*19d10*/  @P2 IMAD.MOV.U32 R31, RZ, RZ, R32 ;  /* 0x000000ffff1f2224 */ /* 0x000fca00078e0020 */
[----:B------:R1:W4:Y:S01]  /*19d20*/  @P2 LDG.E.U8 R43, desc[UR42][R30.64] ;  /* 0x0000002a1e2b2981 */ /* 0x000322000c1e1100 */
[----:B------:R-:W-:Y:S01]  /*19d30*/  PRMT R45, RZ, 0x7610, R45 ;  /* 0x00007610ff2d7816 */ /* 0x000fe2000000002d */
[----:B-1----:R-:W-:Y:S02]  /*19d40*/  @P0 IMAD.MOV.U32 R30, RZ, RZ, R27 ;  /* 0x000000ffff1e0224 */ /* 0x002fe400078e001b */
[----:B--2---:R-:W-:-:S05]  /*19d50*/  @P0 IMAD.MOV.U32 R31, RZ, RZ, R28 ;  /* 0x000000ffff1f0224 */ /* 0x004fca00078e001c */
[----:B------:R-:W2:Y:S04]  /*19d60*/  @P0 LDG.E.U8 R45, desc[UR42][R30.64] ;  /* 0x0000002a1e2d0981 */ /* 0x000ea8000c1e1100 */
[----:B---3--:R-:W-:Y:S04]  /*19d70*/  STL [R1+0x2354], R39 ;  /* 0x0023542701007387 */ /* 0x008fe80000100800 */
[----:B------:R-:W3:Y:S04]  /*19d80*/  LDL R26, [R1+0x910] ;  /* 0x00091000011a7983 */ /* 0x000ee80000100800 */
[----:B------:R-:W3:Y:S04]  /*19d90*/  LDL R0, [R1+0x914] ;  /* 0x0009140001007983 */ /* 0x000ee80000100800 */
[----:B----4-:R-:W-:Y:S04]  /*19da0*/  STL [R1+0x2358], R41 ;  /* 0x0023582901007387 */ /* 0x010fe80000100800 */
[----:B------:R-:W4:Y:S04]  /*19db0*/  LDL R38, [R1+0x908] ;  /* 0x0009080001267983 */ /* 0x000f280000100800 */
[----:B0-----:R-:W4:Y:S04]  /*19dc0*/  LDL R37, [R1+0x90c] ;  /* 0x00090c0001257983 */ /* 0x001f280000100800 */
[----:B------:R-:W4:Y:S04]  /*19dd0*/  LDL R36, [R1+0x900] ;  /* 0x0009000001247983 */ /* 0x000f280000100800 */
[----:B------:R-:W4:Y:S04]  /*19de0*/  LDL R35, [R1+0x904] ;  /* 0x0009040001237983 */ /* 0x000f280000100800 */
[----:B------:R0:W-:Y:S04]  /*19df0*/  STL [R1+0x235c], R43 ;  /* 0x00235c2b01007387 */ /* 0x0001e80000100800 */
[----:B------:R-:W4:Y:S04]  /*19e00*/  LDL R34, [R1+0x898] ;  /* 0x0008980001227983 */ /* 0x000f280000100800 */
[----:B------:R-:W4:Y:S04]  /*19e10*/  LDL R33, [R1+0x89c] ;  /* 0x00089c0001217983 */ /* 0x000f280000100800 */
[----:B------:R-:W4:Y:S04]  /*19e20*/  LDL R32, [R1+0x890] ;  /* 0x0008900001207983 */ /* 0x000f280000100800 */
[----:B------:R-:W4:Y:S04]  /*19e30*/  LDL R29, [R1+0x894] ;  /* 0x00089400011d7983 */ /* 0x000f280000100800 */
[----:B------:R-:W4:Y:S04]  /*19e40*/  LDL R27, [R1+0x88c] ;  /* 0x00088c00011b7983 */ /* 0x000f280000100800 */
[----:B--2---:R-:W-:Y:S04]  /*19e50*/  STL [R1+0x2360], R45 ;  /* 0x0023602d01007387 */ /* 0x004fe80000100800 */
[----:B------:R-:W2:Y:S01]  /*19e60*/  LDL R28, [R1+0x888] ;  /* 0x00088800011c7983 */ /* 0x000ea20000100800 */
[----:B---3--:R-:W-:-:S02]  /*19e70*/  @P0 IMAD.MOV.U32 R30, RZ, RZ, R0 ;  /* 0x000000ffff1e0224 */ /* 0x008fc400078e0000 */
[----:B------:R-:W-:Y:S01]  /*19e80*/  @P0 IMAD.MOV.U32 R31, RZ, RZ, R26 ;  /* 0x000000ffff1f0224 */ /* 0x000fe200078e001a */
[----:B------:R-:W3:Y:S04]  /*19e90*/  LDL R0, [R1+0x884] ;  /* 0x0008840001007983 */ /* 0x000ee80000100800 */
[----:B------:R-:W3:Y:S01]  /*19ea0*/  LDL R26, [R1+0x880] ;  /* 0x00088000011a7983 */ /* 0x000ee20000100800 */
[C---:B------:R-:W-:Y:S02]  /*19eb0*/  ISETP.GT.AND P1, PT, R2.reuse, 0x77, PT ;  /* 0x000000770200780c */ /* 0x040fe40003f24270 */
[----:B------:R-:W-:Y:S02]  /*19ec0*/  PRMT R47, RZ, 0x7610, R47 ;  /* 0x00007610ff2f7816 */ /* 0x000fe4000000002f */
[----:B------:R-:W-:-:S02]  /*19ed0*/  ISETP.GT.AND P2, PT, R2, 0x7e, PT ;  /* 0x0000007e0200780c */ /* 0x000fc40003f44270 */
[----:B------:R-:W-:Y:S02]  /*19ee0*/  PRMT R49, RZ, 0x7610, R49 ;  /* 0x00007610ff317816 */ /* 0x000fe40000000031 */
[----:B------:R4:W3:Y:S01]  /*19ef0*/  @P0 LDG.E.U8 R47, desc[UR42][R30.64] ;  /* 0x0000002a1e2f0981 */ /* 0x0008e2000c1e1100 */
[----:B------:R-:W-:-:S04]  /*19f00*/  PRMT R51, RZ, 0x7610, R51 ;  /* 0x00007610ff337816 */ /* 0x000fc80000000033 */
[----:B----4-:R-:W-:Y:S02]  /*19f10*/  @P1 IMAD.MOV.U32 R30, RZ, RZ, R37 ;  /* 0x000000ffff1e1224 */ /* 0x010fe400078e0025 */
[----:B------:R-:W-:-:S05]  /*19f20*/  @P1 IMAD.MOV.U32 R31, RZ, RZ, R38 ;  /* 0x000000ffff1f1224 */ /* 0x000fca00078e0026 */
[----:B------:R1:W4:Y:S01]  /*19f30*/  @P1 LDG.E.U8 R49, desc[UR42][R30.64] ;  /* 0x0000002a1e311981 */ /* 0x000322000c1e1100 */
[----:B------:R-:W-:Y:S02]  /*19f40*/  ISETP.GT.AND P0, PT, R2, 0x7f, PT ;  /* 0x0000007f0200780c */ /* 0x000fe40003f04270 */
[----:B------:R-:W-:Y:S01]  /*19f50*/  PRMT R53, RZ, 0x7610, R53 ;  /* 0x00007610ff357816 */ /* 0x000fe20000000035 */
[----:B-1----:R-:W-:Y:S02]  /*19f60*/  @P1 IMAD.MOV.U32 R30, RZ, RZ, R35 ;  /* 0x000000ffff1e1224 */ /* 0x002fe400078e0023 */
[----:B------:R-:W-:-:S05]  /*19f70*/  @P1 IMAD.MOV.U32 R31, RZ, RZ, R36 ;  /* 0x000000ffff1f1224 */ /* 0x000fca00078e0024 */
[----:B------:R1:W4:Y:S01]  /*19f80*/  @P1 LDG.E.U8 R51, desc[UR42][R30.64] ;  /* 0x0000002a1e331981 */ /* 0x000322000c1e1100 */
[----:B------:R-:W-:Y:S01]  /*19f90*/  PRMT R55, RZ, 0x7610, R55 ;  /* 0x00007610ff377816 */ /* 0x000fe20000000037 */
[----:B-1----:R-:W-:Y:S02]  /*19fa0*/  @P2 IMAD.MOV.U32 R30, RZ, RZ, R33 ;  /* 0x000000ffff1e2224 */ /* 0x002fe400078e0021 */
[----:B------:R-:W-:-:S05]  /*19fb0*/  @P2 IMAD.MOV.U32 R31, RZ, RZ, R34 ;  /* 0x000000ffff1f2224 */ /* 0x000fca00078e0022 */
[----:B------:R1:W4:Y:S01]  /*19fc0*/  @P2 LDG.E.U8 R53, desc[UR42][R30.64] ;  /* 0x0000002a1e352981 */ /* 0x000322000c1e1100 */
[----:B------:R-:W-:Y:S01]  /*19fd0*/  PRMT R56, RZ, 0x7610, R56 ;  /* 0x00007610ff387816 */ /* 0x000fe20000000038 */
[----:B-1----:R-:W-:Y:S02]  /*19fe0*/  @P2 IMAD.MOV.U32 R30, RZ, RZ, R29 ;  /* 0x000000ffff1e2224 */ /* 0x002fe400078e001d */
[----:B------:R-:W-:-:S05]  /*19ff0*/  @P2 IMAD.MOV.U32 R31, RZ, RZ, R32 ;  /* 0x000000ffff1f2224 */ /* 0x000fca00078e0020 */
[----:B------:R1:W4:Y:S02]  /*1a000*/  @P2 LDG.E.U8 R55, desc[UR42][R30.64] ;  /* 0x0000002a1e372981 */ /* 0x000324000c1e1100 */
[----:B-1----:R-:W-:Y:S02]  /*1a010*/  @P0 IMAD.MOV.U32 R30, RZ, RZ, R27 ;  /* 0x000000ffff1e0224 */ /* 0x002fe400078e001b */
[----:B--2---:R-:W-:-:S05]  /*1a020*/  @P0 IMAD.MOV.U32 R31, RZ, RZ, R28 ;  /* 0x000000ffff1f0224 */ /* 0x004fca00078e001c */
[----:B------:R3:W2:Y:S01]  /*1a030*/  @P0 LDG.E.U8 R56, desc[UR42][R30.64] ;  /* 0x0000002a1e380981 */ /* 0x0006a2000c1e1100 */
[----:B------:R-:W-:Y:S01]  /*1a040*/  PRMT R57, RZ, 0x7610, R57 ;  /* 0x00007610ff397816 */ /* 0x000fe20000000039 */
[----:B---3--:R-:W-:Y:S02]  /*1a050*/  @P0 IMAD.MOV.U32 R30, RZ, RZ, R0 ;  /* 0x000000ffff1e0224 */ /* 0x008fe400078e0000 */
[----:B------:R-:W-:-:S05]  /*1a060*/  @P0 IMAD.MOV.U32 R31, RZ, RZ, R26 ;  /* 0x000000ffff1f0224 */ /* 0x000fca00078e001a */
[----:B------:R-:W3:Y:S04]  /*1a070*/  @P0 LDG.E.U8 R57, desc[UR42][R30.64] ;  /* 0x0000002a1e390981 */ /* 0x000ee8000c1e1100 */
[----:B------:R-:W-:Y:S01]  /*1a080*/  STL [R1+0x2364], R47 ;  /* 0x0023642f01007387 */ /* 0x000fe20000100800 */
[----:B0-----:R-:W0:Y:S01]  /*1a090*/  S2R R43, SR_TID.X ;  /* 0x00000000002b7919 */ /* 0x001e220000002100 */
[----:B------:R-:W-:Y:S06]  /*1a0a0*/  BAR.SYNC.DEFER_BLOCKING 0x0 ;  /* 0x0000000000007b1d */ /* 0x000fec0000010000 */
[----:B----4-:R-:W-:Y:S04]  /*1a0b0*/  STL [R1+0x2368], R49 ;  /* 0x0023683101007387 */ /* 0x010fe80000100800 */
[----:B------:R-:W-:Y:S04]  /*1a0c0*/  STL [R1+0x236c], R51 ;  /* 0x00236c3301007387 */ /* 0x000fe80000100800 */
[----:B------:R-:W-:Y:S04]  /*1a0d0*/  STL [R1+0x2370], R53 ;  /* 0x0023703501007387 */ /* 0x000fe80000100800 */
[----:B------:R-:W-:Y:S04]  /*1a0e0*/  STL [R1+0x2374], R55 ;  /* 0x0023743701007387 */ /* 0x000fe80000100800 */
[----:B--2---:R-:W-:Y:S04]  /*1a0f0*/  STL [R1+0x2378], R56 ;  /* 0x0023783801007387 */ /* 0x004fe80000100800 */
[----:B------:R-:W2:Y:S04]  /*1a100*/  LDL.LU R41, [R1+0x528] ;  /* 0x0005280001297983 */ /* 0x000ea80000300800 */
[----:B------:R-:W4:Y:S04]  /*1a110*/  LDL.LU R39, [R1+0x524] ;  /* 0x0005240001277983 */ /* 0x000f280000300800 */
[----:B------:R-:W2:Y:S04]  /*1a120*/  LDL.LU R37, [R1+0x520] ;  /* 0x0005200001257983 */ /* 0x000ea80000300800 */
        /* <DEDUP_REMOVED lines=18> */
[----:B---3--:R1:W-:Y:S04]  /*1a250*/  STL [R1+0x237c], R57 ;  /* 0x00237c3901007387 */ /* 0x0083e80000100800 */
        /* <DEDUP_REMOVED lines=35> */
[----:B-1----:R-:W1:Y:S03]  /*1a490*/  S2R R57, SR_TID.X ;  /* 0x0000000000397919 */ /* 0x002e660000002100 */
        /* <DEDUP_REMOVED lines=13> */
[----:B------:R-:W3:Y:S03]  /*1a570*/  S2R R30, SR_TID.X ;  /* 0x00000000001e7919 */ /* 0x000ee60000002100 */
        /* <DEDUP_REMOVED lines=10> */
[----:B0-----:R-:W-:-:S03]  /*1a620*/  LOP3.LUT R45, R43, 0x1f, RZ, 0xc0, !PT ;  /* 0x0000001f2b2d7812 */ /* 0x001fc600078ec0ff */
[----:B------:R-:W-:Y:S04]  /*1a630*/  STL [R1+0x225c], R31 ;  /* 0x00225c1f01007387 */ /* 0x000fe80000100800 */
[----:B------:R-:W-:Y:S04]  /*1a640*/  STL [R1+0x2264], R31 ;  /* 0x0022641f01007387 */ /* 0x000fe80000100800 */
[----:B------:R-:W-:Y:S04]  /*1a650*/  STL [R1+0x226c], R31 ;  /* 0x00226c1f01007387 */ /* 0x000fe80000100800 */
[----:B------:R-:W-:Y:S01]  /*1a660*/  STL [R1+0x2274], R31 ;  /* 0x0022741f01007387 */ /* 0x000fe20000100800 */
[----:B------:R-:W-:-:S03]  /*1a670*/  LOP3.LUT R43, R45, 0x60, RZ, 0xfc, !PT ;  /* 0x000000602d2b7812 */ /* 0x000fc600078efcff */
[----:B------:R-:W-:Y:S04]  /*1a680*/  STL [R1+0x227c], R31 ;  /* 0x00227c1f01007387 */ /* 0x000fe80000100800 */
[----:B------:R-:W-:Y:S04]  /*1a690*/  STL [R1+0x2284], R31 ;  /* 0x0022841f01007387 */ /* 0x000fe80000100800 */
[----:B------:R-:W-:Y:S04]  /*1a6a0*/  STL [R1+0x228c], R31 ;  /* 0x00228c1f01007387 */ /* 0x000fe80000100800 */
[----:B------:R-:W-:Y:S01]  /*1a6b0*/  STL [R1+0x2294], R31 ;  /* 0x0022941f01007387 */ /* 0x000fe20000100800 */
[----:B------:R-:W-:-:S03]  /*1a6c0*/  ISETP.GE.AND P3, PT, R43, R2, PT ;  /* 0x000000022b00720c */ /* 0x000fc60003f66270 */
[----:B------:R-:W-:Y:S01]  /*1a6d0*/  STL [R1+0x229c], R31 ;  /* 0x00229c1f01007387 */ /* 0x000fe20000100800 */
[----:B-1----:R-:W-:-:S03]  /*1a6e0*/  LOP3.LUT R43, R57, 0x1f, RZ, 0xc0, !PT ;  /* 0x0000001f392b7812 */ /* 0x002fc600078ec0ff */
        /* <DEDUP_REMOVED lines=13> */
[----:B---3--:R-:W-:-:S03]  /*1a7c0*/  LOP3.LUT R30, R30, 0x1f, RZ, 0xc0, !PT ;  /* 0x0000001f1e1e7812 */ /* 0x008fc600078ec0ff */
[----:B------:R-:W-:Y:S04]  /*1a7d0*/  STL [R1+0x230c], R31 ;  /* 0x00230c1f01007387 */ /* 0x000fe80000100800 */
[----:B------:R-:W-:Y:S04]  /*1a7e0*/  STL [R1+0x2314], R31 ;  /* 0x0023141f01007387 */ /* 0x000fe80000100800 */
[----:B------:R-:W-:Y:S04]  /*1a7f0*/  STL [R1+0x231c], R31 ;  /* 0x00231c1f01007387 */ /* 0x000fe80000100800 */
[----:B------:R-:W-:Y:S04]  /*1a800*/  STL [R1+0x2324], R31 ;  /* 0x0023241f01007387 */ /* 0x000fe80000100800 */
[----:B------:R-:W-:Y:S01]  /*1a810*/  STL [R1+0x2380], R30 ;  /* 0x0023801e01007387 */ /* 0x000fe20000100800 */
[----:B------:R-:W-:-:S02]  /*1a820*/  LOP3.LUT R47, R45, 0x20, RZ, 0xfc, !PT ;  /* 0x000000202d2f7812 */ /* 0x000fc400078efcff */
[----:B------:R-:W-:Y:S02]  /*1a830*/  LOP3.LUT R45, R45, 0x40, RZ, 0xfc, !PT ;  /* 0x000000402d2d7812 */ /* 0x000fe400078efcff */
[-C--:B------:R-:W-:Y:S02]  /*1a840*/  ISETP.GE.AND P0, PT, R30, R2.reuse, PT ;  /* 0x000000021e00720c */ /* 0x080fe40003f06270 */
[-C--:B------:R-:W-:Y:S02]  /*1a850*/  ISETP.GE.AND P1, PT, R47, R2.reuse, PT ;  /* 0x000000022f00720c */ /* 0x080fe40003f26270 */
[----:B------:R-:W-:Y:S01]  /*1a860*/  ISETP.GE.AND P2, PT, R45, R2, PT ;  /* 0x000000022d00720c */ /* 0x000fe20003f46270 */
[----:B--2---:R-:W-:Y:S04]  /*1a870*/  STS.U8 [R43+UR4], R41 ;  /* 0x000000292b007988 */ /* 0x004fe80008000004 */
[----:B----4-:R-:W-:Y:S04]  /*1a880*/  STS.U8 [R43+UR4+0x20], R39 ;  /* 0x000020272b007988 */ /* 0x010fe80008000004 */
[----:B------:R-:W-:Y:S04]  /*1a890*/  STS.U8 [R43+UR4+0x40], R37 ;  /* 0x000040252b007988 */ /* 0x000fe80008000004 */
        /* <DEDUP_REMOVED lines=10> */
[----:B------:R0:W-:Y:S04]  /*1a940*/  STS.U8 [R43+UR4+0x600], R26 ;  /* 0x0006001a2b007988 */ /* 0x0001e80008000004 */
[----:B------:R1:W-:Y:S04]  /*1a950*/  STS.U8 [R43+UR4+0x660], R27 ;  /* 0x0006601b2b007988 */ /* 0x0003e80008000004 */
[----:B------:R2:W-:Y:S04]  /*1a960*/  STS.U8 [R43+UR4+0x640], R28 ;  /* 0x0006401c2b007988 */ /* 0x0005e80008000004 */
[----:B------:R3:W-:Y:S04]  /*1a970*/  STS.U8 [R43+UR4+0x800], R29 ;  /* 0x0008001d2b007988 */ /* 0x0007e80008000004 */
[----:B------:R4:W-:Y:S04]  /*1a980*/  STS.U8 [R43+UR4+0x820], R54 ;  /* 0x000820362b007988 */ /* 0x0009e80008000004 */
[----:B------:R2:W-:Y:S04]  /*1a990*/  STS.U8 [R43+UR4+0x840], R58 ;  /* 0x0008403a2b007988 */ /* 0x0005e80008000004 */
[----:B0-----:R-:W4:Y:S04]  /*1a9a0*/  LDL.LU R26, [R1+0x284] ;  /* 0x00028400011a7983 */ /* 0x001f280000300800 */
[----:B-1----:R-:W4:Y:S04]  /*1a9b0*/  LDL.LU R27, [R1+0x280] ;  /* 0x00028000011b7983 */ /* 0x002f280000300800 */
[----:B--2---:R-:W2:Y:S04]  /*1a9c0*/  LDL.LU R28, [R1+0x27c] ;  /* 0x00027c00011c7983 */ /* 0x004ea80000300800 */
[----:B---3--:R-:W3:Y:S04]  /*1a9d0*/  LDL.LU R29, [R1+0x248] ;  /* 0x00024800011d7983 */ /* 0x008ee80000300800 */
[----:B----4-:R-:W4:Y:S04]  /*1a9e0*/  LDL.LU R54, [R1+0x244] ;  /* 0x0002440001367983 */ /* 0x010f280000300800 */
[----:B------:R0:W-:Y:S04]  /*1a9f0*/  STS.U8 [R43+UR4+0x860], R59 ;  /* 0x0008603b2b007988 */ /* 0x0001e80008000004 */
[----:B------:R-:W4:Y:S04]  /*1aa00*/  LDL.LU R58, [R1+0x240] ;  /* 0x00024000013a7983 */ /* 0x000f280000300800 */
[----:B------:R1:W-:Y:S04]  /*1aa10*/  STS.U8 [R43+UR4+0xa20], R60 ;  /* 0x000a203c2b007988 */ /* 0x0003e80008000004 */
[----:B0-----:R-:W4:Y:S04]  /*1aa20*/  LDL.LU R59, [R1+0x23c] ;  /* 0x00023c00013b7983 */ /* 0x001f280000300800 */
[----:B-1----:R-:W4:Y:S04]  /*1aa30*/  LDL.LU R60, [R1+0x208] ;  /* 0x00020800013c7983 */ /* 0x002f280000300800 */
        /* <DEDUP_REMOVED lines=23> */
[----:B------:R0:W-:Y:S04]  /*1abb0*/  STS.U8 [R43+UR4+0xa00], R26 ;  /* 0x000a001a2b007988 */ /* 0x0001e80008000004 */
[----:B------:R1:W-:Y:S04]  /*1abc0*/  STS.U8 [R43+UR4+0xa60], R27 ;  /* 0x000a601b2b007988 */ /* 0x0003e80008000004 */
[----:B--2---:R2:W-:Y:S04]  /*1abd0*/  STS.U8 [R43+UR4+0xa40], R28 ;  /* 0x000a401c2b007988 */ /* 0x0045e80008000004 */
[----:B---3--:R3:W-:Y:S04]  /*1abe0*/  STS.U8 [R43+UR4+0xc00], R29 ;  /* 0x000c001d2b007988 */ /* 0x0087e80008000004 */
[----:B----4-:R4:W-:Y:S04]  /*1abf0*/  STS.U8 [R43+UR4+0xc20], R54 ;  /* 0x000c20362b007988 */ /* 0x0109e80008000004 */
[----:B------:R2:W-:Y:S04]  /*1ac00*/  STS.U8 [R43+UR4+0xc40], R58 ;  /* 0x000c403a2b007988 */ /* 0x0005e80008000004 */
[----:B0-----:R-:W4:Y:S04]  /*1ac10*/  LDL.LU R26, [R1+0x23c8] ;  /* 0x0023c800011a7983 */ /* 0x001f280000300800 */
[----:B-1----:R-:W4:Y:S04]  /*1ac20*/  LDL.LU R27, [R1+0x23c4] ;  /* 0x0023c400011b7983 */ /* 0x002f280000300800 */
[----:B--2---:R-:W2:Y:S04]  /*1ac30*/  LDL.LU R28, [R1+0x23c0] ;  /* 0x0023c000011c7983 */ /* 0x004ea80000300800 */
[----:B---3--:R-:W3:Y:S04]  /*1ac40*/  LDL.LU R29, [R1+0x23bc] ;  /* 0x0023bc00011d7983 */ /* 0x008ee80000300800 */
[----:B----4-:R-:W4:Y:S04]  /*1ac50*/  LDL.LU R54, [R1+0x23b8] ;  /* 0x0023b80001367983 */ /* 0x010f280000300800 */
[----:B------:R-:W2:Y:S04]  /*1ac60*/  LDL.LU R58, [R1+0x23b4] ;  /* 0x0023b400013a7983 */ /* 0x000ea80000300800 */
[----:B------:R0:W-:Y:S04]  /*1ac70*/  STS.U8 [R43+UR4+0xc60], R59 ;  /* 0x000c603b2b007988 */ /* 0x0001e80008000004 */
[----:B------:R1:W-:Y:S04]  /*1ac80*/  STS.U8 [R43+UR4+0xe20], R60 ;  /* 0x000e203c2b007988 */ /* 0x0003e80008000004 */
[----:B0-----:R-:W2:Y:S04]  /*1ac90*/  LDL.LU R59, [R1+0x23b0] ;  /* 0x0023b000013b7983 */ /* 0x001ea80000300800 */
[----:B-1----:R-:W2:Y:S04]  /*1aca0*/  LDL.LU R60, [R1+0x23ac] ;  /* 0x0023ac00013c7983 */ /* 0x002ea80000300800 */
        /* <DEDUP_REMOVED lines=9> */
[----:B0-----:R-:W3:Y:S04]  /*1ad40*/  LDL.LU R56, [R1+0x518] ;  /* 0x0005180001387983 */ /* 0x001ee80000300800 */
[----:B-1----:R-:W3:Y:S04]  /*1ad50*/  LDL.LU R55, [R1+0x514] ;  /* 0x0005140001377983 */ /* 0x002ee80000300800 */
[----:B------:R-:W3:Y:S04]  /*1ad60*/  LDL.LU R53, [R1+0x510] ;  /* 0x0005100001357983 */ /* 0x000ee80000300800 */
[----:B------:R-:W3:Y:S04]  /*1ad70*/  LDL.LU R51, [R1+0x50c] ;  /* 0x00050c0001337983 */ /* 0x000ee80000300800 */
[----:B------:R-:W3:Y:S04]  /*1ad80*/  LDL.LU R49, [R1+0x4c8] ;  /* 0x0004c80001317983 */ /* 0x000ee80000300800 */
[----:B------:R0:W-:Y:S04]  /*1ad90*/  STS.U8 [R43+UR4+0x1260], R45 ;  /* 0x0012602d2b007988 */ /* 0x0001e80008000004 */
[----:B------:R-:W3:Y:S04]  /*1ada0*/  LDL.LU R47, [R1+0x4c4] ;  /* 0x0004c400012f7983 */ /* 0x000ee80000300800 */
        /* <DEDUP_REMOVED lines=25> */
[----:B0-----:R-:W3:Y:S04]  /*1af40*/  LDL.LU R52, [R1+0x2b0] ;  /* 0x0002b00001347983 */ /* 0x001ee80000300800 */
[----:B-1----:R-:W3:Y:S01]  /*1af50*/  LDL.LU R0, [R1+0x2ac] ;  /* 0x0002ac0001007983 */ /* 0x002ee20000300800 */
[----:B------:R-:W-:-:S04]  /*1af60*/  LOP3.LUT R57, R57, 0x1f, RZ, 0xc0, !PT ;  /* 0x0000001f39397812 */ /* 0x000fc800078ec0ff */
[----:B------:R-:W-:Y:S01]  /*1af70*/  LOP3.LUT R30, R57, 0x8, RZ, 0x3c, !PT ;  /* 0x00000008391e7812 */ /* 0x000fe200078e3cff */
[----:B--2---:R-:W-:Y:S04]  /*1af80*/  STS.U8 [R43+UR4+0x1a20], R60 ;  /* 0x001a203c2b007988 */ /* 0x004fe80008000004 */
[----:B------:R-:W-:Y:S04]  /*1af90*/  STS.U8 [R43+UR4+0x1a00], R59 ;  /* 0x001a003b2b007988 */ /* 0x000fe80008000004 */
[----:B------:R-:W-:Y:S04]  /*1afa0*/  STS.U8 [R43+UR4+0x1a60], R58 ;  /* 0x001a603a2b007988 */ /* 0x000fe80008000004 */
[----:B----4-:R-:W-:Y:S04]  /*1afb0*/  STS.U8 [R43+UR4+0x1a40], R54 ;  /* 0x001a40362b007988 */ /* 0x010fe80008000004 */
[----:B---3--:R-:W-:Y:S04]  /*1afc0*/  STS.U8 [R43+UR4+0x1c00], R29 ;  /* 0x001c001d2b007988 */ /* 0x008fe80008000004 */
        /* <DEDUP_REMOVED lines=13> */
[----:B------:R-:W-:Y:S04]  /*1b0a0*/  STL [R1+0x2080], R60 ;  /* 0x0020803c01007387 */ /* 0x000fe80000100800 */
[----:B------:R-:W-:Y:S04]  /*1b0b0*/  STL [R1+0x2384], R60 ;  /* 0x0023843c01007387 */ /* 0x000fe80000100800 */
[----:B------:R-:W-:Y:S04]  /*1b0c0*/  STL [R1+0x2388], R59 ;  /* 0x0023883b01007387 */ /* 0x000fe80000100800 */
        /* <DEDUP_REMOVED lines=9> */
[----:B------:R-:W-:Y:S04]  /*1b160*/  STL [R1+0x2398], R28 ;  /* 0x0023981c01007387 */ /* 0x000fe80000100800 */
[----:B------:R-:W-:Y:S04]  /*1b170*/  STL [R1+0x239c], R27 ;  /* 0x00239c1b01007387 */ /* 0x000fe80000100800 */
[----:B------:R-:W-:Y:S04]  /*1b180*/  STS.U8 [R30+UR4+0x6a0], R32 ;  /* 0x0006a0201e007988 */ /* 0x000fe80008000004 */
[----:B------:R-:W-:Y:S04]  /*1b190*/  STS.U8 [R30+UR4+0x680], R34 ;  /* 0x000680221e007988 */ /* 0x000fe80008000004 */
[----:B------:R-:W-:Y:S04]  /*1b1a0*/  STS.U8 [R30+UR4+0x6e0], R36 ;  /* 0x0006e0241e007988 */ /* 0x000fe80008000004 */
[----:B------:R-:W-:Y:S04]  /*1b1b0*/  STS.U8 [R30+UR4+0x6c0], R38 ;  /* 0x0006c0261e007988 */ /* 0x000fe80008000004 */
[----:B------:R0:W-:Y:S04]  /*1b1c0*/  STS.U8 [R30+UR4+0x880], R40 ;  /* 0x000880281e007988 */ /* 0x0001e80008000004 */
[----:B------:R-:W-:Y:S04]  /*1b1d0*/  STS.U8 [R30+UR4+0x8a0], R42 ;  /* 0x0008a02a1e007988 */ /* 0x000fe80008000004 */
[----:B0-----:R-:W2:Y:S04]  /*1b1e0*/  LDL.LU R40, [R1+0x278] ;  /* 0x0002780001287983 */ /* 0x001ea80000300800 */
[----:B------:R0:W-:Y:S04]  /*1b1f0*/  STS.U8 [R30+UR4+0x8c0], R52 ;  /* 0x0008c0341e007988 */ /* 0x0001e80008000004 */
[----:B------:R1:W-:Y:S04]  /*1b200*/  STS.U8 [R30+UR4+0x8e0], R0 ;  /* 0x0008e0001e007988 */ /* 0x0003e80008000004 */
[----:B0-----:R-:W3:Y:S04]  /*1b210*/  LDL.LU R52, [R1+0x274] ;  /* 0x0002740001347983 */ /* 0x001ee80000300800 */
        /* <DEDUP_REMOVED lines=28> */
[----:B--2---:R0:W-:Y:S04]  /*1b3e0*/  STS.U8 [R30+UR4+0xaa0], R40 ;  /* 0x000aa0281e007988 */ /* 0x0041e80008000004 */
[----:B0-----:R-:W2:Y:S04]  /*1b3f0*/  LDL.LU R40, [R1+0x10] ;  /* 0x0000100001287983 */ /* 0x001ea80000300800 */
[----:B---3--:R0:W-:Y:S04]  /*1b400*/  STS.U8 [R30+UR4+0xa80], R52 ;  /* 0x000a80341e007988 */ /* 0x0081e80008000004 */
[----:B----4-:R1:W-:Y:S04]  /*1b410*/  STS.U8 [R30+UR4+0xae0], R0 ;  /* 0x000ae0001e007988 */ /* 0x0103e80008000004 */
[----:B------:R-:W-:Y:S04]  /*1b420*/  STS.U8 [R30+UR4+0xac0], R27 ;  /* 0x000ac01b1e007988 */ /* 0x000fe80008000004 */
[----:B0-----:R-:W3:Y:S04]  /*1b430*/  LDL.LU R52, [R1+0x23a8] ;  /* 0x0023a80001347983 */ /* 0x001ee80000300800 */
[----:B-1----:R-:W4:Y:S04]  /*1b440*/  LDL.LU R0, [R1+0x23a4] ;  /* 0x0023a40001007983 */ /* 0x002f280000300800 */
        /* <DEDUP_REMOVED lines=24> */
[----:B0-----:R-:W3:Y:S04]  /*1b5d0*/  LDL.LU R42, [R1+0x508] ;  /* 0x00050800012a7983 */ /* 0x001ee80000300800 */
[----:B------:R-:W-:Y:S04]  /*1b5e0*/  STS.U8 [R30+UR4+0x1880], R36 ;  /* 0x001880241e007988 */ /* 0x000fe80008000004 */
[----:B------:R-:W-:Y:S01]  /*1b5f0*/  STS.U8 [R30+UR4+0x18a0], R38 ;  /* 0x0018a0261e007988 */ /* 0x000fe20008000004 */
[----:B------:R-:W-:-:S03]  /*1b600*/  LOP3.LUT R2, R43, 0x10, RZ, 0x3c, !PT ;  /* 0x000000102b027812 */ /* 0x000fc600078e3cff */
[----:B--2---:R-:W-:Y:S04]  /*1b610*/  STS.U8 [R30+UR4+0x18c0], R40 ;  /* 0x0018c0281e007988 */ /* 0x004fe80008000004 */
[----:B----4-:R0:W-:Y:S04]  /*1b620*/  STS.U8 [R30+UR4+0x18e0], R0 ;  /* 0x0018e0001e007988 */ /* 0x0101e80008000004 */
[----:B0-----:R-:W2:Y:S04]  /*1b630*/  LDL.LU R0, [R1+0x23a0] ;  /* 0x0023a00001007983 */ /* 0x001ea80000300800 */
[----:B------:R-:W4:Y:S04]  /*1b640*/  LDL.LU R56, [R1+0x504] ;  /* 0x0005040001387983 */ /* 0x000f280000300800 */
[----:B------:R-:W2:Y:S04]  /*1b650*/  LDL.LU R55, [R1+0x500] ;  /* 0x0005000001377983 */ /* 0x000ea80000300800 */
[----:B------:R-:W2:Y:S04]  /*1b660*/  LDL.LU R53, [R1+0x4fc] ;  /* 0x0004fc0001357983 */ /* 0x000ea80000300800 */
[----:B------:R-:W2:Y:S04]  /*1b670*/  LDL.LU R51, [R1+0x4b8] ;  /* 0x0004b80001337983 */ /* 0x000ea80000300800 */
[----:B------:R-:W2:Y:S04]  /*1b680*/  LDL.LU R49, [R1+0x4b4] ;  /* 0x0004b40001317983 */ /* 0x000ea80000300800 */
[----:B------:R-:W2:Y:S04]  /*1b690*/  LDL.LU R47, [R1+0x4b0] ;  /* 0x0004b000012f7983 */ /* 0x000ea80000300800 */
[----:B------:R-:W2:Y:S04]  /*1b6a0*/  LDL.LU R45, [R1+0x4ac] ;  /* 0x0004ac00012d7983 */ /* 0x000ea80000300800 */
[----:B---3--:R-:W-:Y:S04]  /*1b6b0*/  STS.U8 [R30+UR4+0x1aa0], R52 ;  /* 0x001aa0341e007988 */ /* 0x008fe80008000004 */
[----:B------:R-:W-:Y:S04]  /*1b6c0*/  STS.U8 [R30+UR4+0x1a80], R50 ;  /* 0x001a80321e007988 */ /* 0x000fe80008000004 */
[----:B------:R-:W-:Y:S04]  /*1b6d0*/  STS.U8 [R30+UR4+0x1ae0], R48 ;  /* 0x001ae0301e007988 */ /* 0x000fe80008000004 */
[----:B------:R-:W3:Y:S04]  /*1b6e0*/  LDL.LU R41, [R1+0x478] ;  /* 0x0004780001297983 */ /* 0x000ee80000300800 */
        /* <DEDUP_REMOVED lines=11> */
[----:B------:R-:W-:Y:S04]  /*1b7a0*/  STS.U8 [R30+UR4+0x1e80], R16 ;  /* 0x001e80101e007988 */ /* 0x000fe80008000004 */
[----:B------:R-:W3:Y:S04]  /*1b7b0*/  LDL.LU R34, [R1+0x2e0] ;  /* 0x0002e00001227983 */ /* 0x000ee80000300800 */
[----:B------:R-:W-:Y:S04]  /*1b7c0*/  STS.U8 [R30+UR4+0x1ee0], R15 ;  /* 0x001ee00f1e007988 */ /* 0x000fe80008000004 */
[----:B------:R-:W3:Y:S04]  /*1b7d0*/  LDL.LU R36, [R1+0x2dc] ;  /* 0x0002dc0001247983 */ /* 0x000ee80000300800 */
[----:B------:R-:W-:Y:S04]  /*1b7e0*/  STS.U8 [R30+UR4+0x1ec0], R14 ;  /* 0x001ec00e1e007988 */ /* 0x000fe80008000004 */
[----:B------:R-:W3:Y:S04]  /*1b7f0*/  LDL.LU R38, [R1+0x2a8] ;  /* 0x0002a80001267983 */ /* 0x000ee80000300800 */
[----:B------:R0:W-:Y:S04]  /*1b800*/  STS.U8 [R2+UR4+0x100], R42 ;  /* 0x0001002a02007988 */ /* 0x0001e80008000004 */
[----:B------:R-:W3:Y:S04]  /*1b810*/  LDL.LU R40, [R1+0x2a4] ;  /* 0x0002a40001287983 */ /* 0x000ee80000300800 */
[----:B0-----:R-:W3:Y:S04]  /*1b820*/  LDL.LU R42, [R1+0x2a0] ;  /* 0x0002a000012a7983 */ /* 0x001ee80000300800 */
[----:B------:R-:W3:Y:S04]  /*1b830*/  LDL.LU R29, [R1+0x29c] ;  /* 0x00029c00011d7983 */ /* 0x000ee80000300800 */
[----:B------:R-:W3:Y:S04]  /*1b840*/  LDL.LU R54, [R1+0x268] ;  /* 0x0002680001367983 */ /* 0x000ee80000300800 */
[----:B------:R-:W3:Y:S04]  /*1b850*/  LDL.LU R58, [R1+0x264] ;  /* 0x00026400013a7983 */ /* 0x000ee80000300800 */
[----:B------:R-:W3:Y:S04]  /*1b860*/  LDL.LU R59, [R1+0x260] ;  /* 0x00026000013b7983 */ /* 0x000ee80000300800 */
[----:B------:R-:W3:Y:S04]  /*1b870*/  LDL.LU R60, [R1+0x25c] ;  /* 0x00025c00013c7983 */ /* 0x000ee80000300800 */
[----:B------:R-:W3:Y:S04]  /*1b880*/  LDL.LU R30, [R1+0x228] ;  /* 0x00022800011e7983 */ /* 0x000ee80000300800 */
[----:B------:R-:W3:Y:S04]  /*1b890*/  LDL.LU R31, [R1+0x224] ;  /* 0x00022400011f7983 */ /* 0x000ee80000300800 */
[----:B------:R-:W3:Y:S04]  /*1b8a0*/  LDL.LU R57, [R1+0x220] ;  /* 0x0002200001397983 */ /* 0x000ee80000300800 */
[----:B----4-:R-:W-:Y:S04]  /*1b8b0*/  STS.U8 [R2+UR4+0x120], R56 ;  /* 0x0001203802007988 */ /* 0x010fe80008000004 */
[----:B--2---:R-:W-:Y:S04]  /*1b8c0*/  STS.U8 [R2+UR4+0x140], R55 ;  /* 0x0001403702007988 */ /* 0x004fe80008000004 */
[----:B------:R0:W-:Y:S04]  /*1b8d0*/  STS.U8 [R2+UR4+0x160], R53 ;  /* 0x0001603502007988 */ /* 0x0001e80008000004 */
[----:B------:R1:W-:Y:S04]  /*1b8e0*/  STS.U8 [R2+UR4+0x320], R51 ;  /* 0x0003203302007988 */ /* 0x0003e80008000004 */
[----:B------:R2:W-:Y:S04]  /*1b8f0*/  STS.U8 [R2+UR4+0x300], R49 ;  /* 0x0003003102007988 */ /* 0x0005e80008000004 */
[----:B------:R4:W-:Y:S04]  /*1b900*/  STS.U8 [R2+UR4+0x360], R47 ;  /* 0x0003602f02007988 */ /* 0x0009e80008000004 */
[----:B------:R2:W-:Y:S04]  /*1b910*/  STS.U8 [R2+UR4+0x340], R45 ;  /* 0x0003402d02007988 */ /* 0x0005e80008000004 */
[----:B0-----:R-:W3:Y:S04]  /*1b920*/  LDL.LU R53, [R1+0x21c] ;  /* 0x00021c0001357983 */ /* 0x001ee80000300800 */
[----:B-1----:R-:W3:Y:S04]  /*1b930*/  LDL.LU R51, [R1+0x1e8] ;  /* 0x0001e80001337983 */ /* 0x002ee80000300800 */
[----:B--2---:R-:W2:Y:S04]  /*1b940*/  LDL.LU R49, [R1+0x1e4] ;  /* 0x0001e40001317983 */ /* 0x004ea80000300800 */
[----:B----4-:R-:W4:Y:S04]  /*1b950*/  LDL.LU R47, [R1+0x1e0] ;  /* 0x0001e000012f7983 */ /* 0x010f280000300800 */
[----:B------:R-:W4:Y:S04]  /*1b960*/  LDL.LU R45, [R1+0x1dc] ;  /* 0x0001dc00012d7983 */ /* 0x000f280000300800 */
[----:B------:R-:W4:Y:S04]  /*1b970*/  LDL.LU R56, [R1+0x1a8] ;  /* 0x0001a80001387983 */ /* 0x000f280000300800 */
[----:B---3--:R0:W-:Y:S04]  /*1b980*/  STS.U8 [R2+UR4+0x500], R41 ;  /* 0x0005002902007988 */ /* 0x0081e80008000004 */
        /* <DEDUP_REMOVED lines=32> */
[----:B--2---:R2:W-:Y:S04]  /*1bb90*/  STS.U8 [R2+UR4+0xf00], R49 ;  /* 0x000f003102007988 */ /* 0x0045e80008000004 */
[----:B----4-:R4:W-:Y:S04]  /*1bba0*/  STS.U8 [R2+UR4+0xf60], R47 ;  /* 0x000f602f02007988 */ /* 0x0109e80008000004 */
[----:B------:R2:W-:Y:S04]  /*1bbb0*/  STS.U8 [R2+UR4+0xf40], R45 ;  /* 0x000f402d02007988 */ /* 0x0005e80008000004 */
[----:B0-----:R-:W3:Y:S04]  /*1bbc0*/  LDL.LU R53, [R1+0x1c] ;  /* 0x00001c0001357983 */ /* 0x001ee80000300800 */
[----:B-1----:R-:W3:Y:S04]  /*1bbd0*/  LDL.LU R51, [R1+0x18] ;  /* 0x0000180001337983 */ /* 0x002ee80000300800 */
[----:B--2---:R-:W2:Y:S04]  /*1bbe0*/  LDL.LU R49, [R1+0x8] ;  /* 0x0000080001317983 */ /* 0x004ea80000300800 */
[----:B----4-:R-:W4:Y:S04]  /*1bbf0*/  LDL.LU R47, [R1+0x4] ;  /* 0x00000400012f7983 */ /* 0x010f280000300800 */
[----:B------:R-:W4:Y:S04]  /*1bc00*/  LDL.LU R45, [R1] ;  /* 0x00000000012d7983 */ /* 0x000f280000300800 */
[----:B------:R-:W-:Y:S04]  /*1bc10*/  STS.U8 [R2+UR4+0x1100], R56 ;  /* 0x0011003802007988 */ /* 0x000fe80008000004 */
[----:B---3--:R-:W-:Y:S04]  /*1bc20*/  STS.U8 [R2+UR4+0x1120], R55 ;  /* 0x0011203702007988 */ /* 0x008fe80008000004 */
        /* <DEDUP_REMOVED lines=8> */
[----:B---3--:R-:W3:Y:S04]  /*1bcb0*/  LDL.LU R37, [R1+0x4f0] ;  /* 0x0004f00001257983 */ /* 0x008ee80000300800 */
        /* <DEDUP_REMOVED lines=25> */
[----:B------:R-:W3:Y:S01]  /*1be50*/  LDL.LU R55, [R1+0x250] ;  /* 0x0002500001377983 */ /* 0x000ee20000300800 */
[----:B------:R-:W-:-:S03]  /*1be60*/  LOP3.LUT R31, R43, 0x18, RZ, 0x3c, !PT ;  /* 0x000000182b1f7812 */ /* 0x000fc600078e3cff */
[----:B------:R0:W-:Y:S04]  /*1be70*/  STS.U8 [R2+UR4+0x1760], R53 ;  /* 0x0017603502007988 */ /* 0x0001e80008000004 */
[----:B------:R1:W-:Y:S04]  /*1be80*/  STS.U8 [R2+UR4+0x1740], R51 ;  /* 0x0017403302007988 */ /* 0x0003e80008000004 */
[----:B--2---:R2:W-:Y:S04]  /*1be90*/  STS.U8 [R2+UR4+0x1900], R49 ;  /* 0x0019003102007988 */ /* 0x0045e80008000004 */
[----:B----4-:R4:W-:Y:S04]  /*1bea0*/  STS.U8 [R2+UR4+0x1920], R47 ;  /* 0x0019202f02007988 */ /* 0x0109e80008000004 */
[----:B------:R0:W-:Y:S04]  /*1beb0*/  STS.U8 [R2+UR4+0x1940], R45 ;  /* 0x0019402d02007988 */ /* 0x0001e80008000004 */
        /* <DEDUP_REMOVED lines=9> */
[----:B0-----:R-:W3:Y:S04]  /*1bf50*/  LDL.LU R53, [R1+0x24c] ;  /* 0x00024c0001357983 */ /* 0x001ee80000300800 */
[----:B------:R-:W-:Y:S04]  /*1bf60*/  STS.U8 [R2+UR4+0x1f20], R6 ;  /* 0x001f200602007988 */ /* 0x000fe80008000004 */
[----:B-1----:R-:W3:Y:S04]  /*1bf70*/  LDL.LU R51, [R1+0x218] ;  /* 0x0002180001337983 */ /* 0x002ee80000300800 */
[----:B------:R-:W-:Y:S04]  /*1bf80*/  STS.U8 [R2+UR4+0x1f00], R5 ;  /* 0x001f000502007988 */ /* 0x000fe80008000004 */
[----:B--2---:R-:W2:Y:S04]  /*1bf90*/  LDL.LU R49, [R1+0x214] ;  /* 0x0002140001317983 */ /* 0x004ea80000300800 */
[----:B------:R-:W-:Y:S04]  /*1bfa0*/  STS.U8 [R2+UR4+0x1f60], R4 ;  /* 0x001f600402007988 */ /* 0x000fe80008000004 */
[----:B----4-:R-:W4:Y:S04]  /*1bfb0*/  LDL.LU R47, [R1+0x210] ;  /* 0x00021000012f7983 */ /* 0x010f280000300800 */
[----:B------:R-:W-:Y:S04]  /*1bfc0*/  STS.U8 [R2+UR4+0x1f40], R3 ;  /* 0x001f400302007988 */ /* 0x000fe80008000004 */
[----:B------:R-:W4:Y:S04]  /*1bfd0*/  LDL.LU R45, [R1+0x20c] ;  /* 0x00020c00012d7983 */ /* 0x000f280000300800 */
[----:B------:R0:W-:Y:S04]  /*1bfe0*/  STS.U8 [R31+UR4+0x180], R41 ;  /* 0x000180291f007988 */ /* 0x0001e80008000004 */
[----:B------:R-:W4:Y:S04]  /*1bff0*/  LDL.LU R43, [R1+0x1d8] ;  /* 0x0001d800012b7983 */ /* 0x000f280000300800 */
[----:B------:R1:W-:Y:S04]  /*1c000*/  STS.U8 [R31+UR4+0x1a0], R39 ;  /* 0x0001a0271f007988 */ /* 0x0003e80008000004 */
[----:B---3--:R3:W-:Y:S04]  /*1c010*/  STS.U8 [R31+UR4+0x1c0], R37 ;  /* 0x0001c0251f007988 */ /* 0x0087e80008000004 */
        /* <DEDUP_REMOVED lines=46> */
[----:B------:R1:W-:Y:S04]  /*1c300*/  STS.U8 [R31+UR4+0xd80], R51 ;  /* 0x000d80331f007988 */ /* 0x0003e80008000004 */
[----:B--2---:R2:W-:Y:S04]  /*1c310*/  STS.U8 [R31+UR4+0xda0], R49 ;  /* 0x000da0311f007988 */ /* 0x0045e80008000004 */
[----:B----4-:R4:W-:Y:S04]  /*1c320*/  STS.U8 [R31+UR4+0xdc0], R47 ;  /* 0x000dc02f1f007988 */ /* 0x0109e80008000004 */
[----:B0-----:R-:W3:Y:S04]  /*1c330*/  LDL.LU R53, [R1+0x2370] ;  /* 0x0023700001357983 */ /* 0x001ee80000300800 */
[----:B-1----:R-:W3:Y:S04]  /*1c340*/  LDL.LU R51, [R1+0x236c] ;  /* 0x00236c0001337983 */ /* 0x002ee80000300800 */
[----:B------:R0:W-:Y:S04]  /*1c350*/  STS.U8 [R31+UR4+0xde0], R45 ;  /* 0x000de02d1f007988 */ /* 0x0001e80008000004 */
[----:B--2---:R-:W2:Y:S04]  /*1c360*/  LDL.LU R49, [R1+0x2368] ;  /* 0x0023680001317983 */ /* 0x004ea80000300800 */
[----:B----4-:R-:W4:Y:S04]  /*1c370*/  LDL.LU R47, [R1+0x2364] ;  /* 0x00236400012f7983 */ /* 0x010f280000300800 */
[----:B------:R1:W-:Y:S04]  /*1c380*/  STS.U8 [R31+UR4+0xfa0], R43 ;  /* 0x000fa02b1f007988 */ /* 0x0003e80008000004 */
[----:B------:R1:W-:Y:S04]  /*1c390*/  STS.U8 [R31+UR4+0xf80], R41 ;  /* 0x000f80291f007988 */ /* 0x0003e80008000004 */
[----:B0-----:R-:W2:Y:S04]  /*1c3a0*/  LDL.LU R45, [R1+0x2360] ;  /* 0x00236000012d7983 */ /* 0x001ea80000300800 */
[----:B------:R0:W-:Y:S04]  /*1c3b0*/  STS.U8 [R31+UR4+0xfe0], R39 ;  /* 0x000fe0271f007988 */ /* 0x0001e80008000004 */
[----:B---3--:R3:W-:Y:S04]  /*1c3c0*/  STS.U8 [R31+UR4+0xfc0], R37 ;  /* 0x000fc0251f007988 */ /* 0x0087e80008000004 */
[----:B-1----:R-:W2:Y:S04]  /*1c3d0*/  LDL.LU R43, [R1+0x235c] ;  /* 0x00235c00012b7983 */ /* 0x002ea80000300800 */
[----:B------:R1:W-:Y:S04]  /*1c3e0*/  STS.U8 [R31+UR4+0x1180], R35 ;  /* 0x001180231f007988 */ /* 0x0003e80008000004 */
[----:B------:R-:W2:Y:S04]  /*1c3f0*/  LDL.LU R41, [R1+0x2358] ;  /* 0x0023580001297983 */ /* 0x000ea80000300800 */
[----:B0-----:R-:W2:Y:S04]  /*1c400*/  LDL.LU R39, [R1+0x2354] ;  /* 0x0023540001277983 */ /* 0x001ea80000300800 */
[----:B---3--:R-:W3:Y:S04]  /*1c410*/  LDL.LU R37, [R1+0x2350] ;  /* 0x0023500001257983 */ /* 0x008ee80000300800 */
[----:B------:R0:W-:Y:S04]  /*1c420*/  STS.U8 [R31+UR4+0x11a0], R33 ;  /* 0x0011a0211f007988 */ /* 0x0001e80008000004 */
[----:B------:R0:W-:Y:S04]  /*1c430*/  STS.U8 [R31+UR4+0x11c0], R32 ;  /* 0x0011c0201f007988 */ /* 0x0001e80008000004 */
[----:B-1----:R-:W2:Y:S04]  /*1c440*/  LDL.LU R35, [R1+0x234c] ;  /* 0x00234c0001237983 */ /* 0x002ea80000300800 */
[----:B------:R1:W-:Y:S04]  /*1c450*/  STS.U8 [R31+UR4+0x11e0], R34 ;  /* 0x0011e0221f007988 */ /* 0x0003e80008000004 */
[----:B------:R1:W-:Y:S04]  /*1c460*/  STS.U8 [R31+UR4+0x13a0], R36 ;  /* 0x0013a0241f007988 */ /* 0x0003e80008000004 */
[----:B------:R1:W-:Y:S04]  /*1c470*/  STS.U8 [R31+UR4+0x1380], R38 ;  /* 0x001380261f007988 */ /* 0x0003e80008000004 */
[----:B0-----:R-:W2:Y:S04]  /*1c480*/  LDL.LU R33, [R1+0x2348] ;  /* 0x0023480001217983 */ /* 0x001ea80000300800 */
[----:B------:R-:W2:Y:S04]  /*1c490*/  LDL.LU R32, [R1+0x2344] ;  /* 0x0023440001207983 */ /* 0x000ea80000300800 */
[----:B-1----:R-:W2:Y:S04]  /*1c4a0*/  LDL.LU R34, [R1+0x2340] ;  /* 0x0023400001227983 */ /* 0x002ea80000300800 */
[----:B------:R0:W-:Y:S04]  /*1c4b0*/  STS.U8 [R31+UR4+0x13e0], R40 ;  /* 0x0013e0281f007988 */ /* 0x0001e80008000004 */
[----:B------:R-:W2:Y:S04]  /*1c4c0*/  LDL.LU R36, [R1+0x233c] ;  /* 0x00233c0001247983 */ /* 0x000ea80000300800 */
[----:B------:R-:W2:Y:S04]  /*1c4d0*/  LDL.LU R38, [R1+0x2338] ;  /* 0x0023380001267983 */ /* 0x000ea80000300800 */
[----:B------:R1:W-:Y:S04]  /*1c4e0*/  STS.U8 [R31+UR4+0x13c0], R42 ;  /* 0x0013c02a1f007988 */ /* 0x0003e80008000004 */
[----:B------:R1:W-:Y:S04]  /*1c4f0*/  STS.U8 [R31+UR4+0x1580], R0 ;  /* 0x001580001f007988 */ /* 0x0003e80008000004 */
[----:B0-----:R-:W2:Y:S04]  /*1c500*/  LDL.LU R40, [R1+0x2334] ;  /* 0x0023340001287983 */ /* 0x001ea80000300800 */
[----:B-1----:R-:W2:Y:S04]  /*1c510*/  LDL.LU R42, [R1+0x2330] ;  /* 0x00233000012a7983 */ /* 0x002ea80000300800 */
[----:B------:R-:W2:Y:S04]  /*1c520*/  LDL.LU R0, [R1+0x232c] ;  /* 0x00232c0001007983 */ /* 0x000ea80000300800 */
[----:B------:R-:W-:Y:S04]  /*1c530*/  STS.U8 [R31+UR4+0x15a0], R3 ;  /* 0x0015a0031f007988 */ /* 0x000fe80008000004 */
[----:B------:R-:W-:Y:S04]  /*1c540*/  STS.U8 [R31+UR4+0x15c0], R2 ;  /* 0x0015c0021f007988 */ /* 0x000fe80008000004 */
[----:B--2---:R0:W-:Y:S04]  /*1c550*/  STS.U8 [R31+UR4+0x15e0], R0 ;  /* 0x0015e0001f007988 */ /* 0x0041e80008000004 */
[----:B0-----:R-:W2:Y:S04]  /*1c560*/  LDL.LU R0, [R1+0x2328] ;  /* 0x0023280001007983 */ /* 0x001ea80000300800 */
[----:B------:R-:W2:Y:S04]  /*1c570*/  LDL R3, [R1+0x1848] ;  /* 0x0018480001037983 */ /* 0x000ea80000100800 */
[----:B------:R-:W2:Y:S04]  /*1c580*/  LDL R2, [R1+0x1860] ;  /* 0x0018600001027983 */ /* 0x000ea80000100800 */
        /* <DEDUP_REMOVED lines=8> */
[----:B---3--:R-:W-:Y:S04]  /*1c610*/  STS.U8 [R31+UR4+0x1ba0], R37 ;  /* 0x001ba0251f007988 */ /* 0x008fe80008000004 */
[----:B------:R-:W-:Y:S04]  /*1c620*/  STS.U8 [R31+UR4+0x1b80], R39 ;  /* 0x001b80271f007988 */ /* 0x000fe80008000004 */
[----:B------:R-:W-:Y:S04]  /*1c630*/  STS.U8 [R31+UR4+0x1be0], R41 ;  /* 0x001be0291f007988 */ /* 0x000fe80008000004 */
[----:B------:R-:W-:Y:S04]  /*1c640*/  STS.U8 [R31+UR4+0x1bc0], R43 ;  /* 0x001bc02b1f007988 */ /* 0x000fe80008000004 */
[----:B------:R-:W-:Y:S04]  /*1c650*/  STS.U8 [R31+UR4+0x1d80], R45 ;  /* 0x001d802d1f007988 */ /* 0x000fe80008000004 */
[----:B----4-:R-:W-:Y:S04]  /*1c660*/  STS.U8 [R31+UR4+0x1da0], R47 ;  /* 0x001da02f1f007988 */ /* 0x010fe80008000004 */
[----:B------:R-:W-:Y:S04]  /*1c670*/  STS.U8 [R31+UR4+0x1dc0], R49 ;  /* 0x001dc0311f007988 */ /* 0x000fe80008000004 */
[----:B------:R-:W-:Y:S04]  /*1c680*/  STS.U8 [R31+UR4+0x1de0], R51 ;  /* 0x001de0331f007988 */ /* 0x000fe80008000004 */
[----:B------:R-:W-:Y:S04]  /*1c690*/  STS.U8 [R31+UR4+0x1fa0], R53 ;  /* 0x001fa0351f007988 */ /* 0x000fe80008000004 */
[----:B------:R-:W-:Y:S04]  /*1c6a0*/  STS.U8 [R31+UR4+0x1f80], R55 ;  /* 0x001f80371f007988 */ /* 0x000fe80008000004 */
[----:B------:R-:W-:Y:S04]  /*1c6b0*/  STS.U8 [R31+UR4+0x1fe0], R56 ;  /* 0x001fe0381f007988 */ /* 0x000fe80008000004 */
[----:B------:R0:W-:Y:S01]  /*1c6c0*/  STS.U8 [R31+UR4+0x1fc0], R57 ;  /* 0x001fc0391f007988 */ /* 0x0001e20008000004 */
[----:B------:R-:W-:Y:S06]  /*1c6d0*/  BAR.SYNC.DEFER_BLOCKING 0x0 ;  /* 0x0000000000007b1d */ /* 0x000fec0000010000 */
[----:B0-----:R-:W3:Y:S01]  /*1c6e0*/  LDL.LU R31, [R1+0x2324] ;  /* 0x00232400011f7983 */ /* 0x001ee20000300800 */
[----:B--2---:R-:W-:-:S06]  /*1c6f0*/  PRMT R0, RZ, 0x7610, R0 ;  /* 0x00007610ff007816 */ /* 0x004fcc0000000000 */
[----:B------:R-:W2:Y:S04]  /*1c700*/  @!P3 LDG.E.U8 R0, desc[UR42][R2.64] ;  /* 0x0000002a0200b981 */ /* 0x000ea8000c1e1100 */
[----:B--2---:R0:W-:Y:S04]  /*1c710*/  STL [R1+0x59c], R0 ;  /* 0x00059c0001007387 */ /* 0x0041e80000100800 */
[----:B0-----:R-:W2:Y:S04]  /*1c720*/  LDL.LU R0, [R1+0x2320] ;  /* 0x0023200001007983 */ /* 0x001ea80000300800 */
[----:B------:R-:W4:Y:S04]  /*1c730*/  LDL R2, [R1+0x1828] ;  /* 0x0018280001027983 */ /* 0x000f280000100800 */
[----:B------:R-:W4:Y:S01]  /*1c740*/  LDL R3, [R1+0x1850] ;  /* 0x0018500001037983 */ /* 0x000f220000100800 */
[----:B---3--:R-:W-:-:S02]  /*1c750*/  PRMT R31, RZ, 0x7610, R31 ;  /* 0x00007610ff1f7816 */ /* 0x008fc4000000001f */
[----:B----4-:R-:W-:-:S04]  /*1c760*/  @!P0 LOP3.LUT R3, R3, R2, RZ, 0x3c, !PT ;  /* 0x0000000203038212 */ /* 0x010fc800078e3cff */
[----:B------:R-:W-:-:S04]  /*1c770*/  @!P0 LOP3.LUT R2, R3, R2, RZ, 0x3c, !PT ;  /* 0x0000000203028212 */ /* 0x000fc800078e3cff */
[----:B------:R-:W-:-:S05]  /*1c780*/  @!P0 LOP3.LUT R3, R3, R2, RZ, 0x3c, !PT ;  /* 0x0000000203038212 */ /* 0x000fca00078e3cff */
[----:B------:R-:W3:Y:S04]  /*1c790*/  @!P0 LDG.E.U8 R31, desc[UR42][R2.64] ;  /* 0x0000002a021f8981 */ /* 0x000ee8000c1e1100 */
[----:B---3--:R0:W-:Y:S04]  /*1c7a0*/  STL [R1+0x598], R31 ;  /* 0x0005981f01007387 */ /* 0x0081e80000100800 */
[----:B0-----:R-:W3:Y:S04]  /*1c7b0*/  LDL.LU R31, [R1+0x231c] ;  /* 0x00231c00011f7983 */ /* 0x001ee80000300800 */
[----:B------:R-:W4:Y:S04]  /*1c7c0*/  LDL R2, [R1+0x183c] ;  /* 0x00183c0001027983 */ /* 0x000f280000100800 */
[----:B------:R-:W4:Y:S01]  /*1c7d0*/  LDL R3, [R1+0x1868] ;  /* 0x0018680001037983 */ /* 0x000f220000100800 */
[----:B--2---:R-:W-:-:S02]  /*1c7e0*/  PRMT R0, RZ, 0x7610, R0 ;  /* 0x00007610ff007816 */ /* 0x004fc40000000000 */
[----:B----4-:R-:W-:-:S04]  /*1c7f0*/  @!P1 LOP3.LUT R3, R3, R2, RZ, 0x3c, !PT ;  /* 0x0000000203039212 */ /* 0x010fc800078e3cff */
[----:B------:R-:W-:-:S04]  /*1c800*/  @!P1 LOP3.LUT R2, R3, R2, RZ, 0x3c, !PT ;  /* 0x0000000203029212 */ /* 0x000fc800078e3cff */
[----:B------:R-:W-:-:S05]  /*1c810*/  @!P1 LOP3.LUT R3, R3, R2, RZ, 0x3c, !PT ;  /* 0x0000000203039212 */ /* 0x000fca00078e3cff */
        /* <DEDUP_REMOVED lines=1427> */
[----:B------:R-:W-:-:S02]  /*22150*/  PRMT R30, RZ, 0x7610, R30 ;  /* 0x00007610ff1e7816 */ /* 0x000fc4000000001e */
[----:B----4-:R-:W-:-:S04]  /*22160*/  @!P1 LOP3.LUT R3, R3, R2, RZ, 0x3c, !PT ;  /* 0x0000000203039212 */ /* 0x010fc800078e3cff */
[----:B------:R-:W-:-:S04]  /*22170*/  @!P1 LOP3.LUT R2, R3, R2, RZ, 0x3c, !PT ;  /* 0x0000000203029212 */ /* 0x000fc800078e3cff */
[----:B------:R-:W-:-:S05]  /*22180*/  @!P1 LOP3.LUT R3, R3, R2, RZ, 0x3c, !PT ;  /* 0x0000000203039212 */ /* 0x000fca00078e3cff */
[----:B------:R0:W4:Y:S04]  /*22190*/  @!P1 LDG.E.U8 R30, desc[UR42][R2.64] ;  /* 0x0000002a021e9981 */ /* 0x000128000c1e1100 */
[----:B------:R-:W0:Y:S04]  /*221a0*/  LDL R2, [R1+0x1544] ;  /* 0x0015440001027983 */ /* 0x000e280000100800 */
[----:B------:R-:W0:Y:S01]  /*221b0*/  LDL R3, [R1+0x156c] ;  /* 0x00156c0001037983 */ /* 0x000e220000100800 */
[----:B--2---:R-:W-:Y:S02]  /*221c0*/  PRMT R0, RZ, 0x7610, R0 ;  /* 0x00007610ff007816 */ /* 0x004fe40000000000 */
[----:B0-----:R-:W-:-:S04]  /*221d0*/  @!P2 LOP3.LUT R3, R3, R2, RZ, 0x3c, !PT ;  /* 0x000000020303a212 */ /* 0x001fc800078e3cff */
[----:B------:R-:W-:-:S04]  /*221e0*/  @!P2 LOP3.LUT R2, R3, R2, RZ, 0x3c, !PT ;  /* 0x000000020302a212 */ /* 0x000fc800078e3cff */
[----:B------:R-:W-:-:S05]  /*221f0*/  @!P2 LOP3.LUT R3, R3, R2, RZ, 0x3c, !PT ;  /* 0x000000020303a212 */ /* 0x000fca00078e3cff */
[----:B------:R-:W2:Y:S04]  /*22200*/  @!P2 LDG.E.U8 R0, desc[UR42][R2.64] ;  /* 0x0000002a0200a981 */ /* 0x000ea8000c1e1100 */
[----:B----4-:R0:W-:Y:S04]  /*22210*/  STL [R1+0xc8], R30 ;  /* 0x0000c81e01007387 */ /* 0x0101e80000100800 */
[----:B0-----:R-:W4:Y:S04]  /*22220*/  LDL R30, [R1+0x15a4] ;  /* 0x0015a400011e7983 */ /* 0x001f280000100800 */
[----:B--2---:R0:W-:Y:S04]  /*22230*/  STL [R1+0xc4], R0 ;  /* 0x0000c40001007387 */ /* 0x0041e80000100800 */
[----:B0-----:R-:W2:Y:S04]  /*22240*/  LDL.LU R0, [R1+0x209c] ;  /* 0x00209c0001007983 */ /* 0x001ea80000300800 */
[----:B------:R-:W2:Y:S04]  /*22250*/  LDL R2, [R1+0x1540] ;  /* 0x0015400001027983 */ /* 0x000ea80000100800 */
[----:B------:R-:W2:Y:S01]  /*22260*/  LDL R3, [R1+0x1584] ;  /* 0x0015840001037983 */ /* 0x000ea20000100800 */
[----:B---3--:R-:W-:-:S02]  /*22270*/  PRMT R31, RZ, 0x7610, R31 ;  /* 0x00007610ff1f7816 */ /* 0x008fc4000000001f */
[----:B--2---:R-:W-:-:S04]  /*22280*/  @!P3 LOP3.LUT R3, R3, R2, RZ, 0x3c, !PT ;  /* 0x000000020303b212 */ /* 0x004fc800078e3cff */
[----:B------:R-:W-:-:S04]  /*22290*/  @!P3 LOP3.LUT R2, R3, R2, RZ, 0x3c, !PT ;  /* 0x000000020302b212 */ /* 0x000fc800078e3cff */
[----:B------:R-:W-:-:S05]  /*222a0*/  @!P3 LOP3.LUT R3, R3, R2, RZ, 0x3c, !PT ;  /* 0x000000020303b212 */ /* 0x000fca00078e3cff */
[----:B------:R-:W2:Y:S04]  /*222b0*/  @!P3 LDG.E.U8 R31, desc[UR42][R2.64] ;  /* 0x0000002a021fb981 */ /* 0x000ea8000c1e1100 */
[----:B--2---:R0:W-:Y:S04]  /*222c0*/  STL [R1+0xc0], R31 ;  /* 0x0000c01f01007387 */ /* 0x0041e80000100800 */
[----:B0-----:R-:W2:Y:S04]  /*222d0*/  LDL.LU R31, [R1+0x2098] ;  /* 0x00209800011f7983 */ /* 0x001ea80000300800 */
[----:B------:R-:W3:Y:S04]  /*222e0*/  LDL R2, [R1+0x153c] ;  /* 0x00153c0001027983 */ /* 0x000ee80000100800 */
[----:B------:R-:W3:Y:S01]  /*222f0*/  LDL R3, [R1+0x1580] ;  /* 0x0015800001037983 */ /* 0x000ee20000100800 */
[----:B------:R-:W-:-:S02]  /*22300*/  PRMT R0, RZ, 0x7610, R0 ;  /* 0x00007610ff007816 */ /* 0x000fc40000000000 */
[----:B---3--:R-:W-:-:S04]  /*22310*/  @!P0 LOP3.LUT R3, R3, R2, RZ, 0x3c, !PT ;  /* 0x0000000203038212 */ /* 0x008fc800078e3cff */
[----:B------:R-:W-:-:S04]  /*22320*/  @!P0 LOP3.LUT R2, R3, R2, RZ, 0x3c, !PT ;  /* 0x0000000203028212 */ /* 0x000fc800078e3cff */
[----:B------:R-:W-:-:S05]  /*22330*/  @!P0 LOP3.LUT R3, R3, R2, RZ, 0x3c, !PT ;  /* 0x0000000203038212 */ /* 0x000fca00078e3cff */
[----:B------:R-:W3:Y:S04]  /*22340*/  @!P0 LDG.E.U8 R0, desc[UR42][R2.64] ;  /* 0x0000002a02008981 */ /* 0x000ee8000c1e1100 */
[----:B---3--:R0:W-:Y:S04]  /*22350*/  STL [R1+0xac], R0 ;  /* 0x0000ac0001007387 */ /* 0x0081e80000100800 */
[----:B0-----:R-:W3:Y:S04]  /*22360*/  LDL.LU R0, [R1+0x2094] ;  /* 0x0020940001007983 */ /* 0x001ee80000300800 */
[----:B------:R-:W3:Y:S04]  /*22370*/  LDL R2, [R1+0x1568] ;  /* 0x0015680001027983 */ /* 0x000ee80000100800 */
[----:B------:R-:W3:Y:S01]  /*22380*/  LDL R3, [R1+0x1598] ;  /* 0x0015980001037983 */ /* 0x000ee20000100800 */
[----:B--2---:R-:W-:-:S02]  /*22390*/  PRMT R31, RZ, 0x7610, R31 ;  /* 0x00007610ff1f7816 */ /* 0x004fc4000000001f */
[----:B---3--:R-:W-:-:S04]  /*223a0*/  @!P1 LOP3.LUT R3, R3, R2, RZ, 0x3c, !PT ;  /* 0x0000000203039212 */ /* 0x008fc800078e3cff */
        /* <DEDUP_REMOVED lines=11> */
[----:B------:R-:W3:Y:S01]  /*22460*/  @!P2 LDG.E.U8 R0, desc[UR42][R2.64] ;  /* 0x0000002a0200a981 */ /* 0x000ee2000c1e1100 */
[----:B--2---:R-:W-:-:S03]  /*22470*/  PRMT R31, RZ, 0x7610, R31 ;  /* 0x00007610ff1f7816 */ /* 0x004fc6000000001f */
[----:B---3--:R0:W-:Y:S04]  /*22480*/  STL [R1+0xa4], R0 ;  /* 0x0000a40001007387 */ /* 0x0081e80000100800 */
[----:B0-----:R-:W2:Y:S04]  /*22490*/  LDL.LU R0, [R1+0x208c] ;  /* 0x00208c0001007983 */ /* 0x001ea80000300800 */
[----:B------:R-:W3:Y:S01]  /*224a0*/  LDL R3, [R1+0x1560] ;  /* 0x0015600001037983 */ /* 0x000ee20000100800 */
[----:B----4-:R-:W-:-:S03]  /*224b0*/  @!P3 IMAD.MOV.U32 R2, RZ, RZ, R30 ;  /* 0x000000ffff02b224 */ /* 0x010fc600078e001e */
[----:B------:R-:W4:Y:S04]  /*224c0*/  LDL R30, [R1+0x15c0] ;  /* 0x0015c000011e7983 */ /* 0x000f280000100800 */
[----:B---3--:R-:W3:Y:S04]  /*224d0*/  @!P3 LDG.E.U8 R31, desc[UR42][R2.64] ;  /* 0x0000002a021fb981 */ /* 0x008ee8000c1e1100 */
        /* <DEDUP_REMOVED lines=17> */
[----:B------:R0:W3:Y:S04]  /*225f0*/  @!P1 LDG.E.U8 R61, desc[UR42][R2.64] ;  /* 0x0000002a023d9981 */ /* 0x0000e8000c1e1100 */
[----:B------:R-:W0:Y:S04]  /*22600*/  LDL R2, [R1+0x1590] ;  /* 0x0015900001027983 */ /* 0x000e280000100800 */
[----:B------:R-:W0:Y:S01]  /*22610*/  LDL R3, [R1+0x15b4] ;  /* 0x0015b40001037983 */ /* 0x000e220000100800 */
[----:B------:R-:W-:Y:S02]  /*22620*/  PRMT R31, RZ, 0x7610, R31 ;  /* 0x00007610ff1f7816 */ /* 0x000fe4000000001f */
[----:B0-----:R-:W-:-:S04]  /*22630*/  @!P2 LOP3.LUT R3, R3, R2, RZ, 0x3c, !PT ;  /* 0x000000020303a212 */ /* 0x001fc800078e3cff */
[----:B------:R-:W-:-:S04]  /*22640*/  @!P2 LOP3.LUT R2, R3, R2, RZ, 0x3c, !PT ;  /* 0x000000020302a212 */ /* 0x000fc800078e3cff */
[----:B------:R-:W-:Y:S01]  /*22650*/  @!P2 LOP3.LUT R3, R3, R2, RZ, 0x3c, !PT ;  /* 0x000000020303a212 */ /* 0x000fe200078e3cff */
[----:B---3--:R0:W-:Y:S04]  /*22660*/  STL [R1+0x88], R61 ;  /* 0x0000883d01007387 */ /* 0x0081e80000100800 */
[----:B------:R1:W3:Y:S01]  /*22670*/  @!P2 LDG.E.U8 R31, desc[UR42][R2.64] ;  /* 0x0000002a021fa981 */ /* 0x0002e2000c1e1100 */
[----:B------:R-:W-:-:S03]  /*22680*/  PRMT R60, RZ, 0x7610, R60 ;  /* 0x00007610ff3c7816 */ /* 0x000fc6000000003c */
[----:B0-----:R-:W2:Y:S04]  /*22690*/  LDL R61, [R1+0x15d4] ;  /* 0x0015d400013d7983 */ /* 0x001ea80000100800 */
[----:B------:R-:W1:Y:S04]  /*226a0*/  LDL R2, [R1+0x158c] ;  /* 0x00158c0001027983 */ /* 0x000e680000100800 */
[----:B------:R-:W1:Y:S02]  /*226b0*/  LDL R3, [R1+0x15c4] ;  /* 0x0015c40001037983 */ /* 0x000e640000100800 */
[----:B-1----:R-:W-:-:S04]  /*226c0*/  @!P3 LOP3.LUT R3, R3, R2, RZ, 0x3c, !PT ;  /* 0x000000020303b212 */ /* 0x002fc800078e3cff */
[----:B------:R-:W-:-:S04]  /*226d0*/  @!P3 LOP3.LUT R2, R3, R2, RZ, 0x3c, !PT ;  /* 0x000000020302b212 */ /* 0x000fc800078e3cff */
[----:B------:R-:W-:-:S05]  /*226e0*/  @!P3 LOP3.LUT R3, R3, R2, RZ, 0x3c, !PT ;  /* 0x000000020303b212 */ /* 0x000fca00078e3cff */
[----:B------:R-:W2:Y:S04]  /*226f0*/  @!P3 LDG.E.U8 R60, desc[UR42][R2.64] ;  /* 0x0000002a023cb981 */ /* 0x000ea8000c1e1100 */
[----:B---3--:R0:W-:Y:S04]  /*22700*/  STL [R1+0x84], R31 ;  /* 0x0000841f01007387 */ /* 0x0081e80000100800 */
[----:B0-----:R-:W3:Y:S04]  /*22710*/  LDL R31, [R1+0x15e4] ;  /* 0x0015e400011f7983 */ /* 0x001ee80000100800 */
[----:B--2---:R0:W-:Y:S04]  /*22720*/  STL [R1+0x80], R60 ;  /* 0x0000803c01007387 */ /* 0x0041e80000100800 */
[----:B0-----:R-:W2:Y:S04]  /*22730*/  LDL.LU R60, [R1+0x2080] ;  /* 0x00208000013c7983 */ /* 0x001ea80000300800 */
[----:B------:R-:W2:Y:S01]  /*22740*/  LDL R3, [R1+0x1588] ;  /* 0x0015880001037983 */ /* 0x000ea20000100800 */
[----:B------:R-:W-:Y:S01]  /*22750*/  PRMT R0, RZ, 0x7610, R0 ;  /* 0x00007610ff007816 */ /* 0x000fe20000000000 */
[----:B----4-:R-:W-:-:S02]  /*22760*/  @!P0 IMAD.MOV.U32 R2, RZ, RZ, R30 ;  /* 0x000000ffff028224 */ /* 0x010fc400078e001e */
[----:B------:R-:W4:Y:S04]  /*22770*/  LDL R30, [R1+0x15e0] ;  /* 0x0015e000011e7983 */ /* 0x000f280000100800 */
[----:B--2---:R-:W2:Y:S04]  /*22780*/  @!P0 LDG.E.U8 R0, desc[UR42][R2.64] ;  /* 0x0000002a02008981 */ /* 0x004ea8000c1e1100 */
[----:B--2---:R0:W-:Y:S04]  /*22790*/  STL [R1+0x7c], R0 ;  /* 0x00007c0001007387 */ /* 0x0041e80000100800 */
[----:B0-----:R-:W2:Y:S04]  /*227a0*/  LDL.LU R0, [R1+0x207c] ;  /* 0x00207c0001007983 */ /* 0x001ea80000300800 */
[----:B------:R-:W2:Y:S04]  /*227b0*/  LDL R2, [R1+0x159c] ;  /* 0x00159c0001027983 */ /* 0x000ea80000100800 */
[----:B------:R-:W2:Y:S01]  /*227c0*/  LDL R3, [R1+0x15d8] ;  /* 0x0015d80001037983 */ /* 0x000ea20000100800 */
[----:B------:R-:W-:-:S02]  /*227d0*/  PRMT R29, RZ, 0x7610, R29 ;  /* 0x00007610ff1d7816 */ /* 0x000fc4000000001d */
[----:B--2---:R-:W-:-:S04]  /*227e0*/  @!P1 LOP3.LUT R3, R3, R2, RZ, 0x3c, !PT ;  /* 0x0000000203039212 */ /* 0x004fc800078e3cff */
[----:B------:R-:W-:-:S04]  /*227f0*/  @!P1 LOP3.LUT R2, R3, R2, RZ, 0x3c, !PT ;  /* 0x0000000203029212 */ /* 0x000fc800078e3cff */
[----:B------:R-:W-:-:S05]  /*22800*/  @!P1 LOP3.LUT R3, R3, R2, RZ, 0x3c, !PT ;  /* 0x0000000203039212 */ /* 0x000fca00078e3cff */
[----:B------:R0:W2:Y:S04]  /*22810*/  @!P1 LDG.E.U8 R29, desc[UR42][R2.64] ;  /* 0x0000002a021d9981 */ /* 0x0000a8000c1e1100 */
[----:B------:R-:W3:Y:S01]  /*22820*/  LDL R3, [R1+0x15b0] ;  /* 0x0015b00001037983 */ /* 0x000ee20000100800 */
[----:B------:R-:W-:Y:S01]  /*22830*/  PRMT R28, RZ, 0x7610, R28 ;  /* 0x00007610ff1c7816 */ /* 0x000fe2000000001c */
[----:B0-----:R-:W-:Y:S02]  /*22840*/  @!P2 IMAD.MOV.U32 R2, RZ, RZ, R61 ;  /* 0x000000ffff02a224 */ /* 0x001fe400078e003d */
[----:B--2---:R0:W-:Y:S01]  /*22850*/  STL [R1+0x78], R29 ;  /* 0x0000781d01007387 */ /* 0x0041e20000100800 */
[----:B------:R-:W-:-:S03]  /*22860*/  PRMT R27, RZ, 0x7610, R27 ;  /* 0x00007610ff1b7816 */ /* 0x000fc6000000001b */
[----:B------:R-:W2:Y:S04]  /*22870*/  LDL R61, [R1+0x15d0] ;  /* 0x0015d000013d7983 */ /* 0x000ea80000100800 */
[----:B---3--:R1:W3:Y:S04]  /*22880*/  @!P2 LDG.E.U8 R28, desc[UR42][R2.64] ;  /* 0x0000002a021ca981 */ /* 0x0082e8000c1e1100 */
[----:B0-----:R-:W2:Y:S04]  /*22890*/  LDL R29, [R1+0x15f8] ;  /* 0x0015f800011d7983 */ /* 0x001ea80000100800 */
[----:B------:R-:W2:Y:S01]  /*228a0*/  LDL R3, [R1+0x15ac] ;  /* 0x0015ac0001037983 */ /* 0x000ea20000100800 */
[----:B-1----:R-:W-:-:S03]  /*228b0*/  @!P3 IMAD.MOV.U32 R2, RZ, RZ, R31 ;  /* 0x000000ffff02b224 */ /* 0x002fc600078e001f */
[----:B---3--:R0:W-:Y:S01]  /*228c0*/  STL [R1+0x74], R28 ;  /* 0x0000741c01007387 */ /* 0x0081e20000100800 */
[----:B------:R-:W-:-:S03]  /*228d0*/  PRMT R9, RZ, 0x7610, R9 ;  /* 0x00007610ff097816 */ /* 0x000fc60000000009 */
[----:B------:R-:W3:Y:S04]  /*228e0*/  LDL R31, [R1+0x15cc] ;  /* 0x0015cc00011f7983 */ /* 0x000ee80000100800 */
[----:B--2---:R4:W2:Y:S04]  /*228f0*/  @!P3 LDG.E.U8 R27, desc[UR42][R2.64] ;  /* 0x0000002a021bb981 */ /* 0x0048a8000c1e1100 */
[----:B0-----:R-:W3:Y:S04]  /*22900*/  LDL R28, [R1+0x15f4] ;  /* 0x0015f400011c7983 */ /* 0x001ee80000100800 */
[----:B------:R-:W3:Y:S01]  /*22910*/  LDL R3, [R1+0x15a8] ;  /* 0x0015a80001037983 */ /* 0x000ee20000100800 */
[----:B----4-:R-:W-:-:S03]  /*22920*/  @!P0 IMAD.MOV.U32 R2, RZ, RZ, R30 ;  /* 0x000000ffff028224 */ /* 0x010fc600078e001e */
[----:B--2---:R0:W-:Y:S01]  /*22930*/  STL [R1+0x70], R27 ;  /* 0x0000701b01007387 */ /* 0x0041e20000100800 */
[----:B------:R-:W-:Y:S02]  /*22940*/  PRMT R5, RZ, 0x7610, R5 ;  /* 0x00007610ff057816 */ /* 0x000fe40000000005 */
[----:B------:R-:W-:Y:S02]  /*22950*/  PRMT R7, RZ, 0x7610, R7 ;  /* 0x00007610ff077816 */ /* 0x000fe40000000007 */
[----:B------:R-:W-:Y:S01]  /*22960*/  PRMT R10, RZ, 0x7610, R10 ;  /* 0x00007610ff0a7816 */ /* 0x000fe2000000000a */
[----:B------:R-:W2:Y:S04]  /*22970*/  LDL R30, [R1+0x15c8] ;  /* 0x0015c800011e7983 */ /* 0x000ea80000100800 */
[----:B---3--:R1:W3:Y:S04]  /*22980*/  @!P0 LDG.E.U8 R9, desc[UR42][R2.64] ;  /* 0x0000002a02098981 */ /* 0x0082e8000c1e1100 */
[----:B0-----:R-:W4:Y:S04]  /*22990*/  LDL R27, [R1+0x1604] ;  /* 0x00160400011b7983 */ /* 0x001f280000100800 */
[----:B------:R-:W2:Y:S01]  /*229a0*/  LDL R3, [R1+0x15bc] ;  /* 0x0015bc0001037983 */ /* 0x000ea20000100800 */
[----:B-1----:R-:W-:-:S05]  /*229b0*/  @!P1 IMAD.MOV.U32 R2, RZ, RZ, R29 ;  /* 0x000000ffff029224 */ /* 0x002fca00078e001d */
[----:B--2---:R0:W2:Y:S02]  /*229c0*/  @!P1 LDG.E.U8 R5, desc[UR42][R2.64] ;  /* 0x0000002a02059981 */ /* 0x0040a4000c1e1100 */
[----:B0-----:R-:W-:Y:S02]  /*229d0*/  @!P2 IMAD.MOV.U32 R2, RZ, RZ, R28 ;  /* 0x000000ffff02a224 */ /* 0x001fe400078e001c */
[----:B------:R-:W-:Y:S01]  /*229e0*/  @!P2 IMAD.MOV.U32 R3, RZ, RZ, R61 ;  /* 0x000000ffff03a224 */ /* 0x000fe200078e003d */
[----:B---3--:R0:W-:Y:S04]  /*229f0*/  STL [R1+0x6c], R9 ;  /* 0x00006c0901007387 */ /* 0x0081e80000100800 */
[----:B------:R-:W3:Y:S01]  /*22a00*/  LDL R29, [R1+0x15dc] ;  /* 0x0015dc00011d7983 */ /* 0x000ee20000100800 */
[----:B------:R-:W-:-:S02]  /*22a10*/  PRMT R8, RZ, 0x7610, R8 ;  /* 0x00007610ff087816 */ /* 0x000fc40000000008 */
[----:B------:R-:W-:Y:S01]  /*22a20*/  PRMT R4, RZ, 0x7610, R4 ;  /* 0x00007610ff047816 */ /* 0x000fe20000000004 */
[----:B------:R4:W3:Y:S01]  /*22a30*/  @!P2 LDG.E.U8 R7, desc[UR42][R2.64] ;  /* 0x0000002a0207a981 */ /* 0x0008e2000c1e1100 */
[----:B------:R-:W-:Y:S02]  /*22a40*/  PRMT R6, RZ, 0x7610, R6 ;  /* 0x00007610ff067816 */ /* 0x000fe40000000006 */
[----:B------:R-:W-:Y:S02]  /*22a50*/  PRMT R11, RZ, 0x7610, R11 ;  /* 0x00007610ff0b7816 */ /* 0x000fe4000000000b */
[----:B------:R-:W-:Y:S02]  /*22a60*/  PRMT R26, RZ, 0x7610, R26 ;  /* 0x00007610ff1a7816 */ /* 0x000fe4000000001a */
[----:B------:R-:W-:Y:S02]  /*22a70*/  PRMT R25, RZ, 0x7610, R25 ;  /* 0x00007610ff197816 */ /* 0x000fe40000000019 */
[----:B------:R-:W-:Y:S01]  /*22a80*/  PRMT R24, RZ, 0x7610, R24 ;  /* 0x00007610ff187816 */ /* 0x000fe20000000018 */
[----:B0-----:R-:W3:Y:S01]  /*22a90*/  LDL R9, [R1+0x1600] ;  /* 0x0016000001097983 */ /* 0x001ee20000100800 */
[----:B------:R-:W-:-:S02]  /*22aa0*/  PRMT R23, RZ, 0x7610, R23 ;  /* 0x00007610ff177816 */ /* 0x000fc40000000017 */
[----:B------:R-:W-:Y:S02]  /*22ab0*/  PRMT R22, RZ, 0x7610, R22 ;  /* 0x00007610ff167816 */ /* 0x000fe40000000016 */
[----:B------:R-:W-:Y:S01]  /*22ac0*/  PRMT R21, RZ, 0x7610, R21 ;  /* 0x00007610ff157816 */ /* 0x000fe20000000015 */
[----:B----4-:R-:W-:Y:S02]  /*22ad0*/  @!P3 IMAD.MOV.U32 R2, RZ, RZ, R27 ;  /* 0x000000ffff02b224 */ /* 0x010fe400078e001b */
[----:B------:R-:W-:Y:S01]  /*22ae0*/  @!P3 IMAD.MOV.U32 R3, RZ, RZ, R31 ;  /* 0x000000ffff03b224 */ /* 0x000fe200078e001f */
[----:B------:R-:W-:Y:S02]  /*22af0*/  PRMT R20, RZ, 0x7610, R20 ;  /* 0x00007610ff147816 */ /* 0x000fe40000000014 */
[----:B------:R-:W-:Y:S02]  /*22b00*/  PRMT R19, RZ, 0x7610, R19 ;  /* 0x00007610ff137816 */ /* 0x000fe40000000013 */
[----:B------:R-:W-:-:S02]  /*22b10*/  PRMT R18, RZ, 0x7610, R18 ;  /* 0x00007610ff127816 */ /* 0x000fc40000000012 */
[----:B------:R-:W-:Y:S01]  /*22b20*/  PRMT R17, RZ, 0x7610, R17 ;  /* 0x00007610ff117816 */ /* 0x000fe20000000011 */
[----:B------:R-:W4:Y:S01]  /*22b30*/  @!P3 LDG.E.U8 R10, desc[UR42][R2.64] ;  /* 0x0000002a020ab981 */ /* 0x000f22000c1e1100 */
[----:B------:R-:W-:Y:S02]  /*22b40*/  PRMT R16, RZ, 0x7610, R16 ;  /* 0x00007610ff107816 */ /* 0x000fe40000000010 */
[----:B------:R-:W-:Y:S02]  /*22b50*/  PRMT R15, RZ, 0x7610, R15 ;  /* 0x00007610ff0f7816 */ /* 0x000fe4000000000f */
[----:B------:R-:W-:Y:S02]  /*22b60*/  PRMT R12, RZ, 0x7610, R12 ;  /* 0x00007610ff0c7816 */ /* 0x000fe4000000000c */
[----:B------:R-:W-:Y:S02]  /*22b70*/  PRMT R13, RZ, 0x7610, R13 ;  /* 0x00007610ff0d7816 */ /* 0x000fe4000000000d */
[----:B------:R-:W-:-:S02]  /*22b80*/  PRMT R14, RZ, 0x7610, R14 ;  /* 0x00007610ff0e7816 */ /* 0x000fc4000000000e */
[----:B------:R-:W-:Y:S02]  /*22b90*/  PRMT R60, RZ, 0x7610, R60 ;  /* 0x00007610ff3c7816 */ /* 0x000fe4000000003c */
        /* <DEDUP_REMOVED lines=27> */
[----:B------:R-:W-:Y:S01]  /*22d50*/  PRMT R56, RZ, 0x7610, R56 ;  /* 0x00007610ff387816 */ /* 0x000fe20000000038 */
[----:B------:R-:W-:Y:S04]  /*22d60*/  LDS.U8 R61, [R0+UR4+0x448] ;  /* 0x00044804003d7984 */ /* 0x000fe80008000000 */
[----:B--2---:R0:W-:Y:S04]  /*22d70*/  STL [R1+0x68], R5 ;  /* 0x0000680501007387 */ /* 0x0041e80000100800 */
[----:B------:R-:W2:Y:S04]  /*22d80*/  LDL R28, [R1+0x15f0] ;  /* 0x0015f000011c7983 */ /* 0x000ea80000100800 */
[----:B0-----:R-:W2:Y:S04]  /*22d90*/  LDL R5, [R1+0x1618] ;  /* 0x0016180001057983 */ /* 0x001ea80000100800 */
[----:B---3--:R0:W-:Y:S04]  /*22da0*/  STL [R1+0x64], R7 ;  /* 0x0000640701007387 */ /* 0x0081e80000100800 */
[----:B------:R-:W3:Y:S04]  /*22db0*/  LDL R27, [R1+0x15ec] ;  /* 0x0015ec00011b7983 */ /* 0x000ee80000100800 */
[----:B0-----:R-:W3:Y:S04]  /*22dc0*/  LDL R7, [R1+0x1614] ;  /* 0x0016140001077983 */ /* 0x001ee80000100800 */
[----:B----4-:R0:W-:Y:S01]  /*22dd0*/  STL [R1+0x60], R10 ;  /* 0x0000600a01007387 */ /* 0x0101e20000100800 */
[----:B------:R-:W-:-:S02]  /*22de0*/  @!P0 IMAD.MOV.U32 R2, RZ, RZ, R9 ;  /* 0x000000ffff028224 */ /* 0x000fc400078e0009 */
[----:B------:R-:W-:Y:S01]  /*22df0*/  @!P0 IMAD.MOV.U32 R3, RZ, RZ, R30 ;  /* 0x000000ffff038224 */ /* 0x000fe200078e001e */
[----:B------:R-:W4:Y:S04]  /*22e00*/  LDL R9, [R1+0x15e8] ;  /* 0x0015e80001097983 */ /* 0x000f280000100800 */
[----:B------:R1:W4:Y:S04]  /*22e10*/  @!P0 LDG.E.U8 R8, desc[UR42][R2.64] ;  /* 0x0000002a02088981 */ /* 0x000328000c1e1100 */
[----:B0-----:R-:W4:Y:S01]  /*22e20*/  LDL R10, [R1+0x1624] ;  /* 0x00162400010a7983 */ /* 0x001f220000100800 */
[----:B-1----:R-:W-:-:S02]  /*22e30*/  @!P1 IMAD.MOV.U32 R3, RZ, RZ, R29 ;  /* 0x000000ffff039224 */ /* 0x002fc400078e001d */
[----:B--2---:R-:W-:-:S05]  /*22e40*/  @!P1 IMAD.MOV.U32 R2, RZ, RZ, R5 ;  /* 0x000000ffff029224 */ /* 0x004fca00078e0005 */
[----:B------:R0:W2:Y:S02]  /*22e50*/  @!P1 LDG.E.U8 R4, desc[UR42][R2.64] ;  /* 0x0000002a02049981 */ /* 0x0000a4000c1e1100 */
[----:B0-----:R-:W-:Y:S02]  /*22e60*/  @!P2 IMAD.MOV.U32 R3, RZ, RZ, R28 ;  /* 0x000000ffff03a224 */ /* 0x001fe400078e001c */
[----:B---3--:R-:W-:-:S05]  /*22e70*/  @!P2 IMAD.MOV.U32 R2, RZ, RZ, R7 ;  /* 0x000000ffff02a224 */ /* 0x008fca00078e0007 */
[----:B------:R4:W3:Y:S02]  /*22e80*/  @!P2 LDG.E.U8 R6, desc[UR42][R2.64] ;  /* 0x0000002a0206a981 */ /* 0x0008e4000c1e1100 */
[----:B----4-:R-:W-:Y:S02]  /*22e90*/  @!P3 IMAD.MOV.U32 R2, RZ, RZ, R10 ;  /* 0x000000ffff02b224 */ /* 0x010fe400078e000a */
[----:B------:R-:W-:-:S05]  /*22ea0*/  @!P3 IMAD.MOV.U32 R3, RZ, RZ, R27 ;  /* 0x000000ffff03b224 */ /* 0x000fca00078e001b */
[----:B------:R-:W4:Y:S04]  /*22eb0*/  @!P3 LDG.E.U8 R11, desc[UR42][R2.64] ;  /* 0x0000002a020bb981 */ /* 0x000f28000c1e1100 */
[----:B------:R0:W-:Y:S04]  /*22ec0*/  STL [R1+0x5c], R8 ;  /* 0x00005c0801007387 */ /* 0x0001e80000100800 */
[----:B------:R-:W4:Y:S04]  /*22ed0*/  LDL R5, [R1+0x15fc] ;  /* 0x0015fc0001057983 */ /* 0x000f280000100800 */
[----:B0-----:R-:W4:Y:S04]  /*22ee0*/  LDL R8, [R1+0x1620] ;  /* 0x0016200001087983 */ /* 0x001f280000100800 */
[----:B--2---:R0:W-:Y:S04]  /*22ef0*/  STL [R1+0x58], R4 ;  /* 0x0000580401007387 */ /* 0x0041e80000100800 */
[----:B------:R-:W2:Y:S04]  /*22f00*/  LDL R7, [R1+0x1610] ;  /* 0x0016100001077983 */ /* 0x000ea80000100800 */
[----:B0-----:R-:W2:Y:S04]  /*22f10*/  LDL R4, [R1+0x1638] ;  /* 0x0016380001047983 */ /* 0x001ea80000100800 */
[----:B---3--:R0:W-:Y:S04]  /*22f20*/  STL [R1+0x54], R6 ;  /* 0x0000540601007387 */ /* 0x0081e80000100800 */
[----:B------:R-:W3:Y:S04]  /*22f30*/  LDL R10, [R1+0x1644] ;  /* 0x00164400010a7983 */ /* 0x000ee80000100800 */
[----:B0-----:R-:W3:Y:S04]  /*22f40*/  LDL R6, [R1+0x1634] ;  /* 0x0016340001067983 */ /* 0x001ee80000100800 */
[----:B----4-:R0:W-:Y:S01]  /*22f50*/  STL [R1+0x50], R11 ;  /* 0x0000500b01007387 */ /* 0x0101e20000100800 */
[----:B------:R-:W-:-:S03]  /*22f60*/  @!P0 IMAD.MOV.U32 R3, RZ, RZ, R9 ;  /* 0x000000ffff038224 */ /* 0x000fc600078e0009 */
[----:B------:R-:W4:Y:S04]  /*22f70*/  LDL R9, [R1+0x1608] ;  /* 0x0016080001097983 */ /* 0x000f280000100800 */
[----:B0-----:R-:W4:Y:S01]  /*22f80*/  LDL R11, [R1+0x160c] ;  /* 0x00160c00010b7983 */ /* 0x001f220000100800 */
[----:B------:R-:W-:-:S03]  /*22f90*/  @!P0 IMAD.MOV.U32 R2, RZ, RZ, R8 ;  /* 0x000000ffff028224 */ /* 0x000fc600078e0008 */
[----:B------:R-:W4:Y:S04]  /*22fa0*/  LDL R8, [R1+0x1640] ;  /* 0x0016400001087983 */ /* 0x000f280000100800 */
[----:B------:R0:W4:Y:S02]  /*22fb0*/  @!P0 LDG.E.U8 R26, desc[UR42][R2.64] ;  /* 0x0000002a021a8981 */ /* 0x000124000c1e1100 */
[----:B0-----:R-:W-:Y:S02]  /*22fc0*/  @!P1 IMAD.MOV.U32 R3, RZ, RZ, R5 ;  /* 0x000000ffff039224 */ /* 0x001fe400078e0005 */
[----:B------:R-:W4:Y:S01]  /*22fd0*/  LDL R5, [R1+0x161c] ;  /* 0x00161c0001057983 */ /* 0x000f220000100800 */
[----:B--2---:R-:W-:-:S03]  /*22fe0*/  @!P1 IMAD.MOV.U32 R2, RZ, RZ, R4 ;  /* 0x000000ffff029224 */ /* 0x004fc600078e0004 */
[----:B------:R-:W2:Y:S04]  /*22ff0*/  LDL R4, [R1+0x1658] ;  /* 0x0016580001047983 */ /* 0x000ea80000100800 */
[----:B------:R0:W2:Y:S02]  /*23000*/  @!P1 LDG.E.U8 R25, desc[UR42][R2.64] ;  /* 0x0000002a02199981 */ /* 0x0000a4000c1e1100 */
[----:B0-----:R-:W-:Y:S02]  /*23010*/  @!P2 IMAD.MOV.U32 R3, RZ, RZ, R7 ;  /* 0x000000ffff03a224 */ /* 0x001fe400078e0007 */
[----:B------:R-:W2:Y:S01]  /*23020*/  LDL R7, [R1+0x1630] ;  /* 0x0016300001077983 */ /* 0x000ea20000100800 */
[----:B---3--:R-:W-:-:S03]  /*23030*/  @!P2 IMAD.MOV.U32 R2, RZ, RZ, R6 ;  /* 0x000000ffff02a224 */ /* 0x008fc600078e0006 */
[----:B------:R-:W3:Y:S04]  /*23040*/  LDL R6, [R1+0x1654] ;  /* 0x0016540001067983 */ /* 0x000ee80000100800 */
[----:B------:R0:W3:Y:S02]  /*23050*/  @!P2 LDG.E.U8 R24, desc[UR42][R2.64] ;  /* 0x0000002a0218a981 */ /* 0x0000e4000c1e1100 */
[----:B0-----:R-:W-:Y:S02]  /*23060*/  @!P3 IMAD.MOV.U32 R2, RZ, RZ, R10 ;  /* 0x000000ffff02b224 */ /* 0x001fe400078e000a */
[----:B----4-:R-:W-:Y:S01]  /*23070*/  @!P3 IMAD.MOV.U32 R3, RZ, RZ, R11 ;  /* 0x000000ffff03b224 */ /* 0x010fe200078e000b */
[----:B------:R-:W4:Y:S04]  /*23080*/  LDL R10, [R1+0x1664] ;  /* 0x00166400010a7983 */ /* 0x000f280000100800 */
[----:B------:R-:W4:Y:S04]  /*23090*/  LDL R11, [R1+0x162c] ;  /* 0x00162c00010b7983 */ /* 0x000f280000100800 */
[----:B------:R0:W4:Y:S02]  /*230a0*/  @!P3 LDG.E.U8 R23, desc[UR42][R2.64] ;  /* 0x0000002a0217b981 */ /* 0x000124000c1e1100 */
[----:B0-----:R-:W-:-:S02]  /*230b0*/  @!P0 IMAD.MOV.U32 R2, RZ, RZ, R8 ;  /* 0x000000ffff028224 */ /* 0x001fc400078e0008 */
[----:B------:R-:W-:Y:S01]  /*230c0*/  @!P0 IMAD.MOV.U32 R3, RZ, RZ, R9 ;  /* 0x000000ffff038224 */ /* 0x000fe200078e0009 */
[----:B------:R-:W4:Y:S04]  /*230d0*/  LDL R8, [R1+0x1660] ;  /* 0x0016600001087983 */ /* 0x000f280000100800 */
[----:B------:R-:W4:Y:S04]  /*230e0*/  LDL R9, [R1+0x1628] ;  /* 0x0016280001097983 */ /* 0x000f280000100800 */
[----:B------:R0:W4:Y:S02]  /*230f0*/  @!P0 LDG.E.U8 R22, desc[UR42][R2.64] ;  /* 0x0000002a02168981 */ /* 0x000124000c1e1100 */
[----:B0-----:R-:W-:-:S02]  /*23100*/  @!P1 IMAD.MOV.U32 R3, RZ, RZ, R5 ;  /* 0x000000ffff039224 */ /* 0x001fc400078e0005 */
[----:B------:R-:W4:Y:S01]  /*23110*/  LDL R5, [R1+0x163c] ;  /* 0x00163c0001057983 */ /* 0x000f220000100800 */
[----:B--2---:R-:W-:-:S03]  /*23120*/  @!P1 IMAD.MOV.U32 R2, RZ, RZ, R4 ;  /* 0x000000ffff029224 */ /* 0x004fc600078e0004 */
[----:B------:R-:W2:Y:S04]  /*23130*/  LDL R4, [R1+0x1678] ;  /* 0x0016780001047983 */ /* 0x000ea80000100800 */
[----:B------:R0:W2:Y:S02]  /*23140*/  @!P1 LDG.E.U8 R21, desc[UR42][R2.64] ;  /* 0x0000002a02159981 */ /* 0x0000a4000c1e1100 */
[----:B0-----:R-:W-:Y:S02]  /*23150*/  @!P2 IMAD.MOV.U32 R3, RZ, RZ, R7 ;  /* 0x000000ffff03a224 */ /* 0x001fe400078e0007 */
[----:B---3--:R-:W-:Y:S01]  /*23160*/  @!P2 IMAD.MOV.U32 R2, RZ, RZ, R6 ;  /* 0x000000ffff02a224 */ /* 0x008fe200078e0006 */
[----:B------:R-:W3:Y:S04]  /*23170*/  LDL R7, [R1+0x1650] ;  /* 0x0016500001077983 */ /* 0x000ee80000100800 */
[----:B------:R-:W3:Y:S04]  /*23180*/  LDL R6, [R1+0x1674] ;  /* 0x0016740001067983 */ /* 0x000ee80000100800 */
[----:B------:R4:W3:Y:S04]  /*23190*/  @!P2 LDG.E.U8 R20, desc[UR42][R2.64] ;  /* 0x0000002a0214a981 */ /* 0x0008e8000c1e1100 */
[----:B------:R-:W-:Y:S01]  /*231a0*/  STL [R1+0x4c], R26 ;  /* 0x00004c1a01007387 */ /* 0x000fe20000100800 */
[----:B----4-:R-:W-:-:S02]  /*231b0*/  @!P3 IMAD.MOV.U32 R2, RZ, RZ, R10 ;  /* 0x000000ffff02b224 */ /* 0x010fc400078e000a */
[----:B------:R-:W-:Y:S01]  /*231c0*/  @!P3 IMAD.MOV.U32 R3, RZ, RZ, R11 ;  /* 0x000000ffff03b224 */ /* 0x000fe200078e000b */
[----:B------:R-:W4:Y:S04]  /*231d0*/  LDL R10, [R1+0x1684] ;  /* 0x00168400010a7983 */ /* 0x000f280000100800 */
[----:B------:R-:W4:Y:S04]  /*231e0*/  LDL R11, [R1+0x164c] ;  /* 0x00164c00010b7983 */ /* 0x000f280000100800 */
[----:B------:R0:W4:Y:S04]  /*231f0*/  @!P3 LDG.E.U8 R19, desc[UR42][R2.64] ;  /* 0x0000002a0213b981 */ /* 0x000128000c1e1100 */
[----:B------:R-:W-:Y:S01]  /*23200*/  STL [R1+0x48], R25 ;  /* 0x0000481901007387 */ /* 0x000fe20000100800 */
[----:B0-----:R-:W-:-:S02]  /*23210*/  @!P0 IMAD.MOV.U32 R2, RZ, RZ, R8 ;  /* 0x000000ffff028224 */ /* 0x001fc400078e0008 */
[----:B------:R-:W-:Y:S01]  /*23220*/  @!P0 IMAD.MOV.U32 R3, RZ, RZ, R9 ;  /* 0x000000ffff038224 */ /* 0x000fe200078e0009 */
[----:B------:R-:W4:Y:S04]  /*23230*/  LDL R8, [R1+0x1680] ;  /* 0x0016800001087983 */ /* 0x000f280000100800 */
[----:B------:R-:W4:Y:S04]  /*23240*/  LDL R9, [R1+0x1648] ;  /* 0x0016480001097983 */ /* 0x000f280000100800 */
[----:B------:R0:W4:Y:S04]  /*23250*/  @!P0 LDG.E.U8 R18, desc[UR42][R2.64] ;  /* 0x0000002a02128981 */ /* 0x000128000c1e1100 */
[----:B------:R-:W-:Y:S01]  /*23260*/  STL [R1+0x44], R24 ;  /* 0x0000441801007387 */ /* 0x000fe20000100800 */
[----:B0-----:R-:W-:-:S03]  /*23270*/  @!P1 IMAD.MOV.U32 R3, RZ, RZ, R5 ;  /* 0x000000ffff039224 */ /* 0x001fc600078e0005 */
[----:B------:R-:W4:Y:S01]  /*23280*/  LDL R5, [R1+0x165c] ;  /* 0x00165c0001057983 */ /* 0x000f220000100800 */
[----:B--2---:R-:W-:-:S03]  /*23290*/  @!P1 IMAD.MOV.U32 R2, RZ, RZ, R4 ;  /* 0x000000ffff029224 */ /* 0x004fc600078e0004 */
[----:B------:R-:W2:Y:S04]  /*232a0*/  LDL R4, [R1+0x1698] ;  /* 0x0016980001047983 */ /* 0x000ea80000100800 */
[----:B------:R3:W2:Y:S02]  /*232b0*/  @!P1 LDG.E.U8 R17, desc[UR42][R2.64] ;  /* 0x0000002a02119981 */ /* 0x0006a4000c1e1100 */
[----:B---3--:R-:W-:Y:S02]  /*232c0*/  @!P2 IMAD.MOV.U32 R3, RZ, RZ, R7 ;  /* 0x000000ffff03a224 */ /* 0x008fe400078e0007 */
[----:B------:R-:W-:-:S05]  /*232d0*/  @!P2 IMAD.MOV.U32 R2, RZ, RZ, R6 ;  /* 0x000000ffff02a224 */ /* 0x000fca00078e0006 */
[----:B------:R4:W3:Y:S02]  /*232e0*/  @!P2 LDG.E.U8 R16, desc[UR42][R2.64] ;  /* 0x0000002a0210a981 */ /* 0x0008e4000c1e1100 */
[----:B----4-:R-:W-:Y:S02]  /*232f0*/  @!P3 IMAD.MOV.U32 R2, RZ, RZ, R10 ;  /* 0x000000ffff02b224 */ /* 0x010fe400078e000a */
[----:B------:R-:W-:-:S05]  /*23300*/  @!P3 IMAD.MOV.U32 R3, RZ, RZ, R11 ;  /* 0x000000ffff03b224 */ /* 0x000fca00078e000b */
[----:B------:R0:W4:Y:S02]  /*23310*/  @!P3 LDG.E.U8 R15, desc[UR42][R2.64] ;  /* 0x0000002a020fb981 */ /* 0x000124000c1e1100 */
[----:B0-----:R-:W-:Y:S02]  /*23320*/  @!P0 IMAD.MOV.U32 R2, RZ, RZ, R8 ;  /* 0x000000ffff028224 */ /* 0x001fe400078e0008 */
[----:B------:R-:W-:-:S05]  /*23330*/  @!P0 IMAD.MOV.U32 R3, RZ, RZ, R9 ;  /* 0x000000ffff038224 */ /* 0x000fca00078e0009 */
[----:B------:R0:W3:Y:S02]  /*23340*/  @!P0 LDG.E.U8 R12, desc[UR42][R2.64] ;  /* 0x0000002a020c8981 */ /* 0x0000e4000c1e1100 */
[----:B0-----:R-:W-:Y:S02]  /*23350*/  @!P1 IMAD.MOV.U32 R3, RZ, RZ, R5 ;  /* 0x000000ffff039224 */ /* 0x001fe400078e0005 */
[----:B------:R-:W-:Y:S04]  /*23360*/  STL [R1+0x40], R23 ;  /* 0x0000401701007387 */ /* 0x000fe80000100800 */
[----:B------:R-:W4:Y:S04]  /*23370*/  LDL R7, [R1+0x1670] ;  /* 0x0016700001077983 */ /* 0x000f280000100800 */
[----:B------:R-:W4:Y:S04]  /*23380*/  LDL R6, [R1+0x1694] ;  /* 0x0016940001067983 */ /* 0x000f280000100800 */
[----:B------:R-:W-:Y:S04]  /*23390*/  STL [R1+0x3c], R22 ;  /* 0x00003c1601007387 */ /* 0x000fe80000100800 */
[----:B------:R-:W4:Y:S04]  /*233a0*/  LDL R11, [R1+0x166c] ;  /* 0x00166c00010b7983 */ /* 0x000f280000100800 */
[----:B------:R-:W4:Y:S04]  /*233b0*/  LDL R10, [R1+0x16a4] ;  /* 0x0016a400010a7983 */ /* 0x000f280000100800 */
[----:B------:R-:W-:Y:S04]  /*233c0*/  STL [R1+0x38], R21 ;  /* 0x0000381501007387 */ /* 0x000fe80000100800 */
[----:B------:R-:W4:Y:S04]  /*233d0*/  LDL R9, [R1+0x1668] ;  /* 0x0016680001097983 */ /* 0x000f280000100800 */
[----:B------:R-:W4:Y:S04]  /*233e0*/  LDL R8, [R1+0x16a0] ;  /* 0x0016a00001087983 */ /* 0x000f280000100800 */
[----:B------:R-:W-:Y:S04]  /*233f0*/  STL [R1+0x34], R20 ;  /* 0x0000341401007387 */ /* 0x000fe80000100800 */
[----:B------:R-:W4:Y:S01]  /*23400*/  LDL R5, [R1+0x167c] ;  /* 0x00167c0001057983 */ /* 0x000f220000100800 */
[----:B--2---:R-:W-:-:S03]  /*23410*/  @!P1 IMAD.MOV.U32 R2, RZ, RZ, R4 ;  /* 0x000000ffff029224 */ /* 0x004fc600078e0004 */
[----:B------:R-:W2:Y:S04]  /*23420*/  LDL R4, [R1+0x16b8] ;  /* 0x0016b80001047983 */ /* 0x000ea80000100800 */
[----:B------:R4:W2:Y:S04]  /*23430*/  @!P1 LDG.E.U8 R13, desc[UR42][R2.64] ;  /* 0x0000002a020d9981 */ /* 0x0008a8000c1e1100 */
[----:B---3--:R0:W-:Y:S04]  /*23440*/  STL [R1+0x1c], R12 ;  /* 0x00001c0c01007387 */ /* 0x0081e80000100800 */
[----:B0-----:R-:W3:Y:S04]  /*23450*/  LDL R12, [R1+0x16b4] ;  /* 0x0016b400010c7983 */ /* 0x001ee80000100800 */
[----:B------:R-:W-:Y:S01]  /*23460*/  STL [R1+0x30], R19 ;  /* 0x0000301301007387 */ /* 0x000fe20000100800 */
[----:B----4-:R-:W-:-:S02]  /*23470*/  @!P2 IMAD.MOV.U32 R2, RZ, RZ, R6 ;  /* 0x000000ffff02a224 */ /* 0x010fc400078e0006 */
[----:B------:R-:W-:-:S05]  /*23480*/  @!P2 IMAD.MOV.U32 R3, RZ, RZ, R7 ;  /* 0x000000ffff03a224 */ /* 0x000fca00078e0007 */
[----:B------:R0:W4:Y:S02]  /*23490*/  @!P2 LDG.E.U8 R14, desc[UR42][R2.64] ;  /* 0x0000002a020ea981 */ /* 0x000124000c1e1100 */
[----:B0-----:R-:W-:Y:S02]  /*234a0*/  @!P3 IMAD.MOV.U32 R2, RZ, RZ, R10 ;  /* 0x000000ffff02b224 */ /* 0x001fe400078e000a */
[----:B------:R-:W-:-:S05]  /*234b0*/  @!P3 IMAD.MOV.U32 R3, RZ, RZ, R11 ;  /* 0x000000ffff03b224 */ /* 0x000fca00078e000b */
[----:B------:R0:W4:Y:S02]  /*234c0*/  @!P3 LDG.E.U8 R60, desc[UR42][R2.64] ;  /* 0x0000002a023cb981 */ /* 0x000124000c1e1100 */
[----:B0-----:R-:W-:Y:S02]  /*234d0*/  @!P0 IMAD.MOV.U32 R2, RZ, RZ, R8 ;  /* 0x000000ffff028224 */ /* 0x001fe400078e0008 */
[----:B------:R-:W-:-:S05]  /*234e0*/  @!P0 IMAD.MOV.U32 R3, RZ, RZ, R9 ;  /* 0x000000ffff038224 */ /* 0x000fca00078e0009 */
[----:B------:R0:W4:Y:S02]  /*234f0*/  @!P0 LDG.E.U8 R59, desc[UR42][R2.64] ;  /* 0x0000002a023b8981 */ /* 0x000124000c1e1100 */
[----:B0-----:R-:W-:Y:S02]  /*23500*/  @!P1 IMAD.MOV.U32 R3, RZ, RZ, R5 ;  /* 0x000000ffff039224 */ /* 0x001fe400078e0005 */
[----:B--2---:R0:W-:Y:S04]  /*23510*/  STL [R1+0x14], R13 ;  /* 0x0000140d01007387 */ /* 0x0041e80000100800 */
[----:B0-----:R-:W2:Y:S01]  /*23520*/  LDL R13, [R1+0x1690] ;  /* 0x00169000010d7983 */ /* 0x001ea20000100800 */
[----:B------:R-:W-:-:S05]  /*23530*/  @!P1 IMAD.MOV.U32 R2, RZ, RZ, R4 ;  /* 0x000000ffff029224 */ /* 0x000fca00078e0004 */
[----:B------:R3:W2:Y:S04]  /*23540*/  @!P1 LDG.E.U8 R58, desc[UR42][R2.64] ;  /* 0x0000002a023a9981 */ /* 0x0006a8000c1e1100 */
[----:B------:R-:W-:Y:S04]  /*23550*/  STL [R1+0x2c], R18 ;  /* 0x00002c1201007387 */ /* 0x000fe80000100800 */
[----:B------:R-:W2:Y:S04]  /*23560*/  LDL R7, [R1+0x168c] ;  /* 0x00168c0001077983 */ /* 0x000ea80000100800 */
[----:B------:R-:W2:Y:S04]  /*23570*/  LDL R6, [R1+0x16c4] ;  /* 0x0016c40001067983 */ /* 0x000ea80000100800 */
[----:B------:R-:W-:Y:S04]  /*23580*/  STL [R1+0x28], R17 ;  /* 0x0000281101007387 */ /* 0x000fe80000100800 */
[----:B------:R0:W-:Y:S04]  /*23590*/  STL [R1+0x20], R15 ;  /* 0x0000200f01007387 */ /* 0x0001e80000100800 */
[----:B0-----:R-:W2:Y:S01]  /*235a0*/  LDL R15, [R1+0x1688] ;  /* 0x00168800010f7983 */ /* 0x001ea20000100800 */
[----:B---3--:R-:W-:-:S03]  /*235b0*/  @!P2 IMAD.MOV.U32 R2, RZ, RZ, R12 ;  /* 0x000000ffff02a224 */ /* 0x008fc600078e000c */
[----:B----4-:R0:W-:Y:S04]  /*235c0*/  STL [R1+0x4], R14 ;  /* 0x0000040e01007387 */ /* 0x0101e80000100800 */
[----:B0-----:R-:W3:Y:S04]  /*235d0*/  LDL R14, [R1+0x16c0] ;  /* 0x0016c000010e7983 */ /* 0x001ee80000100800 */
[----:B------:R0:W-:Y:S04]  /*235e0*/  STL [R1+0x24], R16 ;  /* 0x0000241001007387 */ /* 0x0001e80000100800 */
[----:B------:R-:W-:Y:S04]  /*235f0*/  STL [R1+0x200c], R60 ;  /* 0x00200c3c01007387 */ /* 0x000fe80000100800 */
[----:B------:R-:W4:Y:S04]  /*23600*/  LDL R9, [R1+0x169c] ;  /* 0x00169c0001097983 */ /* 0x000f280000100800 */
[----:B------:R-:W4:Y:S04]  /*23610*/  LDL R8, [R1+0x16d8] ;  /* 0x0016d80001087983 */ /* 0x000f280000100800 */
[----:B------:R-:W4:Y:S04]  /*23620*/  LDL R10, [R1+0x16d4] ;  /* 0x0016d400010a7983 */ /* 0x000f280000100800 */
[----:B------:R-:W-:Y:S04]  /*23630*/  STL [R1+0x2000], R59 ;  /* 0x0020003b01007387 */ /* 0x000fe80000100800 */
[----:B------:R-:W4:Y:S04]  /*23640*/  LDL R11, [R1+0x16b0] ;  /* 0x0016b000010b7983 */ /* 0x000f280000100800 */
[----:B------:R-:W4:Y:S04]  /*23650*/  LDL R5, [R1+0x16ac] ;  /* 0x0016ac0001057983 */ /* 0x000f280000100800 */
[----:B------:R-:W4:Y:S01]  /*23660*/  LDL R4, [R1+0x16e4] ;  /* 0x0016e40001047983 */ /* 0x000f220000100800 */
[----:B--2---:R-:W-:-:S05]  /*23670*/  @!P2 IMAD.MOV.U32 R3, RZ, RZ, R13 ;  /* 0x000000ffff03a224 */ /* 0x004fca00078e000d */
[----:B------:R1:W2:Y:S04]  /*23680*/  @!P2 LDG.E.U8 R57, desc[UR42][R2.64] ;  /* 0x0000002a0239a981 */ /* 0x0002a8000c1e1100 */
[----:B------:R-:W-:Y:S04]  /*23690*/  STL [R1+0x2004], R58 ;  /* 0x0020043a01007387 */ /* 0x000fe80000100800 */
[----:B------:R-:W2:Y:S04]  /*236a0*/  LDL R13, [R1+0x16a8] ;  /* 0x0016a800010d7983 */ /* 0x000ea80000100800 */
[----:B------:R-:W2:Y:S01]  /*236b0*/  LDL R12, [R1+0x16e0] ;  /* 0x0016e000010c7983 */ /* 0x000ea20000100800 */
[----:B-1----:R-:W-:-:S02]  /*236c0*/  @!P3 IMAD.MOV.U32 R2, RZ, RZ, R6 ;  /* 0x000000ffff02b224 */ /* 0x002fc400078e0006 */
[----:B------:R-:W-:-:S05]  /*236d0*/  @!P3 IMAD.MOV.U32 R3, RZ, RZ, R7 ;  /* 0x000000ffff03b224 */ /* 0x000fca00078e0007 */
[----:B------:R1:W2:Y:S02]  /*236e0*/  @!P3 LDG.E.U8 R53, desc[UR42][R2.64] ;  /* 0x0000002a0235b981 */ /* 0x0002a4000c1e1100 */
[----:B-1----:R-:W-:Y:S02]  /*236f0*/  @!P0 IMAD.MOV.U32 R3, RZ, RZ, R15 ;  /* 0x000000ffff038224 */ /* 0x002fe400078e000f */
[----:B---3--:R-:W-:-:S05]  /*23700*/  @!P0 IMAD.MOV.U32 R2, RZ, RZ, R14 ;  /* 0x000000ffff028224 */ /* 0x008fca00078e000e */
[----:B------:R4:W3:Y:S02]  /*23710*/  @!P0 LDG.E.U8 R51, desc[UR42][R2.64] ;  /* 0x0000002a02338981 */ /* 0x0008e4000c1e1100 */
[----:B----4-:R-:W-:Y:S02]  /*23720*/  @!P1 IMAD.MOV.U32 R2, RZ, RZ, R8 ;  /* 0x000000ffff029224 */ /* 0x010fe400078e0008 */
[----:B------:R-:W-:-:S05]  /*23730*/  @!P1 IMAD.MOV.U32 R3, RZ, RZ, R9 ;  /* 0x000000ffff039224 */ /* 0x000fca00078e0009 */
[----:B------:R1:W4:Y:S02]  /*23740*/  @!P1 LDG.E.U8 R48, desc[UR42][R2.64] ;  /* 0x0000002a02309981 */ /* 0x000324000c1e1100 */
[----:B-1----:R-:W-:Y:S02]  /*23750*/  @!P2 IMAD.MOV.U32 R2, RZ, RZ, R10 ;  /* 0x000000ffff02a224 */ /* 0x002fe400078e000a */
[----:B------:R-:W-:-:S05]  /*23760*/  @!P2 IMAD.MOV.U32 R3, RZ, RZ, R11 ;  /* 0x000000ffff03a224 */ /* 0x000fca00078e000b */
[----:B------:R1:W4:Y:S02]  /*23770*/  @!P2 LDG.E.U8 R46, desc[UR42][R2.64] ;  /* 0x0000002a022ea981 */ /* 0x000324000c1e1100 */
[----:B-1----:R-:W-:Y:S02]  /*23780*/  @!P3 IMAD.MOV.U32 R2, RZ, RZ, R4 ;  /* 0x000000ffff02b224 */ /* 0x002fe400078e0004 */
[----:B------:R-:W-:-:S05]  /*23790*/  @!P3 IMAD.MOV.U32 R3, RZ, RZ, R5 ;  /* 0x000000ffff03b224 */ /* 0x000fca00078e0005 */
[----:B------:R1:W4:Y:S04]  /*237a0*/  @!P3 LDG.E.U8 R44, desc[UR42][R2.64] ;  /* 0x0000002a022cb981 */ /* 0x000328000c1e1100 */
[----:B--2---:R-:W-:Y:S04]  /*237b0*/  STL [R1+0x2008], R57 ;  /* 0x0020083901007387 */ /* 0x004fe80000100800 */
[----:B------:R-:W2:Y:S04]  /*237c0*/  LDL R7, [R1+0x16bc] ;  /* 0x0016bc0001077983 */ /* 0x000ea80000100800 */
[----:B------:R-:W2:Y:S01]  /*237d0*/  LDL R6, [R1+0x16f8] ;  /* 0x0016f80001067983 */ /* 0x000ea20000100800 */
[----:B-1----:R-:W-:-:S02]  /*237e0*/  @!P0 IMAD.MOV.U32 R2, RZ, RZ, R12 ;  /* 0x000000ffff028224 */ /* 0x002fc400078e000c */
[----:B------:R-:W-:-:S05]  /*237f0*/  @!P0 IMAD.MOV.U32 R3, RZ, RZ, R13 ;  /* 0x000000ffff038224 */ /* 0x000fca00078e000d */
[----:B------:R2:W2:Y:S04]  /*23800*/  @!P0 LDG.E.U8 R42, desc[UR42][R2.64] ;  /* 0x0000002a022a8981 */ /* 0x0004a8000c1e1100 */
[----:B------:R-:W-:Y:S04]  /*23810*/  STL [R1+0x2010], R53 ;  /* 0x0020103501007387 */ /* 0x000fe80000100800 */
[----:B------:R-:W2:Y:S04]  /*23820*/  LDL R15, [R1+0x16d0] ;  /* 0x0016d000010f7983 */ /* 0x000ea80000100800 */
[----:B------:R-:W2:Y:S04]  /*23830*/  LDL R14, [R1+0x16f4] ;  /* 0x0016f400010e7983 */ /* 0x000ea80000100800 */
[----:B---3--:R-:W-:Y:S04]  /*23840*/  STL [R1+0x2014], R51 ;  /* 0x0020143301007387 */ /* 0x008fe80000100800 */
[----:B------:R-:W3:Y:S04]  /*23850*/  LDL R9, [R1+0x16cc] ;  /* 0x0016cc0001097983 */ /* 0x000ee80000100800 */
[----:B------:R-:W3:Y:S04]  /*23860*/  LDL R8, [R1+0x1704] ;  /* 0x0017040001087983 */ /* 0x000ee80000100800 */
[----:B----4-:R-:W-:Y:S04]  /*23870*/  STL [R1+0x2018], R48 ;  /* 0x0020183001007387 */ /* 0x010fe80000100800 */
[----:B------:R-:W4:Y:S04]  /*23880*/  LDL R11, [R1+0x16c8] ;  /* 0x0016c800010b7983 */ /* 0x000f280000100800 */
[----:B------:R-:W4:Y:S04]  /*23890*/  LDL R10, [R1+0x1700] ;  /* 0x00170000010a7983 */ /* 0x000f280000100800 */
[----:B------:R-:W-:Y:S04]  /*238a0*/  STL [R1+0x201c], R46 ;  /* 0x00201c2e01007387 */ /* 0x000fe80000100800 */
[----:B------:R-:W4:Y:S04]  /*238b0*/  LDL R5, [R1+0x16dc] ;  /* 0x0016dc0001057983 */ /* 0x000f280000100800 */
[----:B------:R-:W4:Y:S04]  /*238c0*/  LDL R4, [R1+0x1718] ;  /* 0x0017180001047983 */ /* 0x000f280000100800 */
[----:B------:R-:W-:Y:S04]  /*238d0*/  STL [R1+0x2020], R44 ;  /* 0x0020202c01007387 */ /* 0x000fe80000100800 */
[----:B------:R-:W4:Y:S04]  /*238e0*/  LDL R13, [R1+0x16f0] ;  /* 0x0016f000010d7983 */ /* 0x000f280000100800 */
[----:B------:R-:W4:Y:S01]  /*238f0*/  LDL R12, [R1+0x1714] ;  /* 0x00171400010c7983 */ /* 0x000f220000100800 */
[----:B--2---:R-:W-:-:S02]  /*23900*/  @!P1 IMAD.MOV.U32 R3, RZ, RZ, R7 ;  /* 0x000000ffff039224 */ /* 0x004fc400078e0007 */
[----:B------:R-:W-:-:S05]  /*23910*/  @!P1 IMAD.MOV.U32 R2, RZ, RZ, R6 ;  /* 0x000000ffff029224 */ /* 0x000fca00078e0006 */
[----:B------:R1:W2:Y:S04]  /*23920*/  @!P1 LDG.E.U8 R40, desc[UR42][R2.64] ;  /* 0x0000002a02289981 */ /* 0x0002a8000c1e1100 */
[----:B------:R-:W-:Y:S04]  /*23930*/  STL [R1+0x2024], R42 ;  /* 0x0020242a01007387 */ /* 0x000fe80000100800 */
[----:B------:R-:W2:Y:S04]  /*23940*/  LDL R7, [R1+0x16ec] ;  /* 0x0016ec0001077983 */ /* 0x000ea80000100800 */
[----:B------:R-:W2:Y:S01]  /*23950*/  LDL R6, [R1+0x1724] ;  /* 0x0017240001067983 */ /* 0x000ea20000100800 */
[----:B-1----:R-:W-:-:S02]  /*23960*/  @!P2 IMAD.MOV.U32 R3, RZ, RZ, R15 ;  /* 0x000000ffff03a224 */ /* 0x002fc400078e000f */
[----:B------:R-:W-:-:S05]  /*23970*/  @!P2 IMAD.MOV.U32 R2, RZ, RZ, R14 ;  /* 0x000000ffff02a224 */ /* 0x000fca00078e000e */
[----:B------:R3:W2:Y:S02]  /*23980*/  @!P2 LDG.E.U8 R38, desc[UR42][R2.64] ;  /* 0x0000002a0226a981 */ /* 0x0006a4000c1e1100 */
[----:B---3--:R-:W-:Y:S02]  /*23990*/  @!P3 IMAD.MOV.U32 R3, RZ, RZ, R9 ;  /* 0x000000ffff03b224 */ /* 0x008fe400078e0009 */
[----:B------:R-:W-:-:S05]  /*239a0*/  @!P3 IMAD.MOV.U32 R2, RZ, RZ, R8 ;  /* 0x000000ffff02b224 */ /* 0x000fca00078e0008 */
[----:B------:R4:W3:Y:S02]  /*239b0*/  @!P3 LDG.E.U8 R36, desc[UR42][R2.64] ;  /* 0x0000002a0224b981 */ /* 0x0008e4000c1e1100 */
[----:B----4-:R-:W-:Y:S02]  /*239c0*/  @!P0 IMAD.MOV.U32 R3, RZ, RZ, R11 ;  /* 0x000000ffff038224 */ /* 0x010fe400078e000b */
[----:B------:R-:W-:-:S05]  /*239d0*/  @!P0 IMAD.MOV.U32 R2, RZ, RZ, R10 ;  /* 0x000000ffff028224 */ /* 0x000fca00078e000a */
[----:B------:R1:W4:Y:S02]  /*239e0*/  @!P0 LDG.E.U8 R34, desc[UR42][R2.64] ;  /* 0x0000002a02228981 */ /* 0x000324000c1e1100 */
[----:B-1----:R-:W-:Y:S02]  /*239f0*/  PRMT R2, RZ, 0x7610, R2 ;  /* 0x00007610ff027816 */ /* 0x002fe40000000002 */
[----:B------:R1:W4:Y:S01]  /*23a00*/  @!P1 LDG.E.U8 R32, desc[UR42][R4.64] ;  /* 0x0000002a04209981 */ /* 0x000322000c1e1100 */
[----:B------:R-:W-:Y:S01]  /*23a10*/  PRMT R3, RZ, 0x7610, R3 ;  /* 0x00007610ff037816 */ /* 0x000fe20000000003 */
[----:B-1----:R-:W-:Y:S02]  /*23a20*/  @!P2 IMAD.MOV.U32 R5, RZ, RZ, R13 ;  /* 0x000000ffff05a224 */ /* 0x002fe400078e000d */
[----:B------:R-:W-:-:S05]  /*23a30*/  @!P2 IMAD.MOV.U32 R4, RZ, RZ, R12 ;  /* 0x000000ffff04a224 */ /* 0x000fca00078e000c */
[----:B------:R1:W4:Y:S04]  /*23a40*/  @!P2 LDG.E.U8 R2, desc[UR42][R4.64] ;  /* 0x0000002a0402a981 */ /* 0x000328000c1e1100 */
[----:B--2---:R-:W-:Y:S04]  /*23a50*/  STL [R1+0x2028], R40 ;  /* 0x0020282801007387 */ /* 0x004fe80000100800 */
[----:B------:R-:W2:Y:S04]  /*23a60*/  LDL R15, [R1+0x16e8] ;  /* 0x0016e800010f7983 */ /* 0x000ea80000100800 */
[----:B------:R-:W2:Y:S04]  /*23a70*/  LDL R14, [R1+0x1720] ;  /* 0x00172000010e7983 */ /* 0x000ea80000100800 */
[----:B------:R2:W2:Y:S01]  /*23a80*/  @!P3 LDG.E.U8 R3, desc[UR42][R6.64] ;  /* 0x0000002a0603b981 */ /* 0x0004a2000c1e1100 */
[----:B-1----:R-:W-:-:S03]  /*23a90*/  PRMT R4, RZ, 0x7610, R4 ;  /* 0x00007610ff047816 */ /* 0x002fc60000000004 */
[----:B------:R-:W-:Y:S04]  /*23aa0*/  STL [R1+0x202c], R38 ;  /* 0x00202c2601007387 */ /* 0x000fe80000100800 */
[----:B------:R-:W2:Y:S04]  /*23ab0*/  LDL R9, [R1+0x16fc] ;  /* 0x0016fc0001097983 */ /* 0x000ea80000100800 */
[----:B------:R-:W2:Y:S04]  /*23ac0*/  LDL R8, [R1+0x1738] ;  /* 0x0017380001087983 */ /* 0x000ea80000100800 */
[----:B---3--:R-:W-:Y:S04]  /*23ad0*/  STL [R1+0x2030], R36 ;  /* 0x0020302401007387 */ /* 0x008fe80000100800 */
[----:B------:R-:W3:Y:S04]  /*23ae0*/  LDL R17, [R1+0x1710] ;  /* 0x0017100001117983 */ /* 0x000ee80000100800 */
[----:B0-----:R-:W3:Y:S04]  /*23af0*/  LDL R16, [R1+0x1734] ;  /* 0x0017340001107983 */ /* 0x001ee80000100800 */
        /* <DEDUP_REMOVED lines=15> */
[----:B------:R-:W-:-:S02]  /*23bf0*/  PRMT R5, RZ, 0x7610, R5 ;  /* 0x00007610ff057816 */ /* 0x000fc40000000005 */
[----:B0-----:R-:W-:-:S04]  /*23c00*/  PRMT R6, RZ, 0x7610, R6 ;  /* 0x00007610ff067816 */ /* 0x001fc80000000006 */
[----:B------:R3:W2:Y:S01]  /*23c10*/  @!P1 LDG.E.U8 R5, desc[UR42][R8.64] ;  /* 0x0000002a08059981 */ /* 0x0006a2000c1e1100 */
[----:B------:R-:W-:Y:S01]  /*23c20*/  PRMT R7, RZ, 0x7610, R7 ;  /* 0x00007610ff077816 */ /* 0x000fe20000000007 */
[----:B---3--:R-:W-:Y:S02]  /*23c30*/  @!P2 IMAD.MOV.U32 R9, RZ, RZ, R17 ;  /* 0x000000ffff09a224 */ /* 0x008fe400078e0011 */
[----:B------:R-:W-:-:S05]  /*23c40*/  @!P2 IMAD.MOV.U32 R8, RZ, RZ, R16 ;  /* 0x000000ffff08a224 */ /* 0x000fca00078e0010 */
[----:B------:R0:W3:Y:S04]  /*23c50*/  @!P2 LDG.E.U8 R6, desc[UR42][R8.64] ;  /* 0x0000002a0806a981 */ /* 0x0000e8000c1e1100 */
[----:B----4-:R1:W4:Y:S01]  /*23c60*/  @!P3 LDG.E.U8 R7, desc[UR42][R10.64] ;  /* 0x0000002a0a07b981 */ /* 0x010322000c1e1100 */
[----:B0-----:R-:W-:Y:S02]  /*23c70*/  PRMT R8, RZ, 0x7610, R8 ;  /* 0x00007610ff087816 */ /* 0x001fe40000000008 */
[----:B------:R-:W-:Y:S01]  /*23c80*/  PRMT R9, RZ, 0x7610, R9 ;  /* 0x00007610ff097816 */ /* 0x000fe20000000009 */
[----:B-1----:R-:W-:Y:S02]  /*23c90*/  @!P0 IMAD.MOV.U32 R11, RZ, RZ, R19 ;  /* 0x000000ffff0b8224 */ /* 0x002fe400078e0013 */
[----:B------:R-:W-:-:S05]  /*23ca0*/  @!P0 IMAD.MOV.U32 R10, RZ, RZ, R18 ;  /* 0x000000ffff0a8224 */ /* 0x000fca00078e0012 */
[----:B------:R0:W4:Y:S02]  /*23cb0*/  @!P0 LDG.E.U8 R8, desc[UR42][R10.64] ;  /* 0x0000002a0a088981 */ /* 0x000124000c1e1100 */
[----:B0-----:R-:W-:Y:S02]  /*23cc0*/  PRMT R10, RZ, 0x7610, R10 ;  /* 0x00007610ff0a7816 */ /* 0x001fe4000000000a */
[----:B------:R0:W4:Y:S04]  /*23cd0*/  @!P1 LDG.E.U8 R9, desc[UR42][R12.64] ;  /* 0x0000002a0c099981 */ /* 0x000128000c1e1100 */
[----:B--2---:R1:W-:Y:S04]  /*23ce0*/  STL [R1+0x2044], R4 ;  /* 0x0020440401007387 */ /* 0x0043e80000100800 */
[----:B------:R-:W2:Y:S04]  /*23cf0*/  LDL R14, [R1+0x172c] ;  /* 0x00172c00010e7983 */ /* 0x000ea80000100800 */
[----:B-1----:R-:W2:Y:S01]  /*23d00*/  LDL R4, [R1+0x1764] ;  /* 0x0017640001047983 */ /* 0x002ea20000100800 */
[----:B0-----:R-:W-:-:S02]  /*23d10*/  @!P2 IMAD.MOV.U32 R12, RZ, RZ, R15 ;  /* 0x000000ffff0ca224 */ /* 0x001fc400078e000f */
[----:B------:R-:W-:-:S05]  /*23d20*/  @!P2 IMAD.MOV.U32 R13, RZ, RZ, R20 ;  /* 0x000000ffff0da224 */ /* 0x000fca00078e0014 */
[----:B------:R-:W2:Y:S01]  /*23d30*/  @!P2 LDG.E.U8 R10, desc[UR42][R12.64] ;  /* 0x0000002a0c0aa981 */ /* 0x000ea2000c1e1100 */
[----:B------:R-:W-:-:S03]  /*23d40*/  PRMT R11, RZ, 0x7610, R11 ;  /* 0x00007610ff0b7816 */ /* 0x000fc6000000000b */
[----:B------:R-:W-:Y:S04]  /*23d50*/  STL [R1+0x2048], R5 ;  /* 0x0020480501007387 */ /* 0x000fe80000100800 */
[----:B------:R-:W2:Y:S04]  /*23d60*/  LDL R3, [R1+0x1728] ;  /* 0x0017280001037983 */ /* 0x000ea80000100800 */
[----:B------:R-:W2:Y:S04]  /*23d70*/  LDL R2, [R1+0x1760] ;  /* 0x0017600001027983 */ /* 0x000ea80000100800 */
[----:B---3--:R-:W-:Y:S04]  /*23d80*/  STL [R1+0x204c], R6 ;  /* 0x00204c0601007387 */ /* 0x008fe80000100800 */
[----:B------:R-:W3:Y:S04]  /*23d90*/  LDL R17, [R1+0x173c] ;  /* 0x00173c0001117983 */ /* 0x000ee80000100800 */
[----:B------:R-:W3:Y:S04]  /*23da0*/  LDL R16, [R1+0x1778] ;  /* 0x0017780001107983 */ /* 0x000ee80000100800 */
[----:B----4-:R0:W-:Y:S04]  /*23db0*/  STL [R1+0x2050], R7 ;  /* 0x0020500701007387 */ /* 0x0101e80000100800 */
[----:B------:R-:W4:Y:S04]  /*23dc0*/  LDL R19, [R1+0x1750] ;  /* 0x0017500001137983 */ /* 0x000f280000100800 */
[----:B------:R-:W4:Y:S04]  /*23dd0*/  LDL R18, [R1+0x1774] ;  /* 0x0017740001127983 */ /* 0x000f280000100800 */
[----:B------:R-:W-:Y:S04]  /*23de0*/  STL [R1+0x2054], R8 ;  /* 0x0020540801007387 */ /* 0x000fe80000100800 */
[----:B0-----:R-:W4:Y:S04]  /*23df0*/  LDL R7, [R1+0x174c] ;  /* 0x00174c0001077983 */ /* 0x001f280000100800 */
[----:B------:R-:W4:Y:S04]  /*23e00*/  LDL R6, [R1+0x1784] ;  /* 0x0017840001067983 */ /* 0x000f280000100800 */
[----:B------:R-:W-:Y:S01]  /*23e10*/  STL [R1+0x2058], R9 ;  /* 0x0020580901007387 */ /* 0x000fe20000100800 */
[----:B--2---:R-:W-:-:S02]  /*23e20*/  @!P3 IMAD.MOV.U32 R15, RZ, RZ, R14 ;  /* 0x000000ffff0fb224 */ /* 0x004fc400078e000e */
[----:B------:R-:W-:-:S05]  /*23e30*/  @!P3 IMAD.MOV.U32 R14, RZ, RZ, R4 ;  /* 0x000000ffff0eb224 */ /* 0x000fca00078e0004 */
[----:B------:R0:W2:Y:S04]  /*23e40*/  @!P3 LDG.E.U8 R11, desc[UR42][R14.64] ;  /* 0x0000002a0e0bb981 */ /* 0x0000a8000c1e1100 */
[----:B------:R-:W-:Y:S04]  /*23e50*/  STL [R1+0x205c], R10 ;  /* 0x00205c0a01007387 */ /* 0x000fe80000100800 */
[----:B------:R-:W2:Y:S04]  /*23e60*/  LDL R5, [R1+0x1748] ;  /* 0x0017480001057983 */ /* 0x000ea80000100800 */
[----:B------:R-:W2:Y:S01]  /*23e70*/  LDL R4, [R1+0x1780] ;  /* 0x0017800001047983 */ /* 0x000ea20000100800 */
[----:B------:R-:W-:-:S02]  /*23e80*/  PRMT R12, RZ, 0x7610, R12 ;  /* 0x00007610ff0c7816 */ /* 0x000fc4000000000c */
[----:B------:R-:W-:Y:S01]  /*23e90*/  PRMT R13, RZ, 0x7610, R13 ;  /* 0x00007610ff0d7816 */ /* 0x000fe2000000000d */
[----:B0-----:R-:W-:Y:S02]  /*23ea0*/  @!P0 IMAD.MOV.U32 R14, RZ, RZ, R2 ;  /* 0x000000ffff0e8224 */ /* 0x001fe400078e0002 */
[----:B------:R-:W-:-:S05]  /*23eb0*/  @!P0 IMAD.MOV.U32 R15, RZ, RZ, R3 ;  /* 0x000000ffff0f8224 */ /* 0x000fca00078e0003 */
[----:B------:R0:W2:Y:S02]  /*23ec0*/  @!P0 LDG.E.U8 R12, desc[UR42][R14.64] ;  /* 0x0000002a0e0c8981 */ /* 0x0000a4000c1e1100 */
[----:B0-----:R-:W-:Y:S02]  /*23ed0*/  PRMT R14, RZ, 0x7610, R14 ;  /* 0x00007610ff0e7816 */ /* 0x001fe4000000000e */
[----:B------:R-:W-:Y:S01]  /*23ee0*/  PRMT R15, RZ, 0x7610, R15 ;  /* 0x00007610ff0f7816 */ /* 0x000fe2000000000f */
[----:B---3--:R4:W3:Y:S02]  /*23ef0*/  @!P1 LDG.E.U8 R13, desc[UR42][R16.64] ;  /* 0x0000002a100d9981 */ /* 0x0088e4000c1e1100 */
[----:B----4-:R-:W-:Y:S02]  /*23f00*/  @!P2 IMAD.MOV.U32 R17, RZ, RZ, R19 ;  /* 0x000000ffff11a224 */ /* 0x010fe400078e0013 */
[----:B------:R-:W-:-:S05]  /*23f10*/  @!P2 IMAD.MOV.U32 R16, RZ, RZ, R18 ;  /* 0x000000ffff10a224 */ /* 0x000fca00078e0012 */
[----:B------:R0:W4:Y:S01]  /*23f20*/  @!P2 LDG.E.U8 R14, desc[UR42][R16.64] ;  /* 0x0000002a100ea981 */ /* 0x000122000c1e1100 */
[----:B------:R-:W-:Y:S02]  /*23f30*/  @!P3 IMAD.MOV.U32 R19, RZ, RZ, R7 ;  /* 0x000000ffff13b224 */ /* 0x000fe400078e0007 */
[----:B------:R-:W-:Y:S01]  /*23f40*/  @!P3 IMAD.MOV.U32 R18, RZ, RZ, R6 ;  /* 0x000000ffff12b224 */ /* 0x000fe200078e0006 */
[----:B0-----:R-:W-:-:S04]  /*23f50*/  PRMT R16, RZ, 0x7610, R16 ;  /* 0x00007610ff107816 */ /* 0x001fc80000000010 */
[----:B------:R0:W4:Y:S04]  /*23f60*/  @!P3 LDG.E.U8 R15, desc[UR42][R18.64] ;  /* 0x0000002a120fb981 */ /* 0x000128000c1e1100 */
[----:B--2---:R1:W-:Y:S04]  /*23f70*/  STL [R1+0x2060], R11 ;  /* 0x0020600b01007387 */ /* 0x0043e80000100800 */
[----:B------:R-:W2:Y:S04]  /*23f80*/  LDL R3, [R1+0x175c] ;  /* 0x00175c0001037983 */ /* 0x000ea80000100800 */
[----:B------:R-:W2:Y:S01]  /*23f90*/  LDL R2, [R1+0x1798] ;  /* 0x0017980001027983 */ /* 0x000ea20000100800 */
[----:B0-----:R-:W-:-:S02]  /*23fa0*/  @!P0 IMAD.MOV.U32 R18, RZ, RZ, R4 ;  /* 0x000000ffff128224 */ /* 0x001fc400078e0004 */
[----:B------:R-:W-:-:S05]  /*23fb0*/  @!P0 IMAD.MOV.U32 R19, RZ, RZ, R5 ;  /* 0x000000ffff138224 */ /* 0x000fca00078e0005 */
[----:B------:R-:W2:Y:S01]  /*23fc0*/  @!P0 LDG.E.U8 R16, desc[UR42][R18.64] ;  /* 0x0000002a12108981 */ /* 0x000ea2000c1e1100 */
[----:B------:R-:W-:-:S03]  /*23fd0*/  PRMT R17, RZ, 0x7610, R17 ;  /* 0x00007610ff117816 */ /* 0x000fc60000000011 */
[----:B------:R-:W-:Y:S04]  /*23fe0*/  STL [R1+0x2064], R12 ;  /* 0x0020640c01007387 */ /* 0x000fe80000100800 */
[----:B-1----:R-:W2:Y:S04]  /*23ff0*/  LDL R11, [R1+0x1770] ;  /* 0x00177000010b7983 */ /* 0x002ea80000100800 */
[----:B------:R-:W2:Y:S04]  /*24000*/  LDL R10, [R1+0x1794] ;  /* 0x00179400010a7983 */ /* 0x000ea80000100800 */
[----:B---3--:R0:W-:Y:S04]  /*24010*/  STL [R1+0x2068], R13 ;  /* 0x0020680d01007387 */ /* 0x0081e80000100800 */
[----:B------:R-:W3:Y:S04]  /*24020*/  LDL R23, [R1+0x176c] ;  /* 0x00176c0001177983 */ /* 0x000ee80000100800 */
[----:B------:R-:W3:Y:S04]  /*24030*/  LDL R22, [R1+0x17a4] ;  /* 0x0017a40001167983 */ /* 0x000ee80000100800 */
[----:B------:R-:W3:Y:S04]  /*24040*/  LDL R9, [R1+0x1768] ;  /* 0x0017680001097983 */ /* 0x000ee80000100800 */
[----:B------:R-:W3:Y:S04]  /*24050*/  LDL R8, [R1+0x17a0] ;  /* 0x0017a00001087983 */ /* 0x000ee80000100800 */
[----:B----4-:R-:W-:Y:S04]  /*24060*/  STL [R1+0x206c], R14 ;  /* 0x00206c0e01007387 */ /* 0x010fe80000100800 */
[----:B------:R-:W4:Y:S04]  /*24070*/  LDL R7, [R1+0x177c] ;  /* 0x00177c0001077983 */ /* 0x000f280000100800 */
[----:B------:R-:W4:Y:S04]  /*24080*/  LDL R6, [R1+0x17b8] ;  /* 0x0017b80001067983 */ /* 0x000f280000100800 */
[----:B0-----:R-:W4:Y:S04]  /*24090*/  LDL R13, [R1+0x1790] ;  /* 0x00179000010d7983 */ /* 0x001f280000100800 */
        /* <DEDUP_REMOVED lines=18> */
[----:B0-----:R-:W-:Y:S02]  /*241c0*/  @!P0 IMAD.MOV.U32 R22, RZ, RZ, R8 ;  /* 0x000000ffff168224 */ /* 0x001fe400078e0008 */
[----:B------:R-:W-:Y:S02]  /*241d0*/  @!P0 IMAD.MOV.U32 R23, RZ, RZ, R9 ;  /* 0x000000ffff178224 */ /* 0x000fe400078e0009 */
[----:B----4-:R-:W-:-:S02]  /*241e0*/  @!P1 IMAD.MOV.U32 R25, RZ, RZ, R7 ;  /* 0x000000ffff199224 */ /* 0x010fc400078e0007 */
[----:B------:R-:W-:Y:S01]  /*241f0*/  @!P1 IMAD.MOV.U32 R24, RZ, RZ, R6 ;  /* 0x000000ffff189224 */ /* 0x000fe200078e0006 */
[----:B------:R-:W4:Y:S04]  /*24200*/  @!P0 LDG.E.U8 R20, desc[UR42][R22.64] ;  /* 0x0000002a16148981 */ /* 0x000f28000c1e1100 */
[----:B------:R0:W3:Y:S02]  /*24210*/  @!P1 LDG.E.U8 R21, desc[UR42][R24.64] ;  /* 0x0000002a18159981 */ /* 0x0000e4000c1e1100 */
[----:B0-----:R-:W-:Y:S02]  /*24220*/  @!P2 IMAD.MOV.U32 R24, RZ, RZ, R12 ;  /* 0x000000ffff18a224 */ /* 0x001fe400078e000c */
[----:B------:R-:W-:Y:S01]  /*24230*/  @!P2 IMAD.MOV.U32 R25, RZ, RZ, R13 ;  /* 0x000000ffff19a224 */ /* 0x000fe200078e000d */
[----:B------:R-:W-:Y:S01]  /*24240*/  PRMT R23, RZ, 0x7610, R23 ;  /* 0x00007610ff177816 */ /* 0x000fe20000000017 */
[----:B------:R-:W-:-:S02]  /*24250*/  @!P3 IMAD.MOV.U32 R26, RZ, RZ, R4 ;  /* 0x000000ffff1ab224 */ /* 0x000fc400078e0004 */
[----:B------:R-:W-:-:S05]  /*24260*/  @!P3 IMAD.MOV.U32 R27, RZ, RZ, R5 ;  /* 0x000000ffff1bb224 */ /* 0x000fca00078e0005 */
[----:B------:R0:W3:Y:S04]  /*24270*/  @!P3 LDG.E.U8 R23, desc[UR42][R26.64] ;  /* 0x0000002a1a17b981 */ /* 0x0000e8000c1e1100 */
[----:B--2---:R1:W-:Y:S04]  /*24280*/  STL [R1+0x2078], R17 ;  /* 0x0020781101007387 */ /* 0x0043e80000100800 */
[----:B------:R-:W2:Y:S04]  /*24290*/  LDL R11, [R1+0x179c] ;  /* 0x00179c00010b7983 */ /* 0x000ea80000100800 */
[----:B------:R-:W3:Y:S04]  /*242a0*/  LDL R10, [R1+0x17d8] ;  /* 0x0017d800010a7983 */ /* 0x000ee80000100800 */
[----:B------:R-:W4:Y:S04]  /*242b0*/  LDL R9, [R1+0x17b0] ;  /* 0x0017b00001097983 */ /* 0x000f280000100800 */
[----:B------:R-:W4:Y:S04]  /*242c0*/  LDL R8, [R1+0x17d4] ;  /* 0x0017d40001087983 */ /* 0x000f280000100800 */
[----:B------:R-:W4:Y:S04]  /*242d0*/  LDL R7, [R1+0x17ac] ;  /* 0x0017ac0001077983 */ /* 0x000f280000100800 */
[----:B------:R-:W4:Y:S04]  /*242e0*/  LDL R6, [R1+0x17e4] ;  /* 0x0017e40001067983 */ /* 0x000f280000100800 */
[----:B------:R-:W4:Y:S04]  /*242f0*/  LDL R13, [R1+0x17a8] ;  /* 0x0017a800010d7983 */ /* 0x000f280000100800 */
[----:B------:R-:W4:Y:S04]  /*24300*/  LDL R12, [R1+0x17e0] ;  /* 0x0017e000010c7983 */ /* 0x000f280000100800 */
[----:B------:R-:W4:Y:S04]  /*24310*/  LDL R5, [R1+0x17bc] ;  /* 0x0017bc0001057983 */ /* 0x000f280000100800 */
[----:B------:R-:W4:Y:S01]  /*24320*/  LDL R4, [R1+0x17f8] ;  /* 0x0017f80001047983 */ /* 0x000f220000100800 */
[----:B0-----:R-:W-:-:S03]  /*24330*/  @!P0 IMAD.MOV.U32 R27, RZ, RZ, R3 ;  /* 0x000000ffff1b8224 */ /* 0x001fc600078e0003 */
[----:B------:R-:W4:Y:S01]  /*24340*/  LDL R3, [R1+0x17d0] ;  /* 0x0017d00001037983 */ /* 0x000f220000100800 */
[----:B------:R-:W-:Y:S01]  /*24350*/  @!P0 IMAD.MOV.U32 R26, RZ, RZ, R2 ;  /* 0x000000ffff1a8224 */ /* 0x000fe200078e0002 */
[----:B------:R-:W-:Y:S02]  /*24360*/  PRMT R22, RZ, 0x7610, R22 ;  /* 0x00007610ff167816 */ /* 0x000fe40000000016 */
[----:B------:R-:W4:Y:S04]  /*24370*/  LDL R2, [R1+0x17f4] ;  /* 0x0017f40001027983 */ /* 0x000f280000100800 */
[----:B-1----:R-:W4:Y:S04]  /*24380*/  LDL R17, [R1+0x17e8] ;  /* 0x0017e80001117983 */ /* 0x002f280000100800 */
[----:B------:R-:W4:Y:S04]  /*24390*/  LDL R16, [R1+0x1820] ;  /* 0x0018200001107983 */ /* 0x000f280000100800 */
[----:B------:R0:W4:Y:S04]  /*243a0*/  @!P2 LDG.E.U8 R22, desc[UR42][R24.64] ;  /* 0x0000002a1816a981 */ /* 0x000128000c1e1100 */
[----:B------:R-:W4:Y:S04]  /*243b0*/  LDL R15, [R1+0x17fc] ;  /* 0x0017fc00010f7983 */ /* 0x000f280000100800 */
[----:B------:R-:W4:Y:S01]  /*243c0*/  LDL R14, [R1+0x1838] ;  /* 0x00183800010e7983 */ /* 0x000f220000100800 */
[----:B0-----:R-:W-:-:S02]  /*243d0*/  PRMT R24, RZ, 0x7610, R24 ;  /* 0x00007610ff187816 */ /* 0x001fc40000000018 */
[----:B------:R-:W-:-:S04]  /*243e0*/  PRMT R25, RZ, 0x7610, R25 ;  /* 0x00007610ff197816 */ /* 0x000fc80000000019 */
[----:B------:R0:W4:Y:S02]  /*243f0*/  @!P0 LDG.E.U8 R24, desc[UR42][R26.64] ;  /* 0x0000002a1a188981 */ /* 0x000124000c1e1100 */
[----:B0-----:R-:W-:Y:S02]  /*24400*/  PRMT R26, RZ, 0x7610, R26 ;  /* 0x00007610ff1a7816 */ /* 0x001fe4000000001a */
[----:B------:R-:W-:Y:S01]  /*24410*/  PRMT R27, RZ, 0x7610, R27 ;  /* 0x00007610ff1b7816 */ /* 0x000fe2000000001b */
[----:B--2---:R-:W-:Y:S02]  /*24420*/  @!P1 IMAD.MOV.U32 R29, RZ, RZ, R11 ;  /* 0x000000ffff1d9224 */ /* 0x004fe400078e000b */
[----:B---3--:R-:W-:Y:S01]  /*24430*/  @!P1 IMAD.MOV.U32 R28, RZ, RZ, R10 ;  /* 0x000000ffff1c9224 */ /* 0x008fe200078e000a */
[----:B------:R-:W2:Y:S04]  /*24440*/  LDL R11, [R1+0x17cc] ;  /* 0x0017cc00010b7983 */ /* 0x000ea80000100800 */
[----:B------:R-:W3:Y:S04]  /*24450*/  LDL R10, [R1+0x1804] ;  /* 0x00180400010a7983 */ /* 0x000ee80000100800 */
[----:B------:R0:W3:Y:S01]  /*24460*/  @!P1 LDG.E.U8 R25, desc[UR42][R28.64] ;  /* 0x0000002a1c199981 */ /* 0x0000e2000c1e1100 */
[----:B----4-:R-:W-:-:S02]  /*24470*/  @!P3 IMAD.MOV.U32 R30, RZ, RZ, R6 ;  /* 0x000000ffff1eb224 */ /* 0x010fc400078e0006 */
[----:B------:R-:W-:Y:S01]  /*24480*/  @!P3 IMAD.MOV.U32 R31, RZ, RZ, R7 ;  /* 0x000000ffff1fb224 */ /* 0x000fe200078e0007 */
[----:B------:R-:W4:Y:S04]  /*24490*/  LDL R6, [R1+0x1818] ;  /* 0x0018180001067983 */ /* 0x000f280000100800 */
[----:B------:R-:W4:Y:S04]  /*244a0*/  LDL R7, [R1+0x17dc] ;  /* 0x0017dc0001077983 */ /* 0x000f280000100800 */
[----:B------:R1:W4:Y:S01]  /*244b0*/  @!P3 LDG.E.U8 R27, desc[UR42][R30.64] ;  /* 0x0000002a1e1bb981 */ /* 0x000322000c1e1100 */
[----:B0-----:R-:W-:-:S02]  /*244c0*/  @!P2 IMAD.MOV.U32 R28, RZ, RZ, R8 ;  /* 0x000000ffff1ca224 */ /* 0x001fc400078e0008 */
[----:B------:R-:W-:Y:S01]  /*244d0*/  @!P2 IMAD.MOV.U32 R29, RZ, RZ, R9 ;  /* 0x000000ffff1da224 */ /* 0x000fe200078e0009 */
[----:B------:R-:W4:Y:S04]  /*244e0*/  LDL R8, [R1+0x1800] ;  /* 0x0018000001087983 */ /* 0x000f280000100800 */
[----:B------:R-:W4:Y:S04]  /*244f0*/  LDL R9, [R1+0x17c8] ;  /* 0x0017c80001097983 */ /* 0x000f280000100800 */
[----:B------:R0:W4:Y:S01]  /*24500*/  @!P2 LDG.E.U8 R26, desc[UR42][R28.64] ;  /* 0x0000002a1c1aa981 */ /* 0x000122000c1e1100 */
[----:B-1----:R-:W-:-:S02]  /*24510*/  @!P0 IMAD.MOV.U32 R30, RZ, RZ, R12 ;  /* 0x000000ffff1e8224 */ /* 0x002fc400078e000c */
[----:B------:R-:W-:Y:S01]  /*24520*/  @!P0 IMAD.MOV.U32 R31, RZ, RZ, R13 ;  /* 0x000000ffff1f8224 */ /* 0x000fe200078e000d */
[----:B------:R-:W4:Y:S04]  /*24530*/  LDL R12, [R1+0x1834] ;  /* 0x00183400010c7983 */ /* 0x000f280000100800 */
[----:B------:R-:W4:Y:S01]  /*24540*/  LDL R13, [R1+0x1810] ;  /* 0x00181000010d7983 */ /* 0x000f220000100800 */
[----:B0-----:R-:W-:Y:S02]  /*24550*/  PRMT R28, RZ, 0x7610, R28 ;  /* 0x00007610ff1c7816 */ /* 0x001fe4000000001c */
[----:B------:R-:W-:-:S04]  /*24560*/  PRMT R29, RZ, 0x7610, R29 ;  /* 0x00007610ff1d7816 */ /* 0x000fc8000000001d */
[----:B------:R0:W4:Y:S02]  /*24570*/  @!P0 LDG.E.U8 R28, desc[UR42][R30.64] ;  /* 0x0000002a1e1c8981 */ /* 0x000124000c1e1100 */
[----:B0-----:R-:W-:Y:S02]  /*24580*/  @!P1 IMAD.MOV.U32 R30, RZ, RZ, R4 ;  /* 0x000000ffff1e9224 */ /* 0x001fe400078e0004 */
[----:B------:R-:W-:Y:S01]  /*24590*/  @!P1 IMAD.MOV.U32 R31, RZ, RZ, R5 ;  /* 0x000000ffff1f9224 */ /* 0x000fe200078e0005 */
[----:B------:R-:W4:Y:S04]  /*245a0*/  LDL R4, [R1+0x1814] ;  /* 0x0018140001047983 */ /* 0x000f280000100800 */
[----:B------:R-:W4:Y:S04]  /*245b0*/  LDL R5, [R1+0x17f0] ;  /* 0x0017f00001057983 */ /* 0x000f280000100800 */
[----:B------:R0:W4:Y:S02]  /*245c0*/  @!P1 LDG.E.U8 R29, desc[UR42][R30.64] ;  /* 0x0000002a1e1d9981 */ /* 0x000124000c1e1100 */
[----:B0-----:R-:W-:-:S02]  /*245d0*/  @!P2 IMAD.MOV.U32 R31, RZ, RZ, R3 ;  /* 0x000000ffff1fa224 */ /* 0x001fc400078e0003 */
[----:B------:R-:W4:Y:S01]  /*245e0*/  LDL R3, [R1+0x17ec] ;  /* 0x0017ec0001037983 */ /* 0x000f220000100800 */
[----:B------:R-:W-:-:S03]  /*245f0*/  @!P2 IMAD.MOV.U32 R30, RZ, RZ, R2 ;  /* 0x000000ffff1ea224 */ /* 0x000fc600078e0002 */
[----:B------:R-:W4:Y:S04]  /*24600*/  LDL R2, [R1+0x1824] ;  /* 0x0018240001027983 */ /* 0x000f280000100800 */
[----:B------:R2:W4:Y:S02]  /*24610*/  @!P2 LDG.E.U8 R33, desc[UR42][R30.64] ;  /* 0x0000002a1e21a981 */ /* 0x000524000c1e1100 */
[----:B--2---:R-:W-:Y:S02]  /*24620*/  @!P3 IMAD.MOV.U32 R31, RZ, RZ, R11 ;  /* 0x000000ffff1fb224 */ /* 0x004fe400078e000b */
[----:B---3--:R-:W-:Y:S01]  /*24630*/  @!P3 IMAD.MOV.U32 R30, RZ, RZ, R10 ;  /* 0x000000ffff1eb224 */ /* 0x008fe200078e000a */
[----:B------:R-:W2:Y:S04]  /*24640*/  LDL R11, [R1+0x180c] ;  /* 0x00180c00010b7983 */ /* 0x000ea80000100800 */
[----:B------:R-:W3:Y:S04]  /*24650*/  LDL R10, [R1+0x1844] ;  /* 0x00184400010a7983 */ /* 0x000ee80000100800 */
[----:B------:R4:W3:Y:S02]  /*24660*/  @!P3 LDG.E.U8 R35, desc[UR42][R30.64] ;  /* 0x0000002a1e23b981 */ /* 0x0008e4000c1e1100 */
[----:B----4-:R-:W-:-:S02]  /*24670*/  @!P0 IMAD.MOV.U32 R30, RZ, RZ, R8 ;  /* 0x000000ffff1e8224 */ /* 0x010fc400078e0008 */
[----:B------:R-:W-:Y:S01]  /*24680*/  @!P0 IMAD.MOV.U32 R31, RZ, RZ, R9 ;  /* 0x000000ffff1f8224 */ /* 0x000fe200078e0009 */
        /* <DEDUP_REMOVED lines=27> */
[----:B--2---:R-:W-:Y:S02]  /*24840*/  @!P3 IMAD.MOV.U32 R31, RZ, RZ, R11 ;  /* 0x000000ffff1fb224 */ /* 0x004fe400078e000b */
[----:B---3--:R-:W-:-:S05]  /*24850*/  @!P3 IMAD.MOV.U32 R30, RZ, RZ, R10 ;  /* 0x000000ffff1eb224 */ /* 0x008fca00078e000a */
[----:B------:R4:W2:Y:S02]  /*24860*/  @!P3 LDG.E.U8 R50, desc[UR42][R30.64] ;  /* 0x0000002a1e32b981 */ /* 0x0008a4000c1e1100 */
[----:B----4-:R-:W-:Y:S02]  /*24870*/  @!P0 IMAD.MOV.U32 R30, RZ, RZ, R8 ;  /* 0x000000ffff1e8224 */ /* 0x010fe400078e0008 */
[----:B------:R-:W-:-:S05]  /*24880*/  @!P0 IMAD.MOV.U32 R31, RZ, RZ, R9 ;  /* 0x000000ffff1f8224 */ /* 0x000fca00078e0009 */
[----:B------:R0:W3:Y:S02]  /*24890*/  @!P0 LDG.E.U8 R52, desc[UR42][R30.64] ;  /* 0x0000002a1e348981 */ /* 0x0000e4000c1e1100 */
[----:B0-----:R-:W-:Y:S02]  /*248a0*/  @!P1 IMAD.MOV.U32 R30, RZ, RZ, R6 ;  /* 0x000000ffff1e9224 */ /* 0x001fe400078e0006 */
[----:B------:R-:W-:-:S05]  /*248b0*/  @!P1 IMAD.MOV.U32 R31, RZ, RZ, R7 ;  /* 0x000000ffff1f9224 */ /* 0x000fca00078e0007 */
[----:B------:R0:W4:Y:S02]  /*248c0*/  @!P1 LDG.E.U8 R54, desc[UR42][R30.64] ;  /* 0x0000002a1e369981 */ /* 0x000124000c1e1100 */
[----:B0-----:R-:W-:Y:S02]  /*248d0*/  @!P2 IMAD.MOV.U32 R30, RZ, RZ, R4 ;  /* 0x000000ffff1ea224 */ /* 0x001fe400078e0004 */
[----:B------:R-:W-:Y:S01]  /*248e0*/  @!P2 IMAD.MOV.U32 R31, RZ, RZ, R5 ;  /* 0x000000ffff1fa224 */ /* 0x000fe200078e0005 */
[----:B------:R-:W-:Y:S04]  /*248f0*/  LDS.U8 R4, [R0+UR4+0x8] ;  /* 0x0000080400047984 */ /* 0x000fe80008000000 */
[----:B------:R0:W2:Y:S02]  /*24900*/  @!P2 LDG.E.U8 R55, desc[UR42][R30.64] ;  /* 0x0000002a1e37a981 */ /* 0x0000a4000c1e1100 */
[----:B0-----:R-:W-:-:S02]  /*24910*/  @!P3 IMAD.MOV.U32 R31, RZ, RZ, R3 ;  /* 0x000000ffff1fb224 */ /* 0x001fc400078e0003 */
[----:B------:R-:W0:Y:S01]  /*24920*/  LDS.U8 R3, [R0+UR4+0x88] ;  /* 0x0000880400037984 */ /* 0x000e220008000000 */
[----:B------:R-:W-:-:S03]  /*24930*/  @!P3 IMAD.MOV.U32 R30, RZ, RZ, R2 ;  /* 0x000000ffff1eb224 */ /* 0x000fc600078e0002 */
[----:B------:R-:W1:Y:S04]  /*24940*/  LDS.U8 R2, [R0+UR4+0xc8] ;  /* 0x0000c80400027984 */ /* 0x000e680008000000 */
[----:B------:R0:W2:Y:S04]  /*24950*/  @!P3 LDG.E.U8 R56, desc[UR42][R30.64] ;  /* 0x0000002a1e38b981 */ /* 0x0000a8000c1e1100 */
[----:B0-----:R-:W-:Y:S04]  /*24960*/  LDS.U8 R31, [R0+UR4] ;  /* 0x00000004001f7984 */ /* 0x001fe80008000000 */
[----:B------:R-:W-:Y:S04]  /*24970*/  LDS.U8 R30, [R0+UR4+0x40] ;  /* 0x00004004001e7984 */ /* 0x000fe80008000000 */
[----:B------:R-:W-:Y:S04]  /*24980*/  STL [R1+0x5a4], R3 ;  /* 0x0005a40301007387 */ /* 0x000fe80000100800 */
[----:B------:R-:W0:Y:S04]  /*24990*/  LDS.U8 R3, [R0+UR4+0x48] ;  /* 0x0000480400037984 */ /* 0x000e280008000000 */
[----:B-1----:R-:W-:Y:S04]  /*249a0*/  STL [R1+0x5a0], R2 ;  /* 0x0005a00201007387 */ /* 0x002fe80000100800 */
[----:B------:R-:W1:Y:S04]  /*249b0*/  LDS.U8 R2, [R0+UR4+0x80] ;  /* 0x0000800400027984 */ /* 0x000e680008000000 */
[----:B------:R-:W-:Y:S04]  /*249c0*/  STL [R1+0x18], R4 ;  /* 0x0000180401007387 */ /* 0x000fe80000100800 */
[----:B------:R-:W1:Y:S04]  /*249d0*/  LDS.U8 R4, [R0+UR4+0xc0] ;  /* 0x0000c00400047984 */ /* 0x000e680008000000 */
[----:B0-----:R-:W-:Y:S04]  /*249e0*/  STL [R1+0x10], R3 ;  /* 0x0000100301007387 */ /* 0x001fe80000100800 */
        /* <DEDUP_REMOVED lines=10> */
[----:B------:R-:W-:Y:S04]  /*24a90*/  LDS.U8 R4, [R0+UR4+0x4c0] ;  /* 0x0004c00400047984 */ /* 0x000fe80008000000 */
[----:B0-----:R-:W-:Y:S04]  /*24aa0*/  STL [R1+0x5b4], R3 ;  /* 0x0005b40301007387 */ /* 0x001fe80000100800 */
[----:B------:R-:W0:Y:S04]  /*24ab0*/  LDS.U8 R3, [R0+UR4+0x480] ;  /* 0x0004800400037984 */ /* 0x000e280008000000 */
[----:B-1----:R-:W-:Y:S04]  /*24ac0*/  STL [R1], R2 ;  /* 0x0000000201007387 */ /* 0x002fe80000100800 */
[----:B------:R-:W1:Y:S04]  /*24ad0*/  LDS.U8 R2, [R0+UR4+0x800] ;  /* 0x0008000400027984 */ /* 0x000e680008000000 */
[----:B0-----:R-:W-:Y:S04]  /*24ae0*/  STL [R1+0x5c0], R3 ;  /* 0x0005c00301007387 */ /* 0x001fe80000100800 */
[----:B------:R-:W0:Y:S04]  /*24af0*/  LDS.U8 R3, [R0+UR4+0x840] ;  /* 0x0008400400037984 */ /* 0x000e280008000000 */
[----:B------:R-:W-:Y:S04]  /*24b00*/  STL [R1+0x5bc], R4 ;  /* 0x0005bc0401007387 */ /* 0x000fe80000100800 */
[----:B------:R-:W3:Y:S04]  /*24b10*/  LDS.U8 R4, [R0+UR4+0x888] ;  /* 0x0008880400047984 */ /* 0x000ee80008000000 */
[----:B-1----:R-:W-:Y:S04]  /*24b20*/  STL [R1+0x62c], R2 ;  /* 0x00062c0201007387 */ /* 0x002fe80000100800 */
[----:B------:R-:W1:Y:S04]  /*24b30*/  LDS.U8 R2, [R0+UR4+0x8c8] ;  /* 0x0008c80400027984 */ /* 0x000e680008000000 */
[----:B0-----:R-:W-:Y:S04]  /*24b40*/  STL [R1+0x628], R3 ;  /* 0x0006280301007387 */ /* 0x001fe80000100800 */
[----:B------:R-:W0:Y:S04]  /*24b50*/  LDS.U8 R3, [R0+UR4+0x808] ;  /* 0x0008080400037984 */ /* 0x000e280008000000 */
[----:B---3--:R-:W-:Y:S04]  /*24b60*/  STL [R1+0x6b4], R4 ;  /* 0x0006b40401007387 */ /* 0x008fe80000100800 */
        /* <DEDUP_REMOVED lines=81> */
[----:B0-----:R0:W-:Y:S04]  /*25080*/  STL [R1+0x18bc], R3 ;  /* 0x0018bc0301007387 */ /* 0x0011e80000100800 */
[----:B---3--:R-:W-:Y:S04]  /*25090*/  STL [R1+0x858], R4 ;  /* 0x0008580401007387 */ /* 0x008fe80000100800 */
[----:B------:R-:W3:Y:S04]  /*250a0*/  LDS.U8 R4, [R0+UR4+0x1c80] ;  /* 0x001c800400047984 */ /* 0x000ee80008000000 */
[----:B-1----:R-:W-:Y:S04]  /*250b0*/  STL [R1+0x854], R2 ;  /* 0x0008540201007387 */ /* 0x002fe80000100800 */
[----:B------:R-:W1:Y:S04]  /*250c0*/  LDS.U8 R2, [R0+UR4+0x1cc0] ;  /* 0x001cc00400027984 */ /* 0x000e680008000000 */
[----:B------:R-:W-:Y:S01]  /*250d0*/  STL [R1+0x1950], R0 ;  /* 0x0019500001007387 */ /* 0x000fe20000100800 */
[----:B0-----:R-:W-:-:S05]  /*250e0*/  LOP3.LUT R3, R0, 0x10, RZ, 0x3c, !PT ;  /* 0x0000001000037812 */ /* 0x001fca00078e3cff */
[----:B------:R-:W0:Y:S01]  /*250f0*/  LDS.U8 R0, [R3+UR4] ;  /* 0x0000000403007984 */ /* 0x000e220008000000 */
[----:B------:R-:W0:Y:S01]  /*25100*/  S2R R59, SR_TID.X ;  /* 0x00000000003b7919 */ /* 0x000e220000002100 */
[----:B------:R-:W0:Y:S02]  /*25110*/  S2R R60, SR_TID.X ;  /* 0x00000000003c7919 */ /* 0x000e240000002100 */
[----:B------:R-:W-:Y:S04]  /*25120*/  LDS.U8 R5, [R3+UR4+0x1c48] ;  /* 0x001c480403057984 */ /* 0x000fe80008000000 */
[----:B---3--:R-:W-:Y:S04]  /*25130*/  STL [R1+0x18c8], R4 ;  /* 0x0018c80401007387 */ /* 0x008fe80000100800 */
[----:B-1----:R-:W-:Y:S04]  /*25140*/  STL [R1+0x18c4], R2 ;  /* 0x0018c40201007387 */ /* 0x002fe80000100800 */
[----:B------:R-:W1:Y:S04]  /*25150*/  LDS.U8 R4, [R3+UR4+0x40] ;  /* 0x0000400403047984 */ /* 0x000e680008000000 */
[----:B------:R-:W3:Y:S04]  /*25160*/  LDS.U8 R2, [R3+UR4+0x88] ;  /* 0x0000880403027984 */ /* 0x000ee80008000000 */
[----:B0-----:R-:W-:Y:S04]  /*25170*/  STL [R1+0x18c], R0 ;  /* 0x00018c0001007387 */ /* 0x001fe80000100800 */
[----:B------:R-:W0:Y:S04]  /*25180*/  LDS.U8 R0, [R3+UR4+0xc8] ;  /* 0x0000c80403007984 */ /* 0x000e280008000000 */
[----:B-1----:R-:W-:Y:S04]  /*25190*/  STL [R1+0x184], R4 ;  /* 0x0001840401007387 */ /* 0x002fe80000100800 */
[----:B------:R-:W1:Y:S04]  /*251a0*/  LDS.U8 R4, [R3+UR4+0x8] ;  /* 0x0000080403047984 */ /* 0x000e680008000000 */
[----:B---3--:R-:W-:Y:S04]  /*251b0*/  STL [R1+0x5c8], R2 ;  /* 0x0005c80201007387 */ /* 0x008fe80000100800 */
        /* <DEDUP_REMOVED lines=100> */
[----:B---3--:R-:W-:Y:S04]  /*25800*/  STL [R1+0x864], R2 ;  /* 0x0008640201007387 */ /* 0x008fe80000100800 */
[----:B------:R-:W1:Y:S04]  /*25810*/  LDS.U8 R4, [R3+UR4+0x18c0] ;  /* 0x0018c00403047984 */ /* 0x000e680008000000 */
[----:B------:R-:W-:Y:S04]  /*25820*/  LDS.U8 R2, [R3+UR4+0x1c40] ;  /* 0x001c400403027984 */ /* 0x000fe80008000000 */
[----:B0-----:R-:W-:Y:S04]  /*25830*/  STL [R1+0x18d8], R0 ;  /* 0x0018d80001007387 */ /* 0x001fe80000100800 */
[----:B------:R-:W0:Y:S04]  /*25840*/  LDS.U8 R0, [R3+UR4+0x1c00] ;  /* 0x001c000403007984 */ /* 0x000e280008000000 */
[----:B-1----:R-:W-:Y:S01]  /*25850*/  STL [R1+0x18d4], R4 ;  /* 0x0018d40401007387 */ /* 0x002fe20000100800 */
[----:B------:R-:W-:-:S03]  /*25860*/  SHF.R.U32.HI R60, RZ, 0x2, R60 ;  /* 0x00000002ff3c7819 */ /* 0x000fc6000001163c */
[----:B------:R-:W-:Y:S04]  /*25870*/  LDS.U8 R4, [R3+UR4+0x1c80] ;  /* 0x001c800403047984 */ /* 0x000fe80008000000 */
[----:B0-----:R-:W-:Y:S04]  /*25880*/  STL [R1+0x870], R0 ;  /* 0x0008700001007387 */ /* 0x001fe80000100800 */
[----:B------:R-:W0:Y:S04]  /*25890*/  LDS.U8 R0, [R3+UR4+0x1c88] ;  /* 0x001c880403007984 */ /* 0x000e280008000000 */
[----:B------:R-:W-:Y:S04]  /*258a0*/  STL [R1+0x86c], R2 ;  /* 0x00086c0201007387 */ /* 0x000fe80000100800 */
[----:B------:R-:W1:Y:S01]  /*258b0*/  LDS.U8 R2, [R3+UR4+0x1cc8] ;  /* 0x001cc80403027984 */ /* 0x000e620008000000 */
[----:B------:R-:W-:-:S03]  /*258c0*/  SGXT.U32 R60, R60, 0x3 ;  /* 0x000000033c3c781a */ /* 0x000fc60000000000 */
[----:B0-----:R-:W-:Y:S04]  /*258d0*/  STL [R1+0x18e0], R0 ;  /* 0x0018e00001007387 */ /* 0x001fe80000100800 */
[----:B------:R-:W0:Y:S04]  /*258e0*/  LDS.U8 R0, [R3+UR4+0x1c08] ;  /* 0x001c080403007984 */ /* 0x000e280008000000 */
[----:B-1----:R1:W-:Y:S02]  /*258f0*/  STL [R1+0x18dc], R2 ;  /* 0x0018dc0201007387 */ /* 0x0023e40000100800 */
[----:B-1----:R-:W-:-:S05]  /*25900*/  LOP3.LUT R2, R59, 0x3, RZ, 0xc0, !PT ;  /* 0x000000033b027812 */ /* 0x002fca00078ec0ff */
[----:B------:R-:W-:-:S05]  /*25910*/  IMAD R2, R2, 0x110, RZ ;  /* 0x0000011002027824 */ /* 0x000fca00078e02ff */
[----:B------:R-:W-:-:S04]  /*25920*/  LOP3.LUT R2, R2, R60, RZ, 0xfc, !PT ;  /* 0x0000003c02027212 */ /* 0x000fc800078efcff */
[----:B------:R-:W-:Y:S01]  /*25930*/  LOP3.LUT R2, R2, 0x20, RZ, 0x3c, !PT ;  /* 0x0000002002027812 */ /* 0x000fe200078e3cff */
[----:B0-----:R-:W-:Y:S04]  /*25940*/  STL [R1+0x878], R0 ;  /* 0x0008780001007387 */ /* 0x001fe80000100800 */
[----:B------:R-:W0:Y:S04]  /*25950*/  LDS.U8 R0, [R3+UR4+0x1cc0] ;  /* 0x001cc00403007984 */ /* 0x000e280008000000 */
[----:B------:R-:W1:Y:S04]  /*25960*/  LDS.U8 R3, [R2+UR4] ;  /* 0x0000000402037984 */ /* 0x000e680008000000 */
[----:B------:R-:W-:Y:S04]  /*25970*/  STL [R1+0x874], R5 ;  /* 0x0008740501007387 */ /* 0x000fe80000100800 */
[----:B------:R-:W-:Y:S04]  /*25980*/  STL [R1+0x18e8], R4 ;  /* 0x0018e80401007387 */ /* 0x000fe80000100800 */
        /* <DEDUP_REMOVED lines=114> */
[----:B------:R-:W-:Y:S01]  /*260b0*/  LDS.U8 R4, [R2+UR4+0x1cc8] ;  /* 0x001cc80402047984 */ /* 0x000fe20008000000 */
[----:B------:R-:W3:Y:S03]  /*260c0*/  S2R R57, SR_TID.X ;  /* 0x0000000000397919 */ /* 0x000ee60000002100 */
[----:B0-----:R-:W-:Y:S04]  /*260d0*/  STL [R1+0x1880], R0 ;  /* 0x0018800001007387 */ /* 0x001fe80000100800 */
[----:B------:R-:W0:Y:S04]  /*260e0*/  LDS.U8 R0, [R2+UR4+0x1c88] ;  /* 0x001c880402007984 */ /* 0x000e280008000000 */
[----:B-1----:R-:W-:Y:S04]  /*260f0*/  STL [R1+0x187c], R3 ;  /* 0x00187c0301007387 */ /* 0x002fe80000100800 */
[----:B------:R-:W1:Y:S04]  /*26100*/  LDS.U8 R3, [R2+UR4+0x1c08] ;  /* 0x001c080402037984 */ /* 0x000e680008000000 */
[----:B0-----:R3:W-:Y:S04]  /*26110*/  STL [R1+0x1900], R0 ;  /* 0x0019000001007387 */ /* 0x0017e80000100800 */
[----:B------:R-:W-:Y:S04]  /*26120*/  STL [R1+0x18fc], R4 ;  /* 0x0018fc0401007387 */ /* 0x000fe80000100800 */
[----:B------:R-:W0:Y:S04]  /*26130*/  LDS.U8 R4, [R2+UR4+0x1c48] ;  /* 0x001c480402047984 */ /* 0x000e280008000000 */
[----:B-1----:R-:W-:Y:S04]  /*26140*/  STL [R1+0x1888], R3 ;  /* 0x0018880301007387 */ /* 0x002fe80000100800 */
[----:B------:R-:W1:Y:S04]  /*26150*/  LDS.U8 R3, [R2+UR4+0x1c80] ;  /* 0x001c800402037984 */ /* 0x000e680008000000 */
[----:B------:R-:W2:Y:S01]  /*26160*/  LDS.U8 R2, [R2+UR4+0x1cc0] ;  /* 0x001cc00402027984 */ /* 0x000ea20008000000 */
[----:B---3--:R-:W-:-:S05]  /*26170*/  LOP3.LUT R0, R57, 0x3, RZ, 0xc0, !PT ;  /* 0x0000000339007812 */ /* 0x008fca00078ec0ff */
[----:B------:R-:W-:-:S05]  /*26180*/  IMAD R0, R0, 0x110, RZ ;  /* 0x0000011000007824 */ /* 0x000fca00078e02ff */
[----:B------:R-:W-:-:S04]  /*26190*/  LOP3.LUT R0, R0, R60, RZ, 0xfc, !PT ;  /* 0x0000003c00007212 */ /* 0x000fc800078efcff */
[----:B------:R-:W-:Y:S01]  /*261a0*/  LOP3.LUT R0, R0, 0x30, RZ, 0x3c, !PT ;  /* 0x0000003000007812 */ /* 0x000fe200078e3cff */
[----:B0-----:R-:W-:Y:S04]  /*261b0*/  STL [R1+0x1884], R4 ;  /* 0x0018840401007387 */ /* 0x001fe80000100800 */
[----:B------:R-:W0:Y:S04]  /*261c0*/  LDS.U8 R4, [R0+UR4] ;  /* 0x0000000400047984 */ /* 0x000e280008000000 */
[----:B-1----:R-:W-:Y:S04]  /*261d0*/  STL [R1+0x1908], R3 ;  /* 0x0019080301007387 */ /* 0x002fe80000100800 */
[----:B------:R-:W1:Y:S04]  /*261e0*/  LDS.U8 R3, [R0+UR4+0x40] ;  /* 0x0000400400037984 */ /* 0x000e680008000000 */
[----:B--2---:R-:W-:Y:S04]  /*261f0*/  STL [R1+0x1904], R2 ;  /* 0x0019040201007387 */ /* 0x004fe80000100800 */
[----:B------:R-:W2:Y:S04]  /*26200*/  LDS.U8 R2, [R0+UR4+0x88] ;  /* 0x0000880400027984 */ /* 0x000ea80008000000 */
[----:B0-----:R-:W-:Y:S04]  /*26210*/  STL [R1+0x4e8], R4 ;  /* 0x0004e80401007387 */ /* 0x001fe80000100800 */
[----:B------:R-:W0:Y:S04]  /*26220*/  LDS.U8 R4, [R0+UR4+0xc8] ;  /* 0x0000c80400047984 */ /* 0x000e280008000000 */
        /* <DEDUP_REMOVED lines=77> */
[----:B------:R-:W3:Y:S04]  /*26700*/  LDL.LU R48, [R1+0x58c] ;  /* 0x00058c0001307983 */ /* 0x000ee80000300800 */
[----:B-1----:R-:W-:Y:S04]  /*26710*/  STL [R1+0x7a4], R3 ;  /* 0x0007a40301007387 */ /* 0x002fe80000100800 */
[----:B------:R-:W3:Y:S04]  /*26720*/  LDL.LU R51, [R1+0x588] ;  /* 0x0005880001337983 */ /* 0x000ee80000300800 */
[----:B------:R-:W0:Y:S04]  /*26730*/  LDS.U8 R4, [R0+UR4+0x1488] ;  /* 0x0014880400047984 */ /* 0x000e280008000000 */
[----:B--2---:R-:W-:Y:S04]  /*26740*/  STL [R1+0x7a0], R2 ;  /* 0x0007a00201007387 */ /* 0x004fe80000100800 */
[----:B------:R-:W1:Y:S04]  /*26750*/  LDS.U8 R3, [R0+UR4+0x14c8] ;  /* 0x0014c80400037984 */ /* 0x000e680008000000 */
[----:B------:R-:W2:Y:S04]  /*26760*/  LDS.U8 R2, [R0+UR4+0x1408] ;  /* 0x0014080400027984 */ /* 0x000ea80008000000 */
[----:B------:R-:W3:Y:S04]  /*26770*/  LDL.LU R53, [R1+0x584] ;  /* 0x0005840001357983 */ /* 0x000ee80000300800 */
[----:B------:R-:W3:Y:S04]  /*26780*/  LDL.LU R58, [R1+0x580] ;  /* 0x00058000013a7983 */ /* 0x000ee80000300800 */
[----:B------:R-:W3:Y:S04]  /*26790*/  LDL.LU R59, [R1+0x56c] ;  /* 0x00056c00013b7983 */ /* 0x000ee80000300800 */
[----:B------:R-:W3:Y:S04]  /*267a0*/  LDL.LU R60, [R1+0x568] ;  /* 0x00056800013c7983 */ /* 0x000ee80000300800 */
        /* <DEDUP_REMOVED lines=36> */
[----:B------:R-:W4:Y:S01]  /*269f0*/  LDS.U8 R0, [R0+UR4+0x1cc0] ;  /* 0x001cc00400007984 */ /* 0x000f220008000000 */
[----:B------:R-:W-:Y:S01]  /*26a00*/  BAR.SYNC.DEFER_BLOCKING 0x0 ;  /* 0x0000000000007b1d */ /* 0x000fe20000010000 */
[----:B------:R-:W-:-:S05]  /*26a10*/  LOP3.LUT R57, R57, 0x1f, RZ, 0xc0, !PT ;  /* 0x0000001f39397812 */ /* 0x000fca00078ec0ff */
[----:B0-----:R-:W-:Y:S04]  /*26a20*/  STL [R1+0x18a8], R4 ;  /* 0x0018a80401007387 */ /* 0x001fe80000100800 */
[----:B-1----:R-:W-:Y:S04]  /*26a30*/  STL [R1+0x18a4], R3 ;  /* 0x0018a40301007387 */ /* 0x002fe80000100800 */
[----:B--2---:R-:W-:Y:S04]  /*26a40*/  STL [R1+0x1928], R2 ;  /* 0x0019280201007387 */ /* 0x004fe80000100800 */
[----:B----4-:R0:W-:Y:S04]  /*26a50*/  STL [R1+0x19c8], R0 ;  /* 0x0019c80001007387 */ /* 0x0101e80000100800 */
[----:B0-----:R-:W2:Y:S04]  /*26a60*/  LDL.LU R0, [R1+0x564] ;  /* 0x0005640001007983 */ /* 0x001ea80000300800 */
        /* <DEDUP_REMOVED lines=23> */
[----:B---3--:R0:W-:Y:S04]  /*26be0*/  STS.U8 [R57+UR4], R48 ;  /* 0x0000003039007988 */ /* 0x0081e80008000004 */
        /* <DEDUP_REMOVED lines=12> */
[----:B--2---:R0:W-:Y:S04]  /*26cb0*/  STS.U8 [R57+UR4+0x160], R0 ;  /* 0x0001600039007988 */ /* 0x0041e80008000004 */
[----:B----4-:R1:W-:Y:S04]  /*26cc0*/  STS.U8 [R57+UR4+0x140], R17 ;  /* 0x0001401139007988 */ /* 0x0103e80008000004 */
        /* <DEDUP_REMOVED lines=9> */
[----:B------:R0:W-:Y:S04]  /*26d60*/  STS.U8 [R57+UR4+0x360], R12 ;  /* 0x0003600c39007988 */ /* 0x0001e80008000004 */
[----:B------:R-:W4:Y:S04]  /*26d70*/  LDL.LU R13, [R1+0x2a4] ;  /* 0x0002a400010d7983 */ /* 0x000f280000300800 */
[----:B------:R1:W-:Y:S04]  /*26d80*/  STS.U8 [R57+UR4+0x340], R11 ;  /* 0x0003400b39007988 */ /* 0x0003e80008000004 */
[----:B------:R0:W-:Y:S04]  /*26d90*/  STS.U8 [R57+UR4+0x320], R10 ;  /* 0x0003200a39007988 */ /* 0x0001e80008000004 */
[----:B------:R0:W-:Y:S04]  /*26da0*/  STS.U8 [R57+UR4+0x300], R9 ;  /* 0x0003000939007988 */ /* 0x0001e80008000004 */
[----:B------:R1:W-:Y:S04]  /*26db0*/  STS.U8 [R57+UR4+0x400], R8 ;  /* 0x0004000839007988 */ /* 0x0003e80008000004 */
[----:B------:R1:W-:Y:S04]  /*26dc0*/  STS.U8 [R57+UR4+0x420], R7 ;  /* 0x0004200739007988 */ /* 0x0003e80008000004 */
[----:B0-----:R-:W4:Y:S04]  /*26dd0*/  LDL.LU R12, [R1+0x2a0] ;  /* 0x0002a000010c7983 */ /* 0x001f280000300800 */
[----:B-1----:R-:W4:Y:S04]  /*26de0*/  LDL.LU R11, [R1+0x28c] ;  /* 0x00028c00010b7983 */ /* 0x002f280000300800 */
[----:B------:R-:W4:Y:S04]  /*26df0*/  LDL.LU R10, [R1+0x288] ;  /* 0x00028800010a7983 */ /* 0x000f280000300800 */
[----:B------:R-:W4:Y:S04]  /*26e00*/  LDL.LU R9, [R1+0x284] ;  /* 0x0002840001097983 */ /* 0x000f280000300800 */
        /* <DEDUP_REMOVED lines=39> */
[----:B0-----:R-:W3:Y:S04]  /*27080*/  LDL.LU R60, [R1+0x1e0] ;  /* 0x0001e000013c7983 */ /* 0x001ee80000300800 */
[----:B------:R-:W-:Y:S04]  /*27090*/  STS.U8 [R57+UR4+0x900], R0 ;  /* 0x0009000039007988 */ /* 0x000fe80008000004 */
[----:B------:R0:W-:Y:S04]  /*270a0*/  STS.U8 [R57+UR4+0x960], R17 ;  /* 0x0009601139007988 */ /* 0x0001e80008000004 */
[----:B--2---:R1:W-:Y:S04]  /*270b0*/  STS.U8 [R57+UR4+0x940], R16 ;  /* 0x0009401039007988 */ /* 0x0043e80008000004 */
[----:B----4-:R2:W-:Y:S04]  /*270c0*/  STS.U8 [R57+UR4+0xa40], R15 ;  /* 0x000a400f39007988 */ /* 0x0105e80008000004 */
[----:B------:R4:W-:Y:S04]  /*270d0*/  STS.U8 [R57+UR4+0xa60], R14 ;  /* 0x000a600e39007988 */ /* 0x0009e80008000004 */
[----:B------:R2:W-:Y:S04]  /*270e0*/  STS.U8 [R57+UR4+0xa00], R13 ;  /* 0x000a000d39007988 */ /* 0x0005e80008000004 */
[----:B0-----:R-:W3:Y:S04]  /*270f0*/  LDL.LU R17, [R1+0x1cc] ;  /* 0x0001cc0001117983 */ /* 0x001ee80000300800 */
[----:B-1----:R-:W3:Y:S04]  /*27100*/  LDL.LU R16, [R1+0x1c8] ;  /* 0x0001c80001107983 */ /* 0x002ee80000300800 */
[----:B--2---:R-:W2:Y:S04]  /*27110*/  LDL.LU R15, [R1+0x1c4] ;  /* 0x0001c400010f7983 */ /* 0x004ea80000300800 */
[----:B----4-:R-:W4:Y:S04]  /*27120*/  LDL.LU R14, [R1+0x1c0] ;  /* 0x0001c000010e7983 */ /* 0x010f280000300800 */
[----:B------:R0:W-:Y:S04]  /*27130*/  STS.U8 [R57+UR4+0xa20], R12 ;  /* 0x000a200c39007988 */ /* 0x0001e80008000004 */
[----:B------:R1:W-:Y:S04]  /*27140*/  STS.U8 [R57+UR4+0xb60], R11 ;  /* 0x000b600b39007988 */ /* 0x0003e80008000004 */
[----:B------:R0:W-:Y:S04]  /*27150*/  STS.U8 [R57+UR4+0xb40], R10 ;  /* 0x000b400a39007988 */ /* 0x0001e80008000004 */
[----:B------:R-:W4:Y:S04]  /*27160*/  LDL.LU R13, [R1+0x19c] ;  /* 0x00019c00010d7983 */ /* 0x000f280000300800 */
[----:B------:R0:W-:Y:S04]  /*27170*/  STS.U8 [R57+UR4+0xb20], R9 ;  /* 0x000b200939007988 */ /* 0x0001e80008000004 */
[----:B------:R1:W-:Y:S04]  /*27180*/  STS.U8 [R57+UR4+0xb00], R8 ;  /* 0x000b000839007988 */ /* 0x0003e80008000004 */
[----:B------:R1:W-:Y:S04]  /*27190*/  STS.U8 [R57+UR4+0xc00], R7 ;  /* 0x000c000739007988 */ /* 0x0003e80008000004 */
[----:B0-----:R-:W4:Y:S04]  /*271a0*/  LDL.LU R12, [R1+0x190] ;  /* 0x00019000010c7983 */ /* 0x001f280000300800 */
[----:B-1----:R-:W4:Y:S04]  /*271b0*/  LDL.LU R11, [R1+0x188] ;  /* 0x00018800010b7983 */ /* 0x002f280000300800 */
[----:B------:R-:W4:Y:S04]  /*271c0*/  LDL.LU R10, [R1+0x180] ;  /* 0x00018000010a7983 */ /* 0x000f280000300800 */
[----:B------:R-:W4:Y:S04]  /*271d0*/  LDL.LU R9, [R1+0x10c] ;  /* 0x00010c0001097983 */ /* 0x000f280000300800 */
[----:B------:R0:W-:Y:S04]  /*271e0*/  STS.U8 [R57+UR4+0xc20], R6 ;  /* 0x000c200639007988 */ /* 0x0001e80008000004 */
[----:B------:R1:W-:Y:S04]  /*271f0*/  STS.U8 [R57+UR4+0xc40], R5 ;  /* 0x000c400539007988 */ /* 0x0003e80008000004 */
[----:B------:R-:W4:Y:S04]  /*27200*/  LDL.LU R8, [R1+0x108] ;  /* 0x0001080001087983 */ /* 0x000f280000300800 */
        /* <DEDUP_REMOVED lines=16> */
[----:B---3--:R3:W-:Y:S04]  /*27310*/  STS.U8 [R57+UR4+0xf60], R44 ;  /* 0x000f602c39007988 */ /* 0x0087e80008000004 */
        /* <DEDUP_REMOVED lines=8> */
[----:B---3--:R-:W3:Y:S04]  /*273a0*/  LDL.LU R44, [R1+0x54] ;  /* 0x00005400012c7983 */ /* 0x008ee80000300800 */
[----:B------:R0:W-:Y:S04]  /*273b0*/  STS.U8 [R57+UR4+0x1000], R53 ;  /* 0x0010003539007988 */ /* 0x0001e80008000004 */
[----:B------:R-:W-:Y:S04]  /*273c0*/  STS.U8 [R57+UR4+0x1020], R58 ;  /* 0x0010203a39007988 */ /* 0x000fe80008000004 */
[----:B------:R-:W-:Y:S04]  /*273d0*/  STS.U8 [R57+UR4+0x1040], R59 ;  /* 0x0010403b39007988 */ /* 0x000fe80008000004 */
[----:B0-----:R-:W3:Y:S04]  /*273e0*/  LDL.LU R46, [R1+0x50] ;  /* 0x00005000012e7983 */ /* 0x001ee80000300800 */
[----:B-1----:R-:W3:Y:S04]  /*273f0*/  LDL.LU R48, [R1+0x3c] ;  /* 0x00003c0001307983 */ /* 0x002ee80000300800 */
[----:B------:R-:W3:Y:S04]  /*27400*/  LDL.LU R51, [R1+0x38] ;  /* 0x0000380001337983 */ /* 0x000ee80000300800 */
[----:B------:R-:W3:Y:S04]  /*27410*/  LDL.LU R53, [R1+0x34] ;  /* 0x0000340001357983 */ /* 0x000ee80000300800 */
[----:B------:R0:W-:Y:S04]  /*27420*/  STS.U8 [R57+UR4+0x1060], R60 ;  /* 0x0010603c39007988 */ /* 0x0001e80008000004 */
[----:B0-----:R-:W3:Y:S04]  /*27430*/  LDL.LU R60, [R1+0x30] ;  /* 0x00003000013c7983 */ /* 0x001ee80000300800 */
[----:B------:R-:W3:Y:S04]  /*27440*/  LDL.LU R0, [R1+0x1c] ;  /* 0x00001c0001007983 */ /* 0x000ee80000300800 */
[----:B------:R-:W3:Y:S04]  /*27450*/  LDL.LU R58, [R1+0x14] ;  /* 0x00001400013a7983 */ /* 0x000ee80000300800 */
[----:B------:R-:W3:Y:S04]  /*27460*/  LDL.LU R59, [R1+0x4] ;  /* 0x00000400013b7983 */ /* 0x000ee80000300800 */
        /* <DEDUP_REMOVED lines=9> */
[----:B------:R0:W-:Y:S04]  /*27500*/  STS.U8 [R57+UR4+0x1260], R12 ;  /* 0x0012600c39007988 */ /* 0x0001e80008000004 */
[----:B------:R-:W2:Y:S04]  /*27510*/  LDL.LU R13, [R1+0x2068] ;  /* 0x00206800010d7983 */ /* 0x000ea80000300800 */
[----:B------:R1:W-:Y:S04]  /*27520*/  STS.U8 [R57+UR4+0x1200], R11 ;  /* 0x0012000b39007988 */ /* 0x0003e80008000004 */
[----:B------:R0:W-:Y:S04]  /*27530*/  STS.U8 [R57+UR4+0x1220], R10 ;  /* 0x0012200a39007988 */ /* 0x0001e80008000004 */
[----:B------:R0:W-:Y:S04]  /*27540*/  STS.U8 [R57+UR4+0x1360], R9 ;  /* 0x0013600939007988 */ /* 0x0001e80008000004 */
[----:B------:R1:W-:Y:S04]  /*27550*/  STS.U8 [R57+UR4+0x1340], R8 ;  /* 0x0013400839007988 */ /* 0x0003e80008000004 */
[----:B0-----:R-:W2:Y:S04]  /*27560*/  LDL.LU R12, [R1+0x2064] ;  /* 0x00206400010c7983 */ /* 0x001ea80000300800 */
[----:B------:R0:W-:Y:S04]  /*27570*/  STS.U8 [R57+UR4+0x1320], R7 ;  /* 0x0013200739007988 */ /* 0x0001e80008000004 */
[----:B-1----:R-:W2:Y:S04]  /*27580*/  LDL.LU R11, [R1+0x2060] ;  /* 0x00206000010b7983 */ /* 0x002ea80000300800 */
[----:B------:R-:W2:Y:S04]  /*27590*/  LDL.LU R10, [R1+0x205c] ;  /* 0x00205c00010a7983 */ /* 0x000ea80000300800 */
[----:B------:R-:W2:Y:S04]  /*275a0*/  LDL.LU R9, [R1+0x2058] ;  /* 0x0020580001097983 */ /* 0x000ea80000300800 */
[----:B------:R1:W-:Y:S04]  /*275b0*/  STS.U8 [R57+UR4+0x1300], R6 ;  /* 0x0013000639007988 */ /* 0x0003e80008000004 */
[----:B------:R-:W2:Y:S04]  /*275c0*/  LDL.LU R8, [R1+0x2054] ;  /* 0x0020540001087983 */ /* 0x000ea80000300800 */
[----:B0-----:R-:W2:Y:S04]  /*275d0*/  LDL.LU R7, [R1+0x2050] ;  /* 0x0020500001077983 */ /* 0x001ea80000300800 */
[----:B------:R0:W-:Y:S04]  /*275e0*/  STS.U8 [R57+UR4+0x1400], R5 ;  /* 0x0014000539007988 */ /* 0x0001e80008000004 */
[----:B------:R0:W-:Y:S04]  /*275f0*/  STS.U8 [R57+UR4+0x1420], R4 ;  /* 0x0014200439007988 */ /* 0x0001e80008000004 */
[----:B------:R0:W-:Y:S04]  /*27600*/  STS.U8 [R57+UR4+0x1440], R3 ;  /* 0x0014400339007988 */ /* 0x0001e80008000004 */
[----:B------:R0:W-:Y:S04]  /*27610*/  STS.U8 [R57+UR4+0x1460], R2 ;  /* 0x0014600239007988 */ /* 0x0001e80008000004 */
[----:B-1----:R-:W2:Y:S04]  /*27620*/  LDL.LU R6, [R1+0x204c] ;  /* 0x00204c0001067983 */ /* 0x002ea80000300800 */
[----:B0-----:R-:W2:Y:S04]  /*27630*/  LDL.LU R5, [R1+0x2048] ;  /* 0x0020480001057983 */ /* 0x001ea80000300800 */
[----:B------:R0:W-:Y:S04]  /*27640*/  STS.U8 [R57+UR4+0x1520], R32 ;  /* 0x0015202039007988 */ /* 0x0001e80008000004 */
[----:B------:R-:W2:Y:S04]  /*27650*/  LDL.LU R4, [R1+0x2044] ;  /* 0x0020440001047983 */ /* 0x000ea80000300800 */
[----:B------:R-:W2:Y:S04]  /*27660*/  LDL.LU R3, [R1+0x2040] ;  /* 0x0020400001037983 */ /* 0x000ea80000300800 */
[----:B------:R-:W2:Y:S04]  /*27670*/  LDL.LU R2, [R1+0x203c] ;  /* 0x00203c0001027983 */ /* 0x000ea80000300800 */
[----:B------:R1:W-:Y:S04]  /*27680*/  STS.U8 [R57+UR4+0x1500], R34 ;  /* 0x0015002239007988 */ /* 0x0003e80008000004 */
[----:B------:R1:W-:Y:S04]  /*27690*/  STS.U8 [R57+UR4+0x1560], R36 ;  /* 0x0015602439007988 */ /* 0x0003e80008000004 */
[----:B------:R1:W-:Y:S04]  /*276a0*/  STS.U8 [R57+UR4+0x1540], R38 ;  /* 0x0015402639007988 */ /* 0x0003e80008000004 */
[----:B0-----:R-:W2:Y:S04]  /*276b0*/  LDL.LU R32, [R1+0x2038] ;  /* 0x0020380001207983 */ /* 0x001ea80000300800 */
[----:B------:R0:W-:Y:S04]  /*276c0*/  STS.U8 [R57+UR4+0x1640], R40 ;  /* 0x0016402839007988 */ /* 0x0001e80008000004 */
[----:B-1----:R-:W2:Y:S04]  /*276d0*/  LDL.LU R34, [R1+0x2034] ;  /* 0x0020340001227983 */ /* 0x002ea80000300800 */
[----:B------:R-:W2:Y:S04]  /*276e0*/  LDL.LU R36, [R1+0x2030] ;  /* 0x0020300001247983 */ /* 0x000ea80000300800 */
[----:B------:R1:W-:Y:S04]  /*276f0*/  STS.U8 [R57+UR4+0x1660], R42 ;  /* 0x0016602a39007988 */ /* 0x0003e80008000004 */
[----:B------:R-:W2:Y:S04]  /*27700*/  LDL.LU R38, [R1+0x202c] ;  /* 0x00202c0001267983 */ /* 0x000ea80000300800 */
[----:B---3--:R3:W-:Y:S04]  /*27710*/  STS.U8 [R57+UR4+0x1600], R44 ;  /* 0x0016002c39007988 */ /* 0x0087e80008000004 */
[----:B0-----:R-:W2:Y:S04]  /*27720*/  LDL.LU R40, [R1+0x2028] ;  /* 0x0020280001287983 */ /* 0x001ea80000300800 */
[----:B-1----:R-:W2:Y:S04]  /*27730*/  LDL.LU R42, [R1+0x2024] ;  /* 0x00202400012a7983 */ /* 0x002ea80000300800 */
[----:B------:R0:W-:Y:S04]  /*27740*/  STS.U8 [R57+UR4+0x1620], R46 ;  /* 0x0016202e39007988 */ /* 0x0001e80008000004 */
[----:B------:R1:W-:Y:S04]  /*27750*/  STS.U8 [R57+UR4+0x1760], R48 ;  /* 0x0017603039007988 */ /* 0x0003e80008000004 */
[----:B------:R0:W-:Y:S04]  /*27760*/  STS.U8 [R57+UR4+0x1740], R51 ;  /* 0x0017403339007988 */ /* 0x0001e80008000004 */
[----:B---3--:R-:W3:Y:S04]  /*27770*/  LDL.LU R44, [R1+0x2020] ;  /* 0x00202000012c7983 */ /* 0x008ee80000300800 */
[----:B------:R1:W-:Y:S04]  /*27780*/  STS.U8 [R57+UR4+0x1720], R53 ;  /* 0x0017203539007988 */ /* 0x0003e80008000004 */
[----:B0-----:R-:W2:Y:S04]  /*27790*/  LDL.LU R46, [R1+0x201c] ;  /* 0x00201c00012e7983 */ /* 0x001ea80000300800 */
[----:B-1----:R-:W2:Y:S04]  /*277a0*/  LDL.LU R48, [R1+0x2018] ;  /* 0x0020180001307983 */ /* 0x002ea80000300800 */
[----:B------:R-:W2:Y:S04]  /*277b0*/  LDL.LU R51, [R1+0x2014] ;  /* 0x0020140001337983 */ /* 0x000ea80000300800 */
[----:B------:R0:W-:Y:S04]  /*277c0*/  STS.U8 [R57+UR4+0x1700], R60 ;  /* 0x0017003c39007988 */ /* 0x0001e80008000004 */
[----:B------:R-:W2:Y:S04]  /*277d0*/  LDL.LU R53, [R1+0x2010] ;  /* 0x0020100001357983 */ /* 0x000ea80000300800 */
[----:B0-----:R-:W2:Y:S04]  /*277e0*/  LDL.LU R60, [R1+0x200c] ;  /* 0x00200c00013c7983 */ /* 0x001ea80000300800 */
[----:B------:R0:W-:Y:S04]  /*277f0*/  STS.U8 [R57+UR4+0x1800], R0 ;  /* 0x0018000039007988 */ /* 0x0001e80008000004 */
[----:B------:R1:W-:Y:S04]  /*27800*/  STS.U8 [R57+UR4+0x1820], R58 ;  /* 0x0018203a39007988 */ /* 0x0003e80008000004 */
[----:B------:R1:W-:Y:S04]  /*27810*/  STS.U8 [R57+UR4+0x1840], R59 ;  /* 0x0018403b39007988 */ /* 0x0003e80008000004 */
[----:B0-----:R-:W3:Y:S04]  /*27820*/  LDL.LU R0, [R1+0x57c] ;  /* 0x00057c0001007983 */ /* 0x001ee80000300800 */
[----:B-1----:R-:W3:Y:S04]  /*27830*/  LDL.LU R58, [R1+0x578] ;  /* 0x00057800013a7983 */ /* 0x002ee80000300800 */
[----:B------:R-:W3:Y:S04]  /*27840*/  LDL.LU R59, [R1+0x574] ;  /* 0x00057400013b7983 */ /* 0x000ee80000300800 */
[----:B--2---:R0:W-:Y:S02]  /*27850*/  STS.U8 [R57+UR4+0x1860], R60 ;  /* 0x0018603c39007988 */ /* 0x0041e40008000004 */
[----:B0-----:R-:W0:Y:S02]  /*27860*/  S2R R60, SR_TID.X ;  /* 0x00000000003c7919 */ /* 0x001e240000002100 */
[----:B------:R-:W2:Y:S01]  /*27870*/  LDL.LU R57, [R1+0x2008] ;  /* 0x0020080001397983 */ /* 0x000ea20000300800 */
[----:B0-----:R-:W-:-:S05]  /*27880*/  LOP3.LUT R60, R60, 0x1f, RZ, 0xc0, !PT ;  /* 0x0000001f3c3c7812 */ /* 0x001fca00078ec0ff */
        /* <DEDUP_REMOVED lines=29> */
[----:B------:R-:W2:Y:S04]  /*27a60*/  LDL.LU R55, [R1+0x55c] ;  /* 0x00055c0001377983 */ /* 0x000ea80000300800 */
        /* <DEDUP_REMOVED lines=19> */
[----:B------:R-:W4:Y:S01]  /*27ba0*/  LDL.LU R2, [R1+0x48c] ;  /* 0x00048c0001027983 */ /* 0x000f220000300800 */
[----:B------:R-:W-:-:S03]  /*27bb0*/  LOP3.LUT R32, R60, 0x10, RZ, 0x3c, !PT ;  /* 0x000000103c207812 */ /* 0x000fc600078e3cff */
[----:B------:R-:W4:Y:S04]  /*27bc0*/  LDL.LU R34, [R1+0x488] ;  /* 0x0004880001227983 */ /* 0x000f280000300800 */
[----:B------:R-:W4:Y:S04]  /*27bd0*/  LDL.LU R44, [R1+0x484] ;  /* 0x00048400012c7983 */ /* 0x000f280000300800 */
[----:B------:R-:W4:Y:S04]  /*27be0*/  LDL.LU R46, [R1+0x480] ;  /* 0x00048000012e7983 */ /* 0x000f280000300800 */
[----:B------:R-:W4:Y:S04]  /*27bf0*/  LDL.LU R48, [R1+0x46c] ;  /* 0x00046c0001307983 */ /* 0x000f280000300800 */
[----:B------:R-:W4:Y:S04]  /*27c00*/  LDL.LU R51, [R1+0x468] ;  /* 0x0004680001337983 */ /* 0x000f280000300800 */
[----:B------:R0:W-:Y:S04]  /*27c10*/  STS.U8 [R32+UR4+0x80], R0 ;  /* 0x0000800020007988 */ /* 0x0001e80008000004 */
[----:B------:R-:W4:Y:S04]  /*27c20*/  LDL.LU R60, [R1+0x464] ;  /* 0x00046400013c7983 */ /* 0x000f280000300800 */
[----:B------:R1:W-:Y:S04]  /*27c30*/  STS.U8 [R32+UR4+0xa0], R58 ;  /* 0x0000a03a20007988 */ /* 0x0003e80008000004 */
[----:B------:R1:W-:Y:S04]  /*27c40*/  STS.U8 [R32+UR4+0xc0], R59 ;  /* 0x0000c03b20007988 */ /* 0x0003e80008000004 */
[----:B0-----:R-:W4:Y:S04]  /*27c50*/  LDL.LU R0, [R1+0x460] ;  /* 0x0004600001007983 */ /* 0x001f280000300800 */
[----:B-1----:R-:W4:Y:S04]  /*27c60*/  LDL.LU R58, [R1+0x44c] ;  /* 0x00044c00013a7983 */ /* 0x002f280000300800 */
[----:B------:R-:W4:Y:S04]  /*27c70*/  LDL.LU R59, [R1+0x448] ;  /* 0x00044800013b7983 */ /* 0x000f280000300800 */
[----:B---3--:R0:W-:Y:S04]  /*27c80*/  STS.U8 [R32+UR4+0xe0], R56 ;  /* 0x0000e03820007988 */ /* 0x0081e80008000004 */
[----:B--2---:R1:W-:Y:S04]  /*27c90*/  STS.U8 [R32+UR4+0x1a0], R55 ;  /* 0x0001a03720007988 */ /* 0x0043e80008000004 */
[----:B----4-:R2:W-:Y:S04]  /*27ca0*/  STS.U8 [R32+UR4+0x180], R54 ;  /* 0x0001803620007988 */ /* 0x0105e80008000004 */
        /* <DEDUP_REMOVED lines=58> */
[----:B0-----:R-:W4:Y:S04]  /*28050*/  LDL.LU R59, [R1+0x1dc] ;  /* 0x0001dc00013b7983 */ /* 0x001f280000300800 */
[----:B------:R-:W-:Y:S04]  /*28060*/  STS.U8 [R32+UR4+0x8c0], R56 ;  /* 0x0008c03820007988 */ /* 0x000fe80008000004 */
[----:B------:R-:W-:Y:S04]  /*28070*/  STS.U8 [R32+UR4+0x8e0], R55 ;  /* 0x0008e03720007988 */ /* 0x000fe80008000004 */
[----:B--2---:R-:W-:Y:S04]  /*28080*/  STS.U8 [R32+UR4+0x9a0], R54 ;  /* 0x0009a03620007988 */ /* 0x004fe80008000004 */
[----:B---3--:R-:W-:Y:S04]  /*28090*/  STS.U8 [R32+UR4+0x980], R52 ;  /* 0x0009803420007988 */ /* 0x008fe80008000004 */
        /* <DEDUP_REMOVED lines=27> */
[----:B0-----:R-:W2:Y:S04]  /*28250*/  LDL.LU R58, [R1+0x1d8] ;  /* 0x0001d800013a7983 */ /* 0x001ea80000300800 */
[----:B-1----:R-:W3:Y:S04]  /*28260*/  LDL.LU R59, [R1+0x1d4] ;  /* 0x0001d400013b7983 */ /* 0x002ee80000300800 */
        /* <DEDUP_REMOVED lines=30> */
[----:B---3--:R1:W-:Y:S04]  /*28450*/  STS.U8 [R32+UR4+0x10c0], R59 ;  /* 0x0010c03b20007988 */ /* 0x0083e80008000004 */
[----:B0-----:R-:W2:Y:S04]  /*28460*/  LDL.LU R58, [R1+0x2004] ;  /* 0x00200400013a7983 */ /* 0x001ea80000300800 */
[----:B----4-:R-:W-:Y:S04]  /*28470*/  STS.U8 [R32+UR4+0x10e0], R56 ;  /* 0x0010e03820007988 */ /* 0x010fe80008000004 */
[----:B-1----:R-:W3:Y:S04]  /*28480*/  LDL.LU R59, [R1+0x2000] ;  /* 0x00200000013b7983 */ /* 0x002ee80000300800 */
        /* <DEDUP_REMOVED lines=19> */
[----:B------:R-:W-:Y:S04]  /*285c0*/  STS.U8 [R32+UR4+0x15c0], R3 ;  /* 0x0015c00320007988 */ /* 0x000fe80008000004 */
[----:B------:R4:W-:Y:S04]  /*285d0*/  STS.U8 [R32+UR4+0x16c0], R2 ;  /* 0x0016c00220007988 */ /* 0x0009e80008000004 */
[----:B------:R4:W-:Y:S04]  /*285e0*/  STS.U8 [R32+UR4+0x16e0], R34 ;  /* 0x0016e02220007988 */ /* 0x0009e80008000004 */
[----:B0-----:R-:W2:Y:S04]  /*285f0*/  LDL.LU R9, [R1+0x598] ;  /* 0x0005980001097983 */ /* 0x001ea80000300800 */
[----:B-1----:R-:W2:Y:S04]  /*28600*/  LDL.LU R8, [R1+0x594] ;  /* 0x0005940001087983 */ /* 0x002ea80000300800 */
[----:B----4-:R-:W4:Y:S04]  /*28610*/  LDL.LU R2, [R1+0x590] ;  /* 0x0005900001027983 */ /* 0x010f280000300800 */
[----:B------:R-:W4:Y:S04]  /*28620*/  LDL.LU R34, [R1+0x59c] ;  /* 0x00059c0001227983 */ /* 0x000f280000300800 */
[----:B------:R0:W-:Y:S04]  /*28630*/  STS.U8 [R32+UR4+0x1680], R44 ;  /* 0x0016802c20007988 */ /* 0x0001e80008000004 */
[----:B------:R1:W-:Y:S04]  /*28640*/  STS.U8 [R32+UR4+0x16a0], R46 ;  /* 0x0016a02e20007988 */ /* 0x0003e80008000004 */
[----:B------:R0:W-:Y:S04]  /*28650*/  STS.U8 [R32+UR4+0x17e0], R48 ;  /* 0x0017e03020007988 */ /* 0x0001e80008000004 */
[----:B------:R0:W-:Y:S04]  /*28660*/  STS.U8 [R32+UR4+0x17c0], R51 ;  /* 0x0017c03320007988 */ /* 0x0001e80008000004 */
[----:B------:R1:W-:Y:S04]  /*28670*/  STS.U8 [R32+UR4+0x17a0], R60 ;  /* 0x0017a03c20007988 */ /* 0x0003e80008000004 */
[----:B------:R1:W-:Y:S01]  /*28680*/  STS.U8 [R32+UR4+0x1780], R0 ;  /* 0x0017800020007988 */ /* 0x0003e20008000004 */
[----:B------:R-:W1:Y:S03]  /*28690*/  S2R R3, SR_TID.X ;  /* 0x0000000000037919 */ /* 0x000e660000002100 */
[----:B0-----:R-:W4:Y:S04]  /*286a0*/  LDL.LU R44, [R1+0x18] ;  /* 0x00001800012c7983 */ /* 0x001f280000300800 */
[----:B-1----:R-:W4:Y:S04]  /*286b0*/  LDL.LU R46, [R1+0x10] ;  /* 0x00001000012e7983 */ /* 0x002f280000300800 */
[----:B------:R-:W4:Y:S04]  /*286c0*/  LDL.LU R48, [R1+0xc] ;  /* 0x00000c0001307983 */ /* 0x000f280000300800 */
[----:B------:R-:W4:Y:S04]  /*286d0*/  LDL.LU R51, [R1+0x8] ;  /* 0x0000080001337983 */ /* 0x000f280000300800 */
[----:B------:R-:W4:Y:S01]  /*286e0*/  LDL.LU R60, [R1] ;  /* 0x00000000013c7983 */ /* 0x000f220000300800 */
[----:B------:R-:W0:Y:S01]  /*286f0*/  S2R R0, SR_TID.X ;  /* 0x0000000000007919 */ /* 0x000e220000002100 */
[----:B------:R-:W-:Y:S01]  /*28700*/  IMAD.SHL.U32 R3, R3, 0x2, RZ ;  /* 0x0000000203037824 */ /* 0x000fe200078e00ff */
[----:B0-----:R-:W-:-:S05]  /*28710*/  LOP3.LUT R0, R0, 0x7, RZ, 0xc0, !PT ;  /* 0x0000000700007812 */ /* 0x001fca00078ec0ff */
[----:B------:R-:W-:-:S05]  /*28720*/  IMAD R0, R0, 0x90, RZ ;  /* 0x0000009000007824 */ /* 0x000fca00078e02ff */
[----:B------:R-:W-:Y:S01]  /*28730*/  LOP3.LUT R0, R0, 0x30, R3, 0x78, !PT ;  /* 0x0000003000007812 */ /* 0x000fe200078e7803 */
[----:B---3--:R-:W-:Y:S04]  /*28740*/  STS.U8 [R32+UR4+0x1880], R59 ;  /* 0x0018803b20007988 */ /* 0x008fe80008000004 */
[----:B--2---:R-:W-:Y:S04]  /*28750*/  STS.U8 [R32+UR4+0x18a0], R58 ;  /* 0x0018a03a20007988 */ /* 0x004fe80008000004 */
        /* <DEDUP_REMOVED lines=28> */
[----:B----4-:R-:W-:Y:S04]  /*28920*/  STS.U8 [R32+UR4+0x1fa0], R2 ;  /* 0x001fa00220007988 */ /* 0x010fe80008000004 */
[----:B------:R0:W-:Y:S01]  /*28930*/  STS.U8 [R32+UR4+0x1f80], R34 ;  /* 0x001f802220007988 */ /* 0x0001e20008000004 */
[----:B------:R-:W-:Y:S06]  /*28940*/  BAR.SYNC.DEFER_BLOCKING 0x0 ;  /* 0x0000000000007b1d */ /* 0x000fec0000010000 */
[----:B0-----:R-:W2:Y:S04]  /*28950*/  LDL.LU.64 R32, [R1+0x3a0] ;  /* 0x0003a00001207983 */ /* 0x001ea80000300a00 */
[----:B------:R-:W2:Y:S04]  /*28960*/  LDL.LU.64 R34, [R1+0x3a8] ;  /* 0x0003a80001227983 */ /* 0x000ea80000300a00 */
[----:B------:R-:W0:Y:S04]  /*28970*/  LDSM.16.M88.4 R4, [R0+UR4] ;  /* 0x000000040004783b */ /* 0x000e280008000200 */
[----:B------:R-:W-:Y:S04]  /*28980*/  LDSM.16.M88.4 R8, [R0+UR4+0x800] ;  /* 0x000800040008783b */ /* 0x000fe80008000200 */
[----:B------:R-:W-:Y:S01]  /*28990*/  LDSM.16.M88.4 R16, [R0+UR4+0xc00] ;  /* 0x000c00040010783b */ /* 0x000fe20008000200 */
[----:B------:R-:W-:-:S03]  /*289a0*/  IMAD R2, R30, 0x100, R31 ;  /* 0x000001001e027824 */ /* 0x000fc600078e021f */
[----:B------:R-:W-:Y:S01]  /*289b0*/  LDSM.16.M88.4 R28, [R0+UR4+0x1400] ;  /* 0x00140004001c783b */ /* 0x000fe20008000200 */
[----:B------:R-:W-:-:S03]  /*289c0*/  IMAD R3, R46, 0x100, R44 ;  /* 0x000001002e037824 */ /* 0x000fc600078e022c */
[----:B------:R-:W-:Y:S04]  /*289d0*/  LDSM.16.M88.4 R36, [R0+UR4+0x1800] ;  /* 0x001800040024783b */ /* 0x000fe80008000200 */
[----:B0-----:R-:W-:Y:S01]  /*289e0*/  STL.64 [R1+0x240], R4 ;  /* 0x0002400401007387 */ /* 0x001fe20000100a00 */
[----:B------:R-:W-:-:S03]  /*289f0*/  IMAD.MOV.U32 R15, RZ, RZ, R4 ;  /* 0x000000ffff0f7224 */ /* 0x000fc600078e0004 */
[----:B------:R-:W-:Y:S01]  /*28a00*/  STL.64 [R1+0x248], R6 ;  /* 0x0002480601007387 */ /* 0x000fe20000100a00 */
[----:B------:R-:W-:-:S03]  /*28a10*/  IMAD.MOV.U32 R14, RZ, RZ, R5 ;  /* 0x000000ffff0e7224 */ /* 0x000fc600078e0005 */
[----:B------:R-:W0:Y:S04]  /*28a20*/  LDSM.16.M88.4 R4, [R0+UR4+0x400] ;  /* 0x000400040004783b */ /* 0x000e280008000200 */
[----:B0-----:R-:W-:Y:S04]  /*28a30*/  STL.64 [R1+0x250], R4 ;  /* 0x0002500401007387 */ /* 0x001fe80000100a00 */
[----:B------:R0:W-:Y:S04]  /*28a40*/  STL.64 [R1+0x258], R6 ;  /* 0x0002580601007387 */ /* 0x0001e80000100a00 */
[----:B------:R1:W-:Y:S04]  /*28a50*/  STL.64 [R1+0x260], R8 ;  /* 0x0002600801007387 */ /* 0x0003e80000100a00 */
[----:B------:R-:W-:Y:S04]  /*28a60*/  STL.64 [R1+0x268], R10 ;  /* 0x0002680a01007387 */ /* 0x000fe80000100a00 */
[----:B------:R-:W-:Y:S04]  /*28a70*/  STL.64 [R1+0x270], R16 ;  /* 0x0002701001007387 */ /* 0x000fe80000100a00 */
[----:B------:R-:W-:Y:S01]  /*28a80*/  STL.64 [R1+0x278], R18 ;  /* 0x0002781201007387 */ /* 0x000fe20000100a00 */
[----:B0-----:R-:W-:-:S02]  /*28a90*/  IMAD.MOV.U32 R6, RZ, RZ, R8 ;  /* 0x000000ffff067224 */ /* 0x001fc400078e0008 */
[----:B------:R-:W-:Y:S02]  /*28aa0*/  IMAD.MOV.U32 R7, RZ, RZ, R9 ;  /* 0x000000ffff077224 */ /* 0x000fe400078e0009 */
[----:B-1----:R-:W-:Y:S02]  /*28ab0*/  IMAD.MOV.U32 R8, RZ, RZ, R16 ;  /* 0x000000ffff087224 */ /* 0x002fe400078e0010 */
[----:B------:R-:W-:Y:S02]  /*28ac0*/  IMAD.MOV.U32 R9, RZ, RZ, R17 ;  /* 0x000000ffff097224 */ /* 0x000fe400078e0011 */
[----:B------:R-:W0:Y:S01]  /*28ad0*/  LDSM.16.M88.4 R16, [R0+UR4+0x1000] ;  /* 0x001000040010783b */ /* 0x000e220008000200 */
[----:B------:R-:W-:Y:S02]  /*28ae0*/  IMAD.MOV.U32 R12, RZ, RZ, R28 ;  /* 0x000000ffff0c7224 */ /* 0x000fe400078e001c */
[----:B------:R-:W-:Y:S01]  /*28af0*/  IMAD.MOV.U32 R13, RZ, RZ, R29 ;  /* 0x000000ffff0d7224 */ /* 0x000fe200078e001d */
[----:B0-----:R-:W-:Y:S04]  /*28b00*/  STL.64 [R1+0x280], R16 ;  /* 0x0002801001007387 */ /* 0x001fe80000100a00 */
[----:B------:R-:W-:Y:S04]  /*28b10*/  STL.64 [R1+0x288], R18 ;  /* 0x0002881201007387 */ /* 0x000fe80000100a00 */
[----:B------:R-:W3:Y:S04]  /*28b20*/  LDL.LU.64 R20, [R1+0x400] ;  /* 0x0004000001147983 */ /* 0x000ee80000300a00 */
[----:B------:R-:W3:Y:S04]  /*28b30*/  LDL.LU.64 R22, [R1+0x408] ;  /* 0x0004080001167983 */ /* 0x000ee80000300a00 */
[----:B------:R0:W-:Y:S04]  /*28b40*/  STL.64 [R1+0x290], R28 ;  /* 0x0002901c01007387 */ /* 0x0001e80000100a00 */
[----:B------:R1:W-:Y:S04]  /*28b50*/  STL.64 [R1+0x298], R30 ;  /* 0x0002981e01007387 */ /* 0x0003e80000100a00 */
[----:B0-----:R-:W4:Y:S04]  /*28b60*/  LDL.LU.64 R28, [R1+0x3f0] ;  /* 0x0003f000011c7983 */ /* 0x001f280000300a00 */
[----:B-1----:R-:W4:Y:S01]  /*28b70*/  LDL.LU.64 R30, [R1+0x3f8] ;  /* 0x0003f800011e7983 */ /* 0x002f220000300a00 */
[----:B------:R-:W-:-:S02]  /*28b80*/  IMAD.MOV.U32 R25, RZ, RZ, R4 ;  /* 0x000000ffff197224 */ /* 0x000fc400078e0004 */
[----:B------:R-:W-:Y:S02]  /*28b90*/  IMAD.MOV.U32 R24, RZ, RZ, R5 ;  /* 0x000000ffff187224 */ /* 0x000fe400078e0005 */
[----:B------:R-:W-:Y:S02]  /*28ba0*/  IMAD.MOV.U32 R10, RZ, RZ, R16 ;  /* 0x000000ffff0a7224 */ /* 0x000fe400078e0010 */
[----:B------:R-:W-:Y:S01]  /*28bb0*/  IMAD.MOV.U32 R11, RZ, RZ, R17 ;  /* 0x000000ffff0b7224 */ /* 0x000fe200078e0011 */
[----:B------:R-:W-:Y:S02]  /*28bc0*/  F2FP.F16.E4M3.UNPACK_B R16, R2 ;  /* 0x00000002ff10723e */ /* 0x000fe400020006ff */
[----:B------:R-:W-:Y:S02]  /*28bd0*/  F2FP.F16.E4M3.UNPACK_B R17, R3 ;  /* 0x00000003ff11723e */ /* 0x000fe400020006ff */
[----:B------:R-:W-:Y:S02]  /*28be0*/  F2FP.F16.E4M3.UNPACK_B R2, R25 ;  /* 0x00000019ff02723e */ /* 0x000fe400020006ff */
[----:B------:R-:W-:-:S02]  /*28bf0*/  F2FP.F16.E4M3.UNPACK_B R3, R24 ;  /* 0x00000018ff03723e */ /* 0x000fc400020006ff */
[----:B------:R-:W0:Y:S01]  /*28c00*/  LDSM.16.M88.4 R24, [R0+UR4+0x1c00] ;  /* 0x001c00040018783b */ /* 0x000e220008000200 */
[----:B------:R-:W-:Y:S02]  /*28c10*/  IMAD R4, R51, 0x100, R48 ;  /* 0x0000010033047824 */ /* 0x000fe400078e0230 */
[----:B------:R-:W-:-:S03]  /*28c20*/  IMAD R5, R61, 0x100, R60 ;  /* 0x000001003d057824 */ /* 0x000fc600078e023c */
[----:B------:R-:W-:Y:S02]  /*28c30*/  F2FP.F16.E4M3.UNPACK_B R18, R4 ;  /* 0x00000004ff12723e */ /* 0x000fe400020006ff */
[----:B------:R-:W-:Y:S02]  /*28c40*/  F2FP.F16.E4M3.UNPACK_B R19, R5 ;  /* 0x00000005ff13723e */ /* 0x000fe400020006ff */
[----:B------:R-:W-:Y:S02]  /*28c50*/  F2FP.F16.E4M3.UNPACK_B R4, R15 ;  /* 0x0000000fff04723e */ /* 0x000fe400020006ff */
[----:B------:R-:W-:Y:S01]  /*28c60*/  F2FP.F16.E4M3.UNPACK_B R5, R14 ;  /* 0x0000000eff05723e */ /* 0x000fe200020006ff */
[----:B------:R-:W-:Y:S04]  /*28c70*/  STL.64 [R1+0x2a0], R36 ;  /* 0x0002a02401007387 */ /* 0x000fe80000100a00 */
[----:B------:R0:W-:Y:S01]  /*28c80*/  STL.64 [R1+0x2a8], R38 ;  /* 0x0002a82601007387 */ /* 0x0001e20000100a00 */
[----:B------:R-:W-:Y:S01]  /*28c90*/  IMAD.MOV.U32 R14, RZ, RZ, R36 ;  /* 0x000000ffff0e7224 */ /* 0x000fe200078e0024 */
[----:B------:R-:W-:-:S02]  /*28ca0*/  F2FP.F16.E4M3.UNPACK_B R6, R6 ;  /* 0x00000006ff06723e */ /* 0x000fc400020006ff */
[----:B------:R-:W-:Y:S01]  /*28cb0*/  F2FP.F16.E4M3.UNPACK_B R7, R7 ;  /* 0x00000007ff07723e */ /* 0x000fe200020006ff */
[----:B0-----:R-:W-:Y:S02]  /*28cc0*/  IMAD.MOV.U32 R38, RZ, RZ, R24 ;  /* 0x000000ffff267224 */ /* 0x001fe400078e0018 */
[----:B------:R-:W-:Y:S02]  /*28cd0*/  IMAD.MOV.U32 R36, RZ, RZ, R25 ;  /* 0x000000ffff247224 */ /* 0x000fe400078e0019 */
[----:B------:R-:W-:Y:S02]  /*28ce0*/  IMAD.MOV.U32 R0, RZ, RZ, R26 ;  /* 0x000000ffff007224 */ /* 0x000fe400078e001a */
[----:B------:R-:W-:Y:S01]  /*28cf0*/  IMAD.MOV.U32 R15, RZ, RZ, R37 ;  /* 0x000000ffff0f7224 */ /* 0x000fe200078e0025 */
[----:B--2---:R-:W-:-:S15]  /*28d00*/  HMMA.16816.F32 R48, R16, R4, R32 ;  /* 0x000000041030723c */ /* 0x004fde0000001820 */
[----:B------:R-:W-:-:S04]  /*28d10*/  NOP ;  /* 0x0000000000007918 */ /* 0x000fc80000000000 */
[----:B------:R-:W-:Y:S04]  /*28d20*/  STL.64 [R1+0x1fb8], R50 ;  /* 0x001fb83201007387 */ /* 0x000fe80000100a00 */
[----:B------:R-:W-:Y:S04]  /*28d30*/  STL.64 [R1+0x1fb0], R48 ;  /* 0x001fb03001007387 */ /* 0x000fe80000100a00 */
[----:B------:R0:W-:Y:S04]  /*28d40*/  STL.64 [R1+0x2b0], R24 ;  /* 0x0002b01801007387 */ /* 0x0001e80000100a00 */
[----:B------:R1:W-:Y:S04]  /*28d50*/  STL.64 [R1+0x2b8], R26 ;  /* 0x0002b81a01007387 */ /* 0x0003e80000100a00 */
[----:B0-----:R-:W2:Y:S04]  /*28d60*/  LDL.LU.64 R24, [R1+0x3e0] ;  /* 0x0003e00001187983 */ /* 0x001ea80000300a00 */
[----:B-1----:R-:W2:Y:S04]  /*28d70*/  LDL.LU.64 R26, [R1+0x3e8] ;  /* 0x0003e800011a7983 */ /* 0x002ea80000300a00 */
[----:B------:R-:W-:Y:S01]  /*28d80*/  STL [R1+0x1f20], R0 ;  /* 0x001f200001007387 */ /* 0x000fe20000100800 */
[C---:B---3--:R-:W-:Y:S03]  /*28d90*/  HMMA.16816.F32 R32, R16.reuse, R2, R20 ;  /* 0x000000021020723c */ /* 0x048fe60000001814 */
[----:B------:R-:W3:Y:S04]  /*28da0*/  LDL.LU.64 R20, [R1+0x3d0] ;  /* 0x0003d00001147983 */ /* 0x000ee80000300a00 */
[----:B------:R-:W3:Y:S01]  /*28db0*/  LDL.LU.64 R22, [R1+0x3d8] ;  /* 0x0003d80001167983 */ /* 0x000ee20000300a00 */
[----:B----4-:R-:W-:Y:S11]  /*28dc0*/  HMMA.16816.F32 R28, R16, R6, R28 ;  /* 0x00000006101c723c */ /* 0x010ff6000000181c */
[----:B------:R-:W-:Y:S04]  /*28dd0*/  STL.64 [R1+0x1fc8], R34 ;  /* 0x001fc82201007387 */ /* 0x000fe80000100a00 */
[----:B------:R0:W-:Y:S04]  /*28de0*/  STL.64 [R1+0x1fc0], R32 ;  /* 0x001fc02001007387 */ /* 0x0001e80000100a00 */
[----:B0-----:R-:W4:Y:S04]  /*28df0*/  LDL.LU.64 R32, [R1+0x3c0] ;  /* 0x0003c00001207983 */ /* 0x001f280000300a00 */
[----:B------:R-:W4:Y:S04]  /*28e00*/  LDL.LU.64 R34, [R1+0x3c8] ;  /* 0x0003c80001227983 */ /* 0x000f280000300a00 */
        /* <DEDUP_REMOVED lines=8> */
[----:B------:R-:W-:Y:S04]  /*28e90*/  STL.64 [R1+0x1fd8], R30 ;  /* 0x001fd81e01007387 */ /* 0x000fe80000100a00 */
[----:B------:R0:W-:Y:S04]  /*28ea0*/  STL.64 [R1+0x1fd0], R28 ;  /* 0x001fd01c01007387 */ /* 0x0001e80000100a00 */
[----:B0-----:R-:W4:Y:S04]  /*28eb0*/  LDL.LU.64 R28, [R1+0x3b0] ;  /* 0x0003b000011c7983 */ /* 0x001f280000300a00 */
[----:B------:R-:W4:Y:S01]  /*28ec0*/  LDL.LU.64 R30, [R1+0x3b8] ;  /* 0x0003b800011e7983 */ /* 0x000f220000300a00 */
[----:B------:R-:W-:-:S02]  /*28ed0*/  F2FP.F16.E4M3.UNPACK_B R8, R8 ;  /* 0x00000008ff08723e */ /* 0x000fc400020006ff */
[----:B------:R-:W-:Y:S02]  /*28ee0*/  F2FP.F16.E4M3.UNPACK_B R9, R9 ;  /* 0x00000009ff09723e */ /* 0x000fe400020006ff */
[----:B------:R-:W-:Y:S02]  /*28ef0*/  F2FP.F16.E4M3.UNPACK_B R10, R10 ;  /* 0x0000000aff0a723e */ /* 0x000fe400020006ff */
[----:B------:R-:W-:Y:S02]  /*28f00*/  F2FP.F16.E4M3.UNPACK_B R11, R11 ;  /* 0x0000000bff0b723e */ /* 0x000fe400020006ff */
[----:B------:R-:W-:Y:S02]  /*28f10*/  F2FP.F16.E4M3.UNPACK_B R12, R12 ;  /* 0x0000000cff0c723e */ /* 0x000fe400020006ff */
[----:B------:R-:W-:Y:S02]  /*28f20*/  F2FP.F16.E4M3.UNPACK_B R13, R13 ;  /* 0x0000000dff0d723e */ /* 0x000fe400020006ff */
[----:B------:R-:W-:-:S02]  /*28f30*/  F2FP.F16.E4M3.UNPACK_B R14, R14 ;  /* 0x0000000eff0e723e */ /* 0x000fc400020006ff */
[----:B------:R-:W-:Y:S01]  /*28f40*/  F2FP.F16.E4M3.UNPACK_B R15, R15 ;  /* 0x0000000fff0f723e */ /* 0x000fe200020006ff */
[----:B--2---:R-:W-:-:S15]  /*28f50*/  HMMA.16816.F32 R24, R16, R8, R24 ;  /* 0x000000081018723c */ /* 0x004fde0000001818 */
[----:B------:R-:W-:-:S04]  /*28f60*/  NOP ;  /* 0x0000000000007918 */ /* 0x000fc80000000000 */
[----:B------:R-:W-:Y:S04]  /*28f70*/  STL.64 [R1+0x1fe8], R26 ;  /* 0x001fe81a01007387 */ /* 0x000fe80000100a00 */
[----:B------:R0:W-:Y:S04]  /*28f80*/  STL.64 [R1+0x1fe0], R24 ;  /* 0x001fe01801007387 */ /* 0x0001e80000100a00 */
[----:B0-----:R-:W2:Y:S04]  /*28f90*/  LDL.LU.64 R24, [R1+0x430] ;  /* 0x0004300001187983 */ /* 0x001ea80000300a00 */
[----:B------:R-:W2:Y:S04]  /*28fa0*/  LDL.LU.64 R26, [R1+0x438] ;  /* 0x00043800011a7983 */ /* 0x000ea80000300a00 */
[----:B------:R-:W-:Y:S04]  /*28fb0*/  STL.64 [R1+0x1ff8], R10 ;  /* 0x001ff80a01007387 */ /* 0x000fe80000100a00 */
[----:B------:R4:W-:Y:S01]  /*28fc0*/  STL.64 [R1+0x1ff0], R8 ;  /* 0x001ff00801007387 */ /* 0x0009e20000100a00 */
[C---:B---3--:R-:W-:Y:S08]  /*28fd0*/  HMMA.16816.F32 R20, R16.reuse, R10, R20 ;  /* 0x0000000a1014723c */ /* 0x048ff00000001814 */
[----:B----4-:R-:W-:-:S15]  /*28fe0*/  HMMA.16816.F32 R8, R16, R12, R32 ;  /* 0x0000000c1008723c */ /* 0x010fde0000001820 */
[----:B------:R-:W-:-:S04]  /*28ff0*/  NOP ;  /* 0x0000000000007918 */ /* 0x000fc80000000000 */
[----:B------:R-:W-:Y:S04]  /*29000*/  STL.64 [R1+0x10], R8 ;  /* 0x0000100801007387 */ /* 0x000fe80000100a00 */
[----:B------:R0:W-:Y:S02]  /*29010*/  STL.64 [R1+0x18], R10 ;  /* 0x0000180a01007387 */ /* 0x0001e40000100a00 */
[----:B0-----:R-:W-:-:S15]  /*29020*/  HMMA.16816.F32 R8, R16, R14, R28 ;  /* 0x0000000e1008723c */ /* 0x001fde000000181c */
[----:B------:R-:W-:-:S04]  /*29030*/  NOP ;  /* 0x0000000000007918 */ /* 0x000fc80000000000 */
[----:B------:R-:W-:Y:S01]  /*29040*/  IMAD.MOV.U32 R0, RZ, RZ, R11 ;  /* 0x000000ffff007224 */ /* 0x000fe200078e000b */
[----:B------:R0:W-:Y:S04]  /*29050*/  STL.64 [R1+0x60], R8 ;  /* 0x0000600801007387 */ /* 0x0001e80000100a00 */
[----:B------:R1:W-:Y:S04]  /*29060*/  STL [R1+0x68], R10 ;  /* 0x0000680a01007387 */ /* 0x0003e80000100800 */
[----:B------:R-:W-:Y:S04]  /*29070*/  STL [R1+0x1fa8], R0 ;  /* 0x001fa80001007387 */ /* 0x000fe80000100800 */
[----:B------:R-:W3:Y:S04]  /*29080*/  LDL.LU R40, [R1+0x2c4] ;  /* 0x0002c40001287983 */ /* 0x000ee80000300800 */
[----:B------:R-:W3:Y:S04]  /*29090*/  LDL.LU R41, [R1+0x2c0] ;  /* 0x0002c00001297983 */ /* 0x000ee80000300800 */
[----:B------:R-:W4:Y:S04]  /*290a0*/  LDL.LU R46, [R1+0x2cc] ;  /* 0x0002cc00012e7983 */ /* 0x000f280000300800 */
[----:B------:R-:W4:Y:S04]  /*290b0*/  LDL.LU R60, [R1+0x2c8] ;  /* 0x0002c800013c7983 */ /* 0x000f280000300800 */
[----:B0-----:R-:W3:Y:S04]  /*290c0*/  LDL.LU.64 R8, [R1+0x390] ;  /* 0x0003900001087983 */ /* 0x001ee80000300a00 */
[----:B-1----:R-:W3:Y:S01]  /*290d0*/  LDL.LU.64 R10, [R1+0x398] ;  /* 0x00039800010a7983 */ /* 0x002ee20000300a00 */
[----:B------:R-:W-:-:S02]  /*290e0*/  F2FP.F16.E4M3.UNPACK_B R44, R38 ;  /* 0x00000026ff2c723e */ /* 0x000fc400020006ff */
[----:B------:R-:W-:Y:S01]  /*290f0*/  F2FP.F16.E4M3.UNPACK_B R45, R36 ;  /* 0x00000024ff2d723e */ /* 0x000fe200020006ff */
[----:B------:R-:W-:Y:S02]  /*29100*/  IMAD R36, R56, 0x100, R59 ;  /* 0x0000010038247824 */ /* 0x000fe400078e023b */
[----:B------:R-:W-:Y:S02]  /*29110*/  IMAD R37, R37, 0x100, R55 ;  /* 0x0000010025257824 */ /* 0x000fe400078e0237 */
[----:B------:R-:W-:Y:S02]  /*29120*/  IMAD R38, R52, 0x100, R54 ;  /* 0x0000010034267824 */ /* 0x000fe400078e0236 */
[----:B------:R-:W-:Y:S01]  /*29130*/  IMAD R39, R39, 0x100, R43 ;  /* 0x0000010027277824 */ /* 0x000fe200078e022b */
[----:B------:R-:W-:Y:S02]  /*29140*/  F2FP.F16.E4M3.UNPACK_B R36, R36 ;  /* 0x00000024ff24723e */ /* 0x000fe400020006ff */
[----:B------:R-:W-:-:S02]  /*29150*/  F2FP.F16.E4M3.UNPACK_B R37, R37 ;  /* 0x00000025ff25723e */ /* 0x000fc400020006ff */
[----:B------:R-:W-:Y:S02]  /*29160*/  F2FP.F16.E4M3.UNPACK_B R38, R38 ;  /* 0x00000026ff26723e */ /* 0x000fe400020006ff */
[----:B------:R-:W-:Y:S01]  /*29170*/  F2FP.F16.E4M3.UNPACK_B R39, R39 ;  /* 0x00000027ff27723e */ /* 0x000fe200020006ff */
[----:B--2---:R-:W-:-:S15]  /*29180*/  HMMA.16816.F32 R16, R16, R44, R24 ;  /* 0x0000002c1010723c */ /* 0x004fde0000001818 */
[----:B------:R-:W-:-:S04]  /*29190*/  NOP ;  /* 0x0000000000007918 */ /* 0x000fc80000000000 */
[----:B------:R0:W-:Y:S04]  /*291a0*/  STL.64 [R1], R16 ;  /* 0x0000001001007387 */ /* 0x0001e80000100a00 */
[----:B------:R1:W-:Y:S04]  /*291b0*/  STL.64 [R1+0x8], R18 ;  /* 0x0000081201007387 */ /* 0x0003e80000100a00 */
[----:B0-----:R-:W2:Y:S04]  /*291c0*/  LDL.LU.64 R16, [R1+0x380] ;  /* 0x0003800001107983 */ /* 0x001ea80000300a00 */
[----:B-1----:R-:W2:Y:S04]  /*291d0*/  LDL.LU.64 R18, [R1+0x388] ;  /* 0x0003880001127983 */ /* 0x002ea80000300a00 */
[----:B------:R-:W4:Y:S04]  /*291e0*/  LDL.LU.64 R56, [R1+0x370] ;  /* 0x0003700001387983 */ /* 0x000f280000300a00 */
        /* <DEDUP_REMOVED lines=9> */
[----:B------:R-:W4:Y:S04]  /*29280*/  LDL.LU R34, [R1+0x2d4] ;  /* 0x0002d40001227983 */ /* 0x000f280000300800 */
[----:B------:R-:W4:Y:S04]  /*29290*/  LDL.LU R42, [R1+0x2d0] ;  /* 0x0002d000012a7983 */ /* 0x000f280000300800 */
[----:B------:R-:W4:Y:S04]  /*292a0*/  LDL.LU R35, [R1+0x2dc] ;  /* 0x0002dc0001237983 */ /* 0x000f280000300800 */
[----:B------:R-:W4:Y:S01]  /*292b0*/  LDL.LU R43, [R1+0x2d8] ;  /* 0x0002d800012b7983 */ /* 0x000f220000300800 */
[----:B---3--:R-:W-:-:S15]  /*292c0*/  HMMA.16816.F32 R8, R36, R4, R8 ;  /* 0x000000042408723c */ /* 0x008fde0000001808 */
[----:B------:R-:W-:-:S04]  /*292d0*/  NOP ;  /* 0x0000000000007918 */ /* 0x000fc80000000000 */
[----:B------:R-:W-:Y:S04]  /*292e0*/  STL.64 [R1+0x50], R8 ;  /* 0x0000500801007387 */ /* 0x000fe80000100a00 */
[----:B------:R0:W-:Y:S04]  /*292f0*/  STL.64 [R1+0x58], R10 ;  /* 0x0000580a01007387 */ /* 0x0001e80000100a00 */
[----:B0-----:R-:W3:Y:S04]  /*29300*/  LDL.LU.64 R10, [R1+0x1ff8] ;  /* 0x001ff800010a7983 */ /* 0x001ee80000300a00 */
[----:B------:R-:W3:Y:S01]  /*29310*/  LDL.LU.64 R8, [R1+0x1ff0] ;  /* 0x001ff00001087983 */ /* 0x000ee20000300a00 */
[----:B--2---:R-:W-:-:S15]  /*29320*/  HMMA.16816.F32 R16, R36, R2, R16 ;  /* 0x000000022410723c */ /* 0x004fde0000001810 */
[----:B------:R-:W-:-:S04]  /*29330*/  NOP ;  /* 0x0000000000007918 */ /* 0x000fc80000000000 */
[----:B------:R-:W-:Y:S04]  /*29340*/  STL.64 [R1+0x40], R16 ;  /* 0x0000401001007387 */ /* 0x000fe80000100a00 */
[----:B------:R4:W-:Y:S02]  /*29350*/  STL.64 [R1+0x48], R18 ;  /* 0x0000481201007387 */ /* 0x0009e40000100a00 */
[----:B----4-:R-:W-:-:S15]  /*29360*/  HMMA.16816.F32 R16, R36, R6, R56 ;  /* 0x000000062410723c */ /* 0x010fde0000001838 */
[----:B------:R-:W-:-:S04]  /*29370*/  NOP ;  /* 0x0000000000007918 */ /* 0x000fc80000000000 */
[----:B------:R-:W-:Y:S04]  /*29380*/  STL.64 [R1+0x30], R16 ;  /* 0x0000301001007387 */ /* 0x000fe80000100a00 */
[----:B------:R3:W-:Y:S01]  /*29390*/  STL [R1+0x38], R18 ;  /* 0x0000381201007387 */ /* 0x0007e20000100800 */
[----:B------:R-:W-:Y:S02]  /*293a0*/  IMAD.MOV.U32 R0, RZ, RZ, R19 ;  /* 0x000000ffff007224 */ /* 0x000fe400078e0013 */
[C---:B---3--:R-:W-:Y:S08]  /*293b0*/  HMMA.16816.F32 R16, R36.reuse, R8, R52 ;  /* 0x000000082410723c */ /* 0x048ff00000001834 */
[C---:B------:R-:W-:Y:S01]  /*293c0*/  HMMA.16816.F32 R56, R36.reuse, R10, R24 ;  /* 0x0000000a2438723c */ /* 0x040fe20000001818 */
[----:B------:R-:W2:Y:S10]  /*293d0*/  LDL.LU.64 R24, [R1+0x420] ;  /* 0x0004200001187983 */ /* 0x000eb40000300a00 */
[----:B------:R-:W-:Y:S04]  /*293e0*/  STL.64 [R1+0x20], R16 ;  /* 0x0000201001007387 */ /* 0x000fe80000100a00 */
[----:B------:R0:W-:Y:S04]  /*293f0*/  STL.64 [R1+0x28], R18 ;  /* 0x0000281201007387 */ /* 0x0001e80000100a00 */
[----:B------:R-:W2:Y:S01]  /*29400*/  LDL.LU.64 R26, [R1+0x428] ;  /* 0x00042800011a7983 */ /* 0x000ea20000300a00 */
[C---:B------:R-:W-:Y:S08]  /*29410*/  HMMA.16816.F32 R52, R36.reuse, R12, R48 ;  /* 0x0000000c2434723c */ /* 0x040ff00000001830 */
[----:B0-----:R-:W-:Y:S01]  /*29420*/  HMMA.16816.F32 R16, R36, R14, R28 ;  /* 0x0000000e2410723c */ /* 0x001fe2000000181c */
[----:B------:R-:W-:Y:S04]  /*29430*/  STL.64 [R1+0x1f60], R58 ;  /* 0x001f603a01007387 */ /* 0x000fe80000100a00 */
[----:B------:R0:W-:Y:S01]  /*29440*/  STL.64 [R1+0x1f58], R56 ;  /* 0x001f583801007387 */ /* 0x0001e20000100a00 */
[----:B------:R-:W-:-:S02]  /*29450*/  IMAD R40, R41, 0x100, R40 ;  /* 0x0000010029287824 */ /* 0x000fc400078e0228 */
[----:B------:R-:W-:-:S03]  /*29460*/  IMAD R41, R60, 0x100, R46 ;  /* 0x000001003c297824 */ /* 0x000fc600078e022e */
[----:B------:R-:W-:Y:S04]  /*29470*/  STL.64 [R1+0x1f70], R54 ;  /* 0x001f703601007387 */ /* 0x000fe80000100a00 */
[----:B------:R1:W-:Y:S04]  /*29480*/  STL.64 [R1+0x1f68], R52 ;  /* 0x001f683401007387 */ /* 0x0003e80000100a00 */
[----:B------:R-:W-:Y:S04]  /*29490*/  STL.64 [R1+0x1f80], R18 ;  /* 0x001f801201007387 */ /* 0x000fe80000100a00 */
[----:B------:R3:W-:Y:S04]  /*294a0*/  STL.64 [R1+0x1f78], R16 ;  /* 0x001f781001007387 */ /* 0x0007e80000100a00 */
        /* <DEDUP_REMOVED lines=8> */
[----:B------:R-:W-:-:S02]  /*29530*/  IMAD R42, R42, 0x100, R34 ;  /* 0x000001002a2a7824 */ /* 0x000fc400078e0222 */
[----:B------:R-:W-:Y:S01]  /*29540*/  IMAD R43, R43, 0x100, R35 ;  /* 0x000001002b2b7824 */ /* 0x000fe200078e0223 */
[----:B--2---:R-:W-:Y:S01]  /*29550*/  HMMA.16816.F32 R36, R36, R44, R24 ;  /* 0x0000002c2424723c */ /* 0x004fe20000001818 */
[----:B------:R-:W2:Y:S04]  /*29560*/  LDL.LU.64 R24, [R1+0x310] ;  /* 0x0003100001187983 */ /* 0x000ea80000300a00 */
[----:B------:R-:W2:Y:S04]  /*29570*/  LDL.LU.64 R26, [R1+0x318] ;  /* 0x00031800011a7983 */ /* 0x000ea80000300a00 */
[----:B0-----:R-:W2:Y:S04]  /*29580*/  LDL.LU.64 R56, [R1+0x300] ;  /* 0x0003000001387983 */ /* 0x001ea80000300a00 */
[----:B------:R-:W2:Y:S04]  /*29590*/  LDL.LU.64 R58, [R1+0x308] ;  /* 0x00030800013a7983 */ /* 0x000ea80000300a00 */
[----:B-1----:R-:W2:Y:S04]  /*295a0*/  LDL.LU.64 R52, [R1+0x2f0] ;  /* 0x0002f00001347983 */ /* 0x002ea80000300a00 */
[----:B------:R-:W2:Y:S04]  /*295b0*/  LDL.LU.64 R54, [R1+0x2f8] ;  /* 0x0002f80001367983 */ /* 0x000ea80000300a00 */
[----:B------:R-:W2:Y:S04]  /*295c0*/  LDL.LU.64 R32, [R1+0xd0] ;  /* 0x0000d00001207983 */ /* 0x000ea80000300a00 */
[----:B------:R-:W2:Y:S04]  /*295d0*/  LDL.LU.64 R34, [R1+0xd8] ;  /* 0x0000d80001227983 */ /* 0x000ea80000300a00 */
[----:B------:R-:W2:Y:S04]  /*295e0*/  LDL.LU.64 R28, [R1+0xe0] ;  /* 0x0000e000011c7983 */ /* 0x000ea80000300a00 */
[----:B------:R-:W2:Y:S04]  /*295f0*/  LDL.LU.64 R30, [R1+0xe8] ;  /* 0x0000e800011e7983 */ /* 0x000ea80000300a00 */
[----:B---3--:R-:W3:Y:S04]  /*29600*/  LDL.LU.64 R16, [R1+0xf0] ;  /* 0x0000f00001107983 */ /* 0x008ee80000300a00 */
[----:B------:R-:W3:Y:S04]  /*29610*/  LDL.LU.64 R18, [R1+0xf8] ;  /* 0x0000f80001127983 */ /* 0x000ee80000300a00 */
[----:B------:R-:W-:Y:S04]  /*29620*/  STL [R1+0x1f54], R36 ;  /* 0x001f542401007387 */ /* 0x000fe80000100800 */
[----:B------:R0:W-:Y:S04]  /*29630*/  STL [R1+0x1f50], R37 ;  /* 0x001f502501007387 */ /* 0x0001e80000100800 */
[----:B------:R-:W-:Y:S04]  /*29640*/  STL [R1+0x1f4c], R38 ;  /* 0x001f4c2601007387 */ /* 0x000fe80000100800 */
[----:B------:R1:W-:Y:S04]  /*29650*/  STL [R1+0x1f48], R39 ;  /* 0x001f482701007387 */ /* 0x0003e80000100800 */
[----:B0-----:R-:W2:Y:S04]  /*29660*/  LDL.LU.64 R36, [R1+0x320] ;  /* 0x0003200001247983 */ /* 0x001ea80000300a00 */
[----:B-1----:R-:W2:Y:S01]  /*29670*/  LDL.LU.64 R38, [R1+0x328] ;  /* 0x0003280001267983 */ /* 0x002ea20000300a00 */
[----:B------:R-:W-:-:S02]  /*29680*/  F2FP.F16.E4M3.UNPACK_B R40, R40 ;  /* 0x00000028ff28723e */ /* 0x000fc400020006ff */
[----:B------:R-:W-:Y:S02]  /*29690*/  F2FP.F16.E4M3.UNPACK_B R41, R41 ;  /* 0x00000029ff29723e */ /* 0x000fe400020006ff */
[----:B------:R-:W-:Y:S02]  /*296a0*/  F2FP.F16.E4M3.UNPACK_B R42, R42 ;  /* 0x0000002aff2a723e */ /* 0x000fe400020006ff */
[----:B------:R-:W-:-:S07]  /*296b0*/  F2FP.F16.E4M3.UNPACK_B R43, R43 ;  /* 0x0000002bff2b723e */ /* 0x000fce00020006ff */
[----:B--2---:R-:W-:-:S15]  /*296c0*/  HMMA.16816.F32 R36, R40, R4, R36 ;  /* 0x000000042824723c */ /* 0x004fde0000001824 */
[----:B------:R-:W-:-:S04]  /*296d0*/  NOP ;  /* 0x0000000000007918 */ /* 0x000fc80000000000 */
[----:B------:R-:W-:Y:S04]  /*296e0*/  STL.64 [R1+0x70], R36 ;  /* 0x0000702401007387 */ /* 0x000fe80000100a00 */
[----:B------:R0:W-:Y:S02]  /*296f0*/  STL.64 [R1+0x78], R38 ;  /* 0x0000782601007387 */ /* 0x0001e40000100a00 */
[C---:B0-----:R-:W-:Y:S02]  /*29700*/  HMMA.16816.F32 R36, R40.reuse, R2, R24 ;  /* 0x000000022824723c */ /* 0x041fe40000001818 */
[----:B------:R-:W2:Y:S04]  /*29710*/  LDL.LU.64 R24, [R1+0x410] ;  /* 0x0004100001187983 */ /* 0x000ea80000300a00 */
[----:B------:R-:W2:Y:S02]  /*29720*/  LDL.LU.64 R26, [R1+0x418] ;  /* 0x00041800011a7983 */ /* 0x000ea40000300a00 */
[C---:B------:R-:W-:Y:S08]  /*29730*/  HMMA.16816.F32 R56, R40.reuse, R6, R56 ;  /* 0x000000062838723c */ /* 0x040ff00000001838 */
[C---:B------:R-:W-:Y:S08]  /*29740*/  HMMA.16816.F32 R32, R40.reuse, R10, R32 ;  /* 0x0000000a2820723c */ /* 0x040ff00000001820 */
[C---:B------:R-:W-:Y:S01]  /*29750*/  HMMA.16816.F32 R28, R40.reuse, R12, R28 ;  /* 0x0000000c281c723c */ /* 0x040fe2000000181c */
[----:B------:R-:W-:Y:S04]  /*29760*/  STL.64 [R1+0x80], R36 ;  /* 0x0000802401007387 */ /* 0x000fe80000100a00 */
[----:B------:R0:W-:Y:S03]  /*29770*/  STL.64 [R1+0x88], R38 ;  /* 0x0000882601007387 */ /* 0x0001e60000100a00 */
[C---:B0-----:R-:W-:Y:S08]  /*29780*/  HMMA.16816.F32 R36, R40.reuse, R8, R52 ;  /* 0x000000082824723c */ /* 0x041ff00000001834 */
[----:B---3--:R-:W-:Y:S11]  /*29790*/  HMMA.16816.F32 R16, R40, R14, R16 ;  /* 0x0000000e2810723c */ /* 0x008ff60000001810 */
[----:B------:R0:W-:Y:S04]  /*297a0*/  STL.64 [R1+0xc0], R36 ;  /* 0x0000c02401007387 */ /* 0x0001e80000100a00 */
[----:B------:R-:W-:Y:S04]  /*297b0*/  STL.64 [R1+0xa0], R56 ;  /* 0x0000a03801007387 */ /* 0x000fe80000100a00 */
[----:B------:R-:W-:Y:S04]  /*297c0*/  STL.64 [R1+0xa8], R58 ;  /* 0x0000a83a01007387 */ /* 0x000fe80000100a00 */
[----:B------:R1:W-:Y:S04]  /*297d0*/  STL [R1+0xc8], R38 ;  /* 0x0000c82601007387 */ /* 0x0003e80000100800 */
[----:B------:R-:W-:Y:S01]  /*297e0*/  STL [R1+0xdc], R35 ;  /* 0x0000dc2301007387 */ /* 0x000fe20000100800 */
[----:B0-----:R-:W-:-:S02]  /*297f0*/  IMAD.MOV.U32 R36, RZ, RZ, R39 ;  /* 0x000000ffff247224 */ /* 0x001fc400078e0027 */
[----:B-1----:R-:W-:Y:S02]  /*29800*/  IMAD.MOV.U32 R38, RZ, RZ, R33 ;  /* 0x000000ffff267224 */ /* 0x002fe400078e0021 */
[----:B------:R-:W-:Y:S02]  /*29810*/  IMAD.MOV.U32 R39, RZ, RZ, R34 ;  /* 0x000000ffff277224 */ /* 0x000fe400078e0022 */
[----:B------:R-:W-:-:S03]  /*29820*/  IMAD.MOV.U32 R37, RZ, RZ, R32 ;  /* 0x000000ffff257224 */ /* 0x000fc600078e0020 */
[----:B------:R-:W-:Y:S04]  /*29830*/  STL.64 [R1+0x1f90], R38 ;  /* 0x001f902601007387 */ /* 0x000fe80000100a00 */
[----:B------:R-:W-:Y:S04]  /*29840*/  STL.64 [R1+0x1f88], R36 ;  /* 0x001f882401007387 */ /* 0x000fe80000100a00 */
[----:B------:R-:W-:Y:S04]  /*29850*/  STL.64 [R1+0xe0], R28 ;  /* 0x0000e01c01007387 */ /* 0x000fe80000100a00 */
[----:B------:R-:W-:Y:S04]  /*29860*/  STL.64 [R1+0xe8], R30 ;  /* 0x0000e81e01007387 */ /* 0x000fe80000100a00 */
[----:B------:R0:W-:Y:S04]  /*29870*/  STL.64 [R1+0x100], R16 ;  /* 0x0001001001007387 */ /* 0x0001e80000100a00 */
[----:B------:R-:W-:Y:S04]  /*29880*/  STL.64 [R1+0x108], R18 ;  /* 0x0001081201007387 */ /* 0x000fe80000100a00 */
[----:B0-----:R-:W3:Y:S04]  /*29890*/  LDL.LU R16, [R1+0x5bc] ;  /* 0x0005bc0001107983 */ /* 0x001ee80000300800 */
[----:B------:R-:W3:Y:S04]  /*298a0*/  LDL.LU.64 R36, [R1+0x160] ;  /* 0x0001600001247983 */ /* 0x000ee80000300a00 */
[----:B------:R-:W3:Y:S01]  /*298b0*/  LDL.LU.64 R38, [R1+0x168] ;  /* 0x0001680001267983 */ /* 0x000ee20000300a00 */
[----:B----4-:R-:W-:-:S02]  /*298c0*/  IMAD R46, R46, 0x100, R48 ;  /* 0x000001002e2e7824 */ /* 0x010fc400078e0230 */
[----:B------:R-:W-:Y:S02]  /*298d0*/  IMAD R47, R47, 0x100, R49 ;  /* 0x000001002f2f7824 */ /* 0x000fe400078e0231 */
[----:B------:R-:W-:Y:S02]  /*298e0*/  IMAD R60, R60, 0x100, R50 ;  /* 0x000001003c3c7824 */ /* 0x000fe400078e0232 */
[----:B------:R-:W-:Y:S01]  /*298f0*/  IMAD R61, R61, 0x100, R51 ;  /* 0x000001003d3d7824 */ /* 0x000fe200078e0233 */
[----:B--2---:R-:W-:-:S15]  /*29900*/  HMMA.16816.F32 R24, R40, R44, R24 ;  /* 0x0000002c2818723c */ /* 0x004fde0000001818 */
[----:B------:R-:W-:-:S04]  /*29910*/  NOP ;  /* 0x0000000000007918 */ /* 0x000fc80000000000 */
[----:B------:R0:W-:Y:S04]  /*29920*/  STL.64 [R1+0xf0], R24 ;  /* 0x0000f01801007387 */ /* 0x0001e80000100a00 */
        /* <DEDUP_REMOVED lines=11> */
[----:B------:R-:W4:Y:S01]  /*299e0*/  LDL.LU R19, [R1+0x250] ;  /* 0x0002500001137983 */ /* 0x000f220000300800 */
[----:B------:R-:W-:-:S02]  /*299f0*/  F2FP.F16.E4M3.UNPACK_B R40, R46 ;  /* 0x0000002eff28723e */ /* 0x000fc400020006ff */
[----:B------:R-:W-:Y:S01]  /*29a00*/  F2FP.F16.E4M3.UNPACK_B R41, R47 ;  /* 0x0000002fff29723e */ /* 0x000fe200020006ff */
[----:B------:R-:W4:Y:S04]  /*29a10*/  LDL.LU R46, [R1+0x5c0] ;  /* 0x0005c000012e7983 */ /* 0x000f280000300800 */
[----:B------:R-:W4:Y:S01]  /*29a20*/  LDL.LU R47, [R1+0x5b4] ;  /* 0x0005b400012f7983 */ /* 0x000f220000300800 */
[----:B------:R-:W-:Y:S02]  /*29a30*/  F2FP.F16.E4M3.UNPACK_B R42, R60 ;  /* 0x0000003cff2a723e */ /* 0x000fe400020006ff */
[----:B------:R-:W-:Y:S01]  /*29a40*/  F2FP.F16.E4M3.UNPACK_B R43, R61 ;  /* 0x0000003dff2b723e */ /* 0x000fe200020006ff */
[----:B------:R-:W4:Y:S04]  /*29a50*/  LDL.LU R60, [R1+0x5b8] ;  /* 0x0005b800013c7983 */ /* 0x000f280000300800 */
[----:B------:R-:W4:Y:S04]  /*29a60*/  LDL.LU R61, [R1+0x5a8] ;  /* 0x0005a800013d7983 */ /* 0x000f280000300800 */
[----:B------:R-:W4:Y:S04]  /*29a70*/  LDL.LU.64 R48, [R1+0x110] ;  /* 0x0001100001307983 */ /* 0x000f280000300a00 */
[----:B------:R-:W4:Y:S01]  /*29a80*/  LDL.LU.64 R50, [R1+0x118] ;  /* 0x0001180001327983 */ /* 0x000f220000300a00 */
[----:B---3--:R-:W-:-:S15]  /*29a90*/  HMMA.16816.F32 R36, R40, R4, R36 ;  /* 0x000000042824723c */ /* 0x008fde0000001824 */
[----:B------:R-:W-:-:S04]  /*29aa0*/  NOP ;  /* 0x0000000000007918 */ /* 0x000fc80000000000 */
[----:B------:R0:W-:Y:S04]  /*29ab0*/  STL.64 [R1+0x170], R36 ;  /* 0x0001702401007387 */ /* 0x0001e80000100a00 */
[----:B------:R1:W-:Y:S04]  /*29ac0*/  STL.64 [R1+0x178], R38 ;  /* 0x0001782601007387 */ /* 0x0003e80000100a00 */
[----:B------:R-:W3:Y:S04]  /*29ad0*/  LDL.LU R4, [R1+0x5a0] ;  /* 0x0005a00001047983 */ /* 0x000ee80000300800 */
[----:B------:R-:W3:Y:S04]  /*29ae0*/  LDL.LU R5, [R1+0x5ac] ;  /* 0x0005ac0001057983 */ /* 0x000ee80000300800 */
[----:B0-----:R-:W3:Y:S04]  /*29af0*/  LDL.LU.64 R36, [R1+0x90] ;  /* 0x0000900001247983 */ /* 0x001ee80000300a00 */
[----:B-1----:R-:W3:Y:S04]  /*29b00*/  LDL.LU.64 R38, [R1+0x98] ;  /* 0x0000980001267983 */ /* 0x002ee80000300a00 */
[----:B------:R-:W3:Y:S04]  /*29b10*/  LDL.LU R52, [R1+0x254] ;  /* 0x0002540001347983 */ /* 0x000ee80000300800 */
[----:B------:R-:W3:Y:S01]  /*29b20*/  LDL.LU R53, [R1+0x260] ;  /* 0x0002600001357983 */ /* 0x000ee20000300800 */
[C---:B--2---:R-:W-:Y:S08]  /*29b30*/  HMMA.16816.F32 R24, R40.reuse, R2, R24 ;  /* 0x000000022818723c */ /* 0x044ff00000001818 */
[C---:B----4-:R-:W-:Y:S08]  /*29b40*/  HMMA.16816.F32 R28, R40.reuse, R6, R28 ;  /* 0x00000006281c723c */ /* 0x050ff0000000181c */
[C---:B------:R-:W-:Y:S08]  /*29b50*/  HMMA.16816.F32 R32, R40.reuse, R8, R32 ;  /* 0x000000082820723c */ /* 0x040ff00000001820 */
[C---:B------:R-:W-:Y:S01]  /*29b60*/  HMMA.16816.F32 R56, R40.reuse, R10, R56 ;  /* 0x0000000a2838723c */ /* 0x040fe20000001838 */
[----:B------:R-:W-:Y:S04]  /*29b70*/  STL.64 [R1+0x160], R24 ;  /* 0x0001601801007387 */ /* 0x000fe80000100a00 */
[----:B------:R0:W-:Y:S03]  /*29b80*/  STL.64 [R1+0x168], R26 ;  /* 0x0001681a01007387 */ /* 0x0001e60000100a00 */
[----:B------:R-:W-:Y:S01]  /*29b90*/  HMMA.16816.F32 R48, R40, R12, R48 ;  /* 0x0000000c2830723c */ /* 0x000fe20000001830 */
[----:B0-----:R-:W2:Y:S04]  /*29ba0*/  LDL.LU.64 R26, [R1+0x1fe8] ;  /* 0x001fe800011a7983 */ /* 0x001ea80000300a00 */
[----:B------:R-:W2:Y:S04]  /*29bb0*/  LDL.LU.64 R24, [R1+0x1fe0] ;  /* 0x001fe00001187983 */ /* 0x000ea80000300a00 */
[----:B------:R-:W4:Y:S04]  /*29bc0*/  LDL.LU R3, [R1+0x5a4] ;  /* 0x0005a40001037983 */ /* 0x000f280000300800 */
[----:B------:R-:W-:Y:S04]  /*29bd0*/  STL.64 [R1+0x150], R28 ;  /* 0x0001501c01007387 */ /* 0x000fe80000100a00 */
[----:B------:R0:W-:Y:S04]  /*29be0*/  STL.64 [R1+0x158], R30 ;  /* 0x0001581e01007387 */ /* 0x0001e80000100a00 */
[----:B0-----:R-:W2:Y:S04]  /*29bf0*/  LDL.LU.64 R30, [R1+0x1fd8] ;  /* 0x001fd800011e7983 */ /* 0x001ea80000300a00 */
[----:B------:R-:W2:Y:S04]  /*29c00*/  LDL.LU.64 R28, [R1+0x1fd0] ;  /* 0x001fd000011c7983 */ /* 0x000ea80000300a00 */
[----:B------:R-:W-:Y:S04]  /*29c10*/  STL.64 [R1+0x140], R32 ;  /* 0x0001402001007387 */ /* 0x000fe80000100a00 */
[----:B------:R0:W-:Y:S04]  /*29c20*/  STL.64 [R1+0x148], R34 ;  /* 0x0001482201007387 */ /* 0x0001e80000100a00 */
[----:B0-----:R-:W2:Y:S04]  /*29c30*/  LDL.LU.64 R34, [R1+0x1fc8] ;  /* 0x001fc80001227983 */ /* 0x001ea80000300a00 */
[----:B------:R-:W2:Y:S04]  /*29c40*/  LDL.LU.64 R32, [R1+0x1fc0] ;  /* 0x001fc00001207983 */ /* 0x000ea80000300a00 */
[----:B------:R-:W2:Y:S04]  /*29c50*/  LDL.LU R54, [R1+0x264] ;  /* 0x0002640001367983 */ /* 0x000ea80000300800 */
[----:B------:R-:W2:Y:S04]  /*29c60*/  LDL.LU R55, [R1+0x270] ;  /* 0x0002700001377983 */ /* 0x000ea80000300800 */
[----:B------:R-:W2:Y:S04]  /*29c70*/  LDL.LU.64 R8, [R1+0xb0] ;  /* 0x0000b00001087983 */ /* 0x000ea80000300a00 */
[----:B------:R-:W2:Y:S04]  /*29c80*/  LDL.LU.64 R10, [R1+0xb8] ;  /* 0x0000b800010a7983 */ /* 0x000ea80000300a00 */
[----:B------:R0:W-:Y:S04]  /*29c90*/  STL.64 [R1+0x130], R56 ;  /* 0x0001303801007387 */ /* 0x0001e80000100a00 */
[----:B------:R-:W-:Y:S04]  /*29ca0*/  STL.64 [R1+0x138], R58 ;  /* 0x0001383a01007387 */ /* 0x000fe80000100a00 */
[----:B0-----:R-:W2:Y:S04]  /*29cb0*/  LDL.LU R56, [R1+0x274] ;  /* 0x0002740001387983 */ /* 0x001ea80000300800 */
[----:B------:R-:W2:Y:S04]  /*29cc0*/  LDL.LU R57, [R1+0x280] ;  /* 0x0002800001397983 */ /* 0x000ea80000300800 */
[----:B------:R-:W-:Y:S04]  /*29cd0*/  STL.64 [R1+0x120], R48 ;  /* 0x0001203001007387 */ /* 0x000fe80000100a00 */
[----:B------:R0:W-:Y:S04]  /*29ce0*/  STL.64 [R1+0x128], R50 ;  /* 0x0001283201007387 */ /* 0x0001e80000100a00 */
[----:B0-----:R-:W2:Y:S04]  /*29cf0*/  LDL.LU.64 R50, [R1+0x1fb8] ;  /* 0x001fb80001327983 */ /* 0x001ea80000300a00 */
[----:B------:R-:W2:Y:S04]  /*29d00*/  LDL.LU.64 R48, [R1+0x1fb0] ;  /* 0x001fb00001307983 */ /* 0x000ea80000300a00 */
[----:B------:R-:W2:Y:S01]  /*29d10*/  LDL.LU R58, [R1+0x284] ;  /* 0x00028400013a7983 */ /* 0x000ea20000300800 */
[----:B---3--:R-:W-:Y:S01]  /*29d20*/  IMAD R13, R61, 0x100, R5 ;  /* 0x000001003d0d7824 */ /* 0x008fe200078e0205 */
[----:B------:R-:W-:-:S02]  /*29d30*/  F2FP.F16.E4M3.UNPACK_B R5, R18.H1 ;  /* 0x00000012ff05723e */ /* 0x000fc400030006ff */
[----:B------:R-:W3:Y:S02]  /*29d40*/  LDL.LU R59, [R1+0x290] ;  /* 0x00029000013b7983 */ /* 0x000ee40000300800 */
[----:B------:R-:W-:Y:S02]  /*29d50*/  F2FP.F16.E4M3.UNPACK_B R13, R13 ;  /* 0x0000000dff0d723e */ /* 0x000fe400020006ff */
[----:B------:R-:W-:Y:S02]  /*29d60*/  F2FP.F16.E4M3.UNPACK_B R6, R19.H1 ;  /* 0x00000013ff06723e */ /* 0x000fe400030006ff */
[----:B------:R-:W-:Y:S01]  /*29d70*/  F2FP.F16.E4M3.UNPACK_B R7, R52.H1 ;  /* 0x00000034ff07723e */ /* 0x000fe200030006ff */
[----:B----4-:R-:W-:Y:S01]  /*29d80*/  IMAD R12, R4, 0x100, R3 ;  /* 0x00000100040c7824 */ /* 0x010fe200078e0203 */
[----:B------:R-:W-:-:S04]  /*29d90*/  F2FP.F16.E4M3.UNPACK_B R4, R17.H1 ;  /* 0x00000011ff04723e */ /* 0x000fc800030006ff */
[----:B------:R-:W-:Y:S01]  /*29da0*/  F2FP.F16.E4M3.UNPACK_B R12, R12 ;  /* 0x0000000cff0c723e */ /* 0x000fe200020006ff */
[----:B--2---:R-:W-:Y:S01]  /*29db0*/  HMMA.16816.F32 R8, R40, R14, R8 ;  /* 0x0000000e2808723c */ /* 0x004fe20000001808 */
[----:B------:R-:W-:Y:S02]  /*29dc0*/  IMAD R14, R47, 0x100, R60 ;  /* 0x000001002f0e7824 */ /* 0x000fe400078e023c */
[----:B------:R-:W-:-:S03]  /*29dd0*/  IMAD R15, R16, 0x100, R46 ;  /* 0x00000100100f7824 */ /* 0x000fc600078e022e */
[----:B------:R-:W-:Y:S02]  /*29de0*/  F2FP.F16.E4M3.UNPACK_B R14, R14 ;  /* 0x0000000eff0e723e */ /* 0x000fe400020006ff */
[----:B------:R-:W-:Y:S01]  /*29df0*/  F2FP.F16.E4M3.UNPACK_B R15, R15 ;  /* 0x0000000fff0f723e */ /* 0x000fe200020006ff */
[----:B------:R-:W-:Y:S08]  /*29e00*/  HMMA.16816.F32 R40, R40, R44, R36 ;  /* 0x0000002c2828723c */ /* 0x000ff00000001824 */
[C---:B------:R-:W-:Y:S02]  /*29e10*/  HMMA.16816.F32 R44, R12.reuse, R4, R48 ;  /* 0x000000040c2c723c */ /* 0x040fe40000001830 */
[----:B------:R0:W-:Y:S04]  /*29e20*/  STL.64 [R1+0x110], R8 ;  /* 0x0001100801007387 */ /* 0x0001e80000100a00 */
[----:B------:R-:W-:Y:S05]  /*29e30*/  STL.64 [R1+0x118], R10 ;  /* 0x0001180a01007387 */ /* 0x000fea0000100a00 */
[----:B------:R-:W-:Y:S04]  /*29e40*/  STL.64 [R1+0x1f30], R42 ;  /* 0x001f302a01007387 */ /* 0x000fe80000100a00 */
[----:B------:R-:W-:Y:S01]  /*29e50*/  STL.64 [R1+0x1f28], R40 ;  /* 0x001f282801007387 */ /* 0x000fe20000100a00 */
[----:B------:R-:W-:Y:S01]  /*29e60*/  HMMA.16816.F32 R16, R12, R6, R32 ;  /* 0x000000060c10723c */ /* 0x000fe20000001820 */
[----:B0-----:R-:W-:-:S02]  /*29e70*/  F2FP.F16.E4M3.UNPACK_B R8, R53.H1 ;  /* 0x00000035ff08723e */ /* 0x001fc400030006ff */
[----:B------:R-:W-:Y:S01]  /*29e80*/  F2FP.F16.E4M3.UNPACK_B R9, R54.H1 ;  /* 0x00000036ff09723e */ /* 0x000fe200030006ff */
[----:B------:R-:W-:Y:S04]  /*29e90*/  STL.64 [R1+0x1f40], R46 ;  /* 0x001f402e01007387 */ /* 0x000fe80000100a00 */
[----:B------:R-:W-:Y:S04]  /*29ea0*/  STL.64 [R1+0x1f38], R44 ;  /* 0x001f382c01007387 */ /* 0x000fe80000100a00 */
[----:B------:R-:W-:Y:S04]  /*29eb0*/  STL.64 [R1+0x1fa0], R6 ;  /* 0x001fa00601007387 */ /* 0x000fe80000100a00 */
[----:B------:R0:W-:Y:S02]  /*29ec0*/  STL.64 [R1+0x1f98], R4 ;  /* 0x001f980401007387 */ /* 0x0001e40000100a00 */
[----:B0-----:R-:W-:Y:S01]  /*29ed0*/  HMMA.16816.F32 R4, R12, R8, R28 ;  /* 0x000000080c04723c */ /* 0x001fe2000000181c */
[----:B------:R-:W-:-:S02]  /*29ee0*/  F2FP.F16.E4M3.UNPACK_B R10, R55.H1 ;  /* 0x00000037ff0a723e */ /* 0x000fc400030006ff */
[----:B------:R-:W-:Y:S01]  /*29ef0*/  F2FP.F16.E4M3.UNPACK_B R11, R56.H1 ;  /* 0x00000038ff0b723e */ /* 0x000fe200030006ff */
[----:B------:R-:W-:Y:S04]  /*29f00*/  STL.64 [R1+0x1b0], R16 ;  /* 0x0001b01001007387 */ /* 0x000fe80000100a00 */
[----:B------:R-:W-:Y:S11]  /*29f10*/  STL.64 [R1+0x1b8], R18 ;  /* 0x0001b81201007387 */ /* 0x000ff60000100a00 */
[----:B------:R-:W-:Y:S04]  /*29f20*/  STL.64 [R1+0x1c0], R4 ;  /* 0x0001c00401007387 */ /* 0x000fe80000100a00 */
[----:B------:R0:W-:Y:S02]  /*29f30*/  STL.64 [R1+0x1c8], R6 ;  /* 0x0001c80601007387 */ /* 0x0001e40000100a00 */
[----:B0-----:R-:W-:Y:S01]  /*29f40*/  HMMA.16816.F32 R4, R12, R10, R24 ;  /* 0x0000000a0c04723c */ /* 0x001fe20000001818 */
[----:B------:R-:W-:-:S02]  /*29f50*/  F2FP.F16.E4M3.UNPACK_B R28, R57.H1 ;  /* 0x00000039ff1c723e */ /* 0x000fc400030006ff */
[----:B------:R-:W-:-:S15]  /*29f60*/  F2FP.F16.E4M3.UNPACK_B R29, R58.H1 ;  /* 0x0000003aff1d723e */ /* 0x000fde00030006ff */
[----:B------:R-:W-:Y:S01]  /*29f70*/  NOP ;  /* 0x0000000000007918 */ /* 0x000fe20000000000 */
[----:B------:R-:W-:Y:S04]  /*29f80*/  STL.64 [R1+0x1e0], R4 ;  /* 0x0001e00401007387 */ /* 0x000fe80000100a00 */
[----:B------:R0:W-:Y:S04]  /*29f90*/  STL.64 [R1+0x1e8], R6 ;  /* 0x0001e80601007387 */ /* 0x0001e80000100a00 */
[----:B------:R-:W2:Y:S01]  /*29fa0*/  LDL.LU R32, [R1+0x30] ;  /* 0x0000300001207983 */ /* 0x000ea20000300800 */
[----:B0-----:R-:W-:Y:S01]  /*29fb0*/  HMMA.16816.F32 R4, R12, R28, R20 ;  /* 0x0000001c0c04723c */ /* 0x001fe20000001814 */
[----:B------:R-:W-:-:S15]  /*29fc0*/  IMAD.MOV.U32 R35, RZ, RZ, R0 ;  /* 0x000000ffff237224 */ /* 0x000fde00078e0000 */
[----:B------:R-:W-:-:S03]  /*29fd0*/  NOP ;  /* 0x0000000000007918 */ /* 0x000fc60000000000 */
[----:B------:R0:W-:Y:S04]  /*29fe0*/  STL.64 [R1+0x200], R4 ;  /* 0x0002000401007387 */ /* 0x0001e80000100a00 */
[----:B------:R1:W-:Y:S04]  /*29ff0*/  STL.64 [R1+0x208], R6 ;  /* 0x0002080601007387 */ /* 0x0003e80000100a00 */
[----:B------:R-:W2:Y:S04]  /*2a000*/  LDL.LU R33, [R1+0x34] ;  /* 0x0000340001217983 */ /* 0x000ea80000300800 */
[----:B------:R-:W2:Y:S04]  /*2a010*/  LDL.LU R34, [R1+0x38] ;  /* 0x0000380001227983 */ /* 0x000ea80000300800 */
[----:B------:R-:W4:Y:S04]  /*2a020*/  LDL.LU R0, [R1+0x1fa8] ;  /* 0x001fa80001007983 */ /* 0x000f280000300800 */
[----:B------:R-:W2:Y:S04]  /*2a030*/  LDL.LU R16, [R1] ;  /* 0x0000000001107983 */ /* 0x000ea80000300800 */
[----:B------:R-:W2:Y:S04]  /*2a040*/  LDL.LU R17, [R1+0x4] ;  /* 0x0000040001117983 */ /* 0x000ea80000300800 */
[----:B------:R-:W2:Y:S04]  /*2a050*/  LDL.LU R18, [R1+0x8] ;  /* 0x0000080001127983 */ /* 0x000ea80000300800 */
[----:B------:R-:W2:Y:S04]  /*2a060*/  LDL.LU R19, [R1+0xc] ;  /* 0x00000c0001137983 */ /* 0x000ea80000300800 */
[----:B------:R-:W2:Y:S04]  /*2a070*/  LDL.LU R43, [R1+0x294] ;  /* 0x00029400012b7983 */ /* 0x000ea80000300800 */
[----:B0-----:R-:W4:Y:S04]  /*2a080*/  LDL.LU R4, [R1+0x10] ;  /* 0x0000100001047983 */ /* 0x001f280000300800 */
[----:B------:R-:W4:Y:S04]  /*2a090*/  LDL.LU R5, [R1+0x14] ;  /* 0x0000140001057983 */ /* 0x000f280000300800 */
        /* <DEDUP_REMOVED lines=9> */
[----:B---3--:R-:W-:-:S03]  /*2a130*/  F2FP.F16.E4M3.UNPACK_B R24, R59.H1 ;  /* 0x0000003bff18723e */ /* 0x008fc600030006ff */
[----:B------:R-:W3:Y:S04]  /*2a140*/  LDL.LU R23, [R1+0x5c8] ;  /* 0x0005c80001177983 */ /* 0x000ee80000300800 */
[----:B------:R-:W3:Y:S04]  /*2a150*/  LDL.LU R26, [R1+0x5c4] ;  /* 0x0005c400011a7983 */ /* 0x000ee80000300800 */
[----:B------:R-:W3:Y:S04]  /*2a160*/  LDL.LU R27, [R1+0x5d0] ;  /* 0x0005d000011b7983 */ /* 0x000ee80000300800 */
[----:B------:R-:W3:Y:S04]  /*2a170*/  LDL.LU R30, [R1+0x5cc] ;  /* 0x0005cc00011e7983 */ /* 0x000ee80000300800 */
[----:B------:R-:W3:Y:S04]  /*2a180*/  LDL.LU R31, [R1+0x5d8] ;  /* 0x0005d800011f7983 */ /* 0x000ee80000300800 */
[----:B------:R-:W3:Y:S04]  /*2a190*/  LDL.LU R50, [R1+0x5d4] ;  /* 0x0005d40001327983 */ /* 0x000ee80000300800 */
[----:B------:R-:W3:Y:S01]  /*2a1a0*/  LDL.LU R51, [R1+0x5e0] ;  /* 0x0005e00001337983 */ /* 0x000ee20000300800 */
[----:B--2---:R-:W-:Y:S01]  /*2a1b0*/  F2FP.F16.E4M3.UNPACK_B R25, R43.H1 ;  /* 0x0000002bff19723e */ /* 0x004fe200030006ff */
[----:B----4-:R-:W-:-:S02]  /*2a1c0*/  IMAD.MOV.U32 R39, RZ, RZ, R0 ;  /* 0x000000ffff277224 */ /* 0x010fc400078e0000 */
[----:B------:R-:W2:Y:S04]  /*2a1d0*/  LDL.LU R0, [R1+0x5dc] ;  /* 0x0005dc0001007983 */ /* 0x000ea80000300800 */
[----:B------:R-:W4:Y:S04]  /*2a1e0*/  LDL.LU R56, [R1+0x40] ;  /* 0x0000400001387983 */ /* 0x000f280000300800 */
[----:B------:R-:W4:Y:S04]  /*2a1f0*/  LDL.LU R57, [R1+0x44] ;  /* 0x0000440001397983 */ /* 0x000f280000300800 */
[----:B------:R-:W4:Y:S01]  /*2a200*/  LDL.LU R58, [R1+0x48] ;  /* 0x00004800013a7983 */ /* 0x000f220000300800 */
[----:B------:R-:W-:Y:S03]  /*2a210*/  HMMA.16816.F32 R4, R12, R24, R4 ;  /* 0x000000180c04723c */ /* 0x000fe60000001804 */
        /* <DEDUP_REMOVED lines=17> */
[----:B------:R-:W-:-:S02]  /*2a330*/  F2FP.F16.E4M3.UNPACK_B R20, R2.H1 ;  /* 0x00000002ff14723e */ /* 0x000fc400030006ff */
[----:B------:R-:W-:Y:S02]  /*2a340*/  F2FP.F16.E4M3.UNPACK_B R21, R61.H1 ;  /* 0x0000003dff15723e */ /* 0x000fe400030006ff */
[----:B------:R-:W-:Y:S02]  /*2a350*/  F2FP.F16.E4M3.UNPACK_B R2, R60.H1 ;  /* 0x0000003cff02723e */ /* 0x000fe400030006ff */
[----:B------:R-:W-:-:S03]  /*2a360*/  F2FP.F16.E4M3.UNPACK_B R3, R3.H1 ;  /* 0x00000003ff03723e */ /* 0x000fc600030006ff */
[C---:B------:R-:W-:Y:S08]  /*2a370*/  HMMA.16816.F32 R36, R12.reuse, R20, R36 ;  /* 0x000000140c24723c */ /* 0x040ff00000001824 */
[----:B------:R-:W-:Y:S01]  /*2a380*/  HMMA.16816.F32 R12, R12, R2, R16 ;  /* 0x000000020c0c723c */ /* 0x000fe20000001810 */
[----:B---3--:R-:W-:Y:S02]  /*2a390*/  IMAD R22, R26, 0x100, R23 ;  /* 0x000001001a167824 */ /* 0x008fe400078e0217 */
[----:B------:R-:W-:-:S02]  /*2a3a0*/  IMAD R23, R30, 0x100, R27 ;  /* 0x000001001e177824 */ /* 0x000fc400078e021b */
[----:B------:R-:W-:-:S06]  /*2a3b0*/  IMAD R26, R50, 0x100, R31 ;  /* 0x00000100321a7824 */ /* 0x000fcc00078e021f */
[----:B------:R-:W-:Y:S01]  /*2a3c0*/  IMAD.MOV.U32 R61, RZ, RZ, R38 ;  /* 0x000000ffff3d7224 */ /* 0x000fe200078e0026 */
[----:B------:R0:W-:Y:S01]  /*2a3d0*/  STL.64 [R1+0x230], R36 ;  /* 0x0002302401007387 */ /* 0x0001e20000100a00 */
[----:B------:R-:W-:-:S03]  /*2a3e0*/  IMAD.MOV.U32 R60, RZ, RZ, R39 ;  /* 0x000000ffff3c7224 */ /* 0x000fc600078e0027 */
[----:B------:R-:W3:Y:S04]  /*2a3f0*/  LDL.LU.64 R38, [R1+0x1f90] ;  /* 0x001f900001267983 */ /* 0x000ee80000300a00 */
[----:B0-----:R-:W3:Y:S04]  /*2a400*/  LDL.LU.64 R36, [R1+0x1f88] ;  /* 0x001f880001247983 */ /* 0x001ee80000300a00 */
[----:B------:R-:W3:Y:S04]  /*2a410*/  LDL.LU R42, [R1+0x5fc] ;  /* 0x0005fc00012a7983 */ /* 0x000ee80000300800 */
[----:B------:R-:W3:Y:S04]  /*2a420*/  LDL.LU R43, [R1+0x5f8] ;  /* 0x0005f800012b7983 */ /* 0x000ee80000300800 */
[----:B------:R-:W3:Y:S04]  /*2a430*/  LDL.LU.64 R18, [R1+0x1f80] ;  /* 0x001f800001127983 */ /* 0x000ee80000300a00 */
[----:B------:R-:W3:Y:S04]  /*2a440*/  LDL.LU.64 R16, [R1+0x1f78] ;  /* 0x001f780001107983 */ /* 0x000ee80000300a00 */
[----:B------:R-:W3:Y:S01]  /*2a450*/  LDL.LU R50, [R1+0x604] ;  /* 0x0006040001327983 */ /* 0x000ee20000300800 */
[----:B--2---:R-:W-:-:S03]  /*2a460*/  IMAD R27, R0, 0x100, R51 ;  /* 0x00000100001b7824 */ /* 0x004fc600078e0233 */
[----:B------:R-:W2:Y:S04]  /*2a470*/  LDL.LU R51, [R1+0x600] ;  /* 0x0006000001337983 */ /* 0x000ea80000300800 */
[----:B------:R0:W-:Y:S04]  /*2a480*/  STL.64 [R1+0x1f0], R12 ;  /* 0x0001f00c01007387 */ /* 0x0001e80000100a00 */
[----:B------:R1:W-:Y:S01]  /*2a490*/  STL.64 [R1+0x1f8], R14 ;  /* 0x0001f80e01007387 */ /* 0x0003e20000100a00 */
[----:B0-----:R-:W-:Y:S02]  /*2a4a0*/  F2FP.F16.E4M3.UNPACK_B R12, R22 ;  /* 0x00000016ff0c723e */ /* 0x001fe400020006ff */
[----:B------:R-:W-:-:S02]  /*2a4b0*/  F2FP.F16.E4M3.UNPACK_B R13, R23 ;  /* 0x00000017ff0d723e */ /* 0x000fc400020006ff */
[----:B-1----:R-:W-:Y:S02]  /*2a4c0*/  F2FP.F16.E4M3.UNPACK_B R14, R26 ;  /* 0x0000001aff0e723e */ /* 0x002fe400020006ff */
[----:B------:R-:W-:-:S07]  /*2a4d0*/  F2FP.F16.E4M3.UNPACK_B R15, R27 ;  /* 0x0000001bff0f723e */ /* 0x000fce00020006ff */
[C---:B----4-:R-:W-:Y:S08]  /*2a4e0*/  HMMA.16816.F32 R52, R12.reuse, R4, R52 ;  /* 0x000000040c34723c */ /* 0x050ff00000001834 */
[----:B------:R-:W-:Y:S11]  /*2a4f0*/  HMMA.16816.F32 R56, R12, R6, R56 ;  /* 0x000000060c38723c */ /* 0x000ff60000001838 */
[----:B------:R-:W-:Y:S04]  /*2a500*/  STL.64 [R1+0x210], R52 ;  /* 0x0002103401007387 */ /* 0x000fe80000100a00 */
[----:B------:R0:W-:Y:S01]  /*2a510*/  STL [R1+0x218], R54 ;  /* 0x0002183601007387 */ /* 0x0001e20000100800 */
[----:B------:R-:W-:-:S03]  /*2a520*/  IMAD.MOV.U32 R0, RZ, RZ, R55 ;  /* 0x000000ffff007224 */ /* 0x000fc600078e0037 */
[----:B0-----:R-:W4:Y:S04]  /*2a530*/  LDL.LU.64 R54, [R1+0x1f70] ;  /* 0x001f700001367983 */ /* 0x001f280000300a00 */
[----:B------:R-:W4:Y:S04]  /*2a540*/  LDL.LU.64 R52, [R1+0x1f68] ;  /* 0x001f680001347983 */ /* 0x000f280000300a00 */
[----:B------:R-:W-:Y:S04]  /*2a550*/  STL.64 [R1+0x1d0], R56 ;  /* 0x0001d03801007387 */ /* 0x000fe80000100a00 */
[----:B------:R0:W-:Y:S04]  /*2a560*/  STL.64 [R1+0x1d8], R58 ;  /* 0x0001d83a01007387 */ /* 0x0001e80000100a00 */
[----:B0-----:R-:W2:Y:S04]  /*2a570*/  LDL.LU.64 R58, [R1+0x1f60] ;  /* 0x001f6000013a7983 */ /* 0x001ea80000300a00 */
[----:B------:R-:W2:Y:S01]  /*2a580*/  LDL.LU.64 R56, [R1+0x1f58] ;  /* 0x001f580001387983 */ /* 0x000ea20000300a00 */
[----:B------:R-:W-:-:S15]  /*2a590*/  HMMA.16816.F32 R32, R12, R8, R32 ;  /* 0x000000080c20723c */ /* 0x000fde0000001820 */
[----:B------:R-:W-:-:S04]  /*2a5a0*/  NOP ;  /* 0x0000000000007918 */ /* 0x000fc80000000000 */
[----:B------:R-:W-:Y:S04]  /*2a5b0*/  STL.64 [R1+0x1a0], R32 ;  /* 0x0001a02001007387 */ /* 0x000fe80000100a00 */
[----:B------:R0:W-:Y:S02]  /*2a5c0*/  STL.64 [R1+0x1a8], R34 ;  /* 0x0001a82201007387 */ /* 0x0001e40000100a00 */
[----:B0-----:R-:W-:-:S15]  /*2a5d0*/  HMMA.16816.F32 R32, R12, R10, R44 ;  /* 0x0000000a0c20723c */ /* 0x001fde000000182c */
[----:B------:R-:W-:-:S04]  /*2a5e0*/  NOP ;  /* 0x0000000000007918 */ /* 0x000fc80000000000 */
[----:B------:R-:W-:Y:S04]  /*2a5f0*/  STL.64 [R1+0x190], R32 ;  /* 0x0001902001007387 */ /* 0x000fe80000100a00 */
[----:B------:R3:W-:Y:S02]  /*2a600*/  STL.64 [R1+0x198], R34 ;  /* 0x0001982201007387 */ /* 0x0007e40000100a00 */
[----:B---3--:R-:W-:Y:S01]  /*2a610*/  HMMA.16816.F32 R32, R12, R20, R16 ;  /* 0x000000140c20723c */ /* 0x008fe20000001810 */
[----:B------:R-:W-:Y:S02]  /*2a620*/  IMAD R17, R41, 0x100, R40 ;  /* 0x0000010029117824 */ /* 0x000fe400078e0228 */
[----:B------:R-:W-:Y:S02]  /*2a630*/  IMAD.MOV.U32 R40, RZ, RZ, R37 ;  /* 0x000000ffff287224 */ /* 0x000fe400078e0025 */
[----:B------:R-:W-:-:S02]  /*2a640*/  IMAD R18, R43, 0x100, R42 ;  /* 0x000001002b127824 */ /* 0x000fc400078e022a */
[----:B------:R-:W-:Y:S02]  /*2a650*/  IMAD.MOV.U32 R41, RZ, RZ, R38 ;  /* 0x000000ffff297224 */ /* 0x000fe400078e0026 */
[----:B------:R-:W-:Y:S01]  /*2a660*/  IMAD.MOV.U32 R42, RZ, RZ, R39 ;  /* 0x000000ffff2a7224 */ /* 0x000fe200078e0027 */
[C---:B----4-:R-:W-:Y:S08]  /*2a670*/  HMMA.16816.F32 R44, R12.reuse, R24, R52 ;  /* 0x000000180c2c723c */ /* 0x050ff00000001834 */
[----:B--2---:R-:W-:-:S15]  /*2a680*/  HMMA.16816.F32 R56, R12, R28, R56 ;  /* 0x0000001c0c38723c */ /* 0x004fde0000001838 */
[----:B------:R-:W-:-:S04]  /*2a690*/  NOP ;  /* 0x0000000000007918 */ /* 0x000fc80000000000 */
[----:B------:R0:W-:Y:S04]  /*2a6a0*/  STL.64 [R1+0x180], R56 ;  /* 0x0001803801007387 */ /* 0x0001e80000100a00 */
[----:B------:R1:W-:Y:S04]  /*2a6b0*/  STL.64 [R1+0x188], R58 ;  /* 0x0001883a01007387 */ /* 0x0003e80000100a00 */
[----:B------:R2:W-:Y:S04]  /*2a6c0*/  STL.64 [R1+0xb0], R44 ;  /* 0x0000b02c01007387 */ /* 0x0005e80000100a00 */
[----:B------:R3:W-:Y:S04]  /*2a6d0*/  STL.64 [R1+0xb8], R46 ;  /* 0x0000b82e01007387 */ /* 0x0007e80000100a00 */
[----:B------:R4:W-:Y:S04]  /*2a6e0*/  STL.64 [R1+0x90], R32 ;  /* 0x0000902001007387 */ /* 0x0009e80000100a00 */
[----:B------:R0:W-:Y:S04]  /*2a6f0*/  STL.64 [R1+0x98], R34 ;  /* 0x0000982201007387 */ /* 0x0001e80000100a00 */
[----:B------:R-:W4:Y:S04]  /*2a700*/  LDL.LU R52, [R1+0xa0] ;  /* 0x0000a00001347983 */ /* 0x000f280000300800 */
[----:B------:R-:W4:Y:S04]  /*2a710*/  LDL.LU R53, [R1+0xa4] ;  /* 0x0000a40001357983 */ /* 0x000f280000300800 */
[----:B------:R-:W4:Y:S04]  /*2a720*/  LDL.LU R54, [R1+0xa8] ;  /* 0x0000a80001367983 */ /* 0x000f280000300800 */
[----:B------:R-:W4:Y:S04]  /*2a730*/  LDL.LU R55, [R1+0xac] ;  /* 0x0000ac0001377983 */ /* 0x000f280000300800 */
[----:B0-----:R-:W4:Y:S04]  /*2a740*/  LDL.LU R56, [R1+0xc0] ;  /* 0x0000c00001387983 */ /* 0x001f280000300800 */
[----:B------:R-:W4:Y:S04]  /*2a750*/  LDL.LU R57, [R1+0xc4] ;  /* 0x0000c40001397983 */ /* 0x000f280000300800 */
[----:B-1----:R-:W4:Y:S01]  /*2a760*/  LDL.LU R58, [R1+0xc8] ;  /* 0x0000c800013a7983 */ /* 0x002f220000300800 */
[----:B------:R-:W-:-:S03]  /*2a770*/  IMAD.MOV.U32 R59, RZ, RZ, R36 ;  /* 0x000000ffff3b7224 */ /* 0x000fc600078e0024 */
[----:B------:R-:W4:Y:S04]  /*2a780*/  LDL.LU R36, [R1+0x1f54] ;  /* 0x001f540001247983 */ /* 0x000f280000300800 */
[----:B--2---:R-:W2:Y:S04]  /*2a790*/  LDL.LU R44, [R1+0x70] ;  /* 0x00007000012c7983 */ /* 0x004ea80000300800 */
[----:B------:R-:W2:Y:S04]  /*2a7a0*/  LDL.LU R45, [R1+0x74] ;  /* 0x00007400012d7983 */ /* 0x000ea80000300800 */
[----:B---3--:R-:W2:Y:S04]  /*2a7b0*/  LDL.LU R46, [R1+0x78] ;  /* 0x00007800012e7983 */ /* 0x008ea80000300800 */
[----:B------:R-:W2:Y:S04]  /*2a7c0*/  LDL.LU R47, [R1+0x7c] ;  /* 0x00007c00012f7983 */ /* 0x000ea80000300800 */
[----:B------:R-:W3:Y:S04]  /*2a7d0*/  LDL.LU R37, [R1+0x1f50] ;  /* 0x001f500001257983 */ /* 0x000ee80000300800 */
[----:B------:R-:W3:Y:S04]  /*2a7e0*/  LDL.LU R38, [R1+0x1f4c] ;  /* 0x001f4c0001267983 */ /* 0x000ee80000300800 */
[----:B------:R-:W3:Y:S04]  /*2a7f0*/  LDL.LU R39, [R1+0x1f48] ;  /* 0x001f480001277983 */ /* 0x000ee80000300800 */
[----:B------:R-:W2:Y:S04]  /*2a800*/  LDL.LU R43, [R1+0xdc] ;  /* 0x0000dc00012b7983 */ /* 0x000ea80000300800 */
[----:B----4-:R-:W4:Y:S04]  /*2a810*/  LDL.LU R32, [R1+0x60c] ;  /* 0x00060c0001207983 */ /* 0x010f280000300800 */
[----:B------:R-:W4:Y:S04]  /*2a820*/  LDL.LU R33, [R1+0x608] ;  /* 0x0006080001217983 */ /* 0x000f280000300800 */
[----:B------:R-:W2:Y:S01]  /*2a830*/  LDL.LU R34, [R1+0x614] ;  /* 0x0006140001227983 */ /* 0x000ea20000300800 */
[----:B------:R-:W-:-:S03]  /*2a840*/  IMAD R16, R49, 0x100, R48 ;  /* 0x0000010031107824 */ /* 0x000fc600078e0230 */
[----:B------:R-:W2:Y:S04]  /*2a850*/  LDL.LU R35, [R1+0x610] ;  /* 0x0006100001237983 */ /* 0x000ea80000300800 */
[----:B------:R-:W2:Y:S01]  /*2a860*/  LDL.LU R48, [R1+0x61c] ;  /* 0x00061c0001307983 */ /* 0x000ea20000300800 */
[----:B------:R-:W-:-:S03]  /*2a870*/  IMAD R19, R51, 0x100, R50 ;  /* 0x0000010033137824 */ /* 0x000fc600078e0232 */
[----:B------:R-:W2:Y:S04]  /*2a880*/  LDL.LU R49, [R1+0x618] ;  /* 0x0006180001317983 */ /* 0x000ea80000300800 */
[----:B------:R-:W2:Y:S04]  /*2a890*/  LDL.LU R50, [R1+0x624] ;  /* 0x0006240001327983 */ /* 0x000ea80000300800 */
[----:B------:R-:W2:Y:S01]  /*2a8a0*/  LDL.LU R51, [R1+0x620] ;  /* 0x0006200001337983 */ /* 0x000ea20000300800 */
[----:B---3--:R-:W-:-:S15]  /*2a8b0*/  HMMA.16816.F32 R36, R12, R2, R36 ;  /* 0x000000020c24723c */ /* 0x008fde0000001824 */
[----:B------:R-:W-:-:S04]  /*2a8c0*/  NOP ;  /* 0x0000000000007918 */ /* 0x000fc80000000000 */
[----:B------:R0:W-:Y:S04]  /*2a8d0*/  STL [R1+0x1eac], R36 ;  /* 0x001eac2401007387 */ /* 0x0001e80000100800 */
[----:B------:R1:W-:Y:S04]  /*2a8e0*/  STL [R1+0x1ea8], R37 ;  /* 0x001ea82501007387 */ /* 0x0003e80000100800 */
[----:B------:R3:W-:Y:S04]  /*2a8f0*/  STL [R1+0x1ea4], R38 ;  /* 0x001ea42601007387 */ /* 0x0007e80000100800 */
[----:B------:R2:W-:Y:S04]  /*2a900*/  STL [R1+0x1ea0], R39 ;  /* 0x001ea02701007387 */ /* 0x0005e80000100800 */
[----:B0-----:R-:W4:Y:S04]  /*2a910*/  LDL.LU R36, [R1+0x80] ;  /* 0x0000800001247983 */ /* 0x001f280000300800 */
[----:B-1----:R-:W4:Y:S04]  /*2a920*/  LDL.LU R37, [R1+0x84] ;  /* 0x0000840001257983 */ /* 0x002f280000300800 */
[----:B---3--:R-:W4:Y:S04]  /*2a930*/  LDL.LU R38, [R1+0x88] ;  /* 0x0000880001267983 */ /* 0x008f280000300800 */
[----:B--2---:R-:W4:Y:S01]  /*2a940*/  LDL.LU R39, [R1+0x8c] ;  /* 0x00008c0001277983 */ /* 0x004f220000300800 */
[----:B------:R-:W-:-:S02]  /*2a950*/  F2FP.F16.E4M3.UNPACK_B R12, R16 ;  /* 0x00000010ff0c723e */ /* 0x000fc400020006ff */
[----:B------:R-:W-:Y:S02]  /*2a960*/  F2FP.F16.E4M3.UNPACK_B R13, R17 ;  /* 0x00000011ff0d723e */ /* 0x000fe400020006ff */
[----:B------:R-:W-:Y:S02]  /*2a970*/  F2FP.F16.E4M3.UNPACK_B R14, R18 ;  /* 0x00000012ff0e723e */ /* 0x000fe400020006ff */
[----:B------:R-:W-:Y:S01]  /*2a980*/  F2FP.F16.E4M3.UNPACK_B R15, R19 ;  /* 0x00000013ff0f723e */ /* 0x000fe200020006ff */
[----:B------:R-:W2:Y:S04]  /*2a990*/  LDL.LU R16, [R1+0x100] ;  /* 0x0001000001107983 */ /* 0x000ea80000300800 */
[----:B------:R-:W2:Y:S04]  /*2a9a0*/  LDL.LU R17, [R1+0x104] ;  /* 0x0001040001117983 */ /* 0x000ea80000300800 */
[----:B------:R-:W2:Y:S04]  /*2a9b0*/  LDL.LU R18, [R1+0x108] ;  /* 0x0001080001127983 */ /* 0x000ea80000300800 */
[----:B------:R-:W2:Y:S01]  /*2a9c0*/  LDL.LU R19, [R1+0x10c] ;  /* 0x00010c0001137983 */ /* 0x000ea20000300800 */
[C---:B------:R-:W-:Y:S08]  /*2a9d0*/  HMMA.16816.F32 R44, R12.reuse, R4, R44 ;  /* 0x000000040c2c723c */ /* 0x040ff0000000182c */
[C---:B------:R-:W-:Y:S08]  /*2a9e0*/  HMMA.16816.F32 R52, R12.reuse, R8, R52 ;  /* 0x000000080c34723c */ /* 0x040ff00000001834 */
[C---:B------:R-:W-:Y:S03]  /*2a9f0*/  HMMA.16816.F32 R40, R12.reuse, R28, R40 ;  /* 0x0000001c0c28723c */ /* 0x040fe60000001828 */
[----:B------:R-:W-:Y:S04]  /*2aa00*/  STL.64 [R1+0x70], R44 ;  /* 0x0000702c01007387 */ /* 0x000fe80000100a00 */
[----:B------:R0:W-:Y:S04]  /*2aa10*/  STL.64 [R1+0x78], R46 ;  /* 0x0000782e01007387 */ /* 0x0001e80000100a00 */
[----:B0-----:R-:W3:Y:S04]  /*2aa20*/  LDL.LU.64 R46, [R1+0x1f40] ;  /* 0x001f4000012e7983 */ /* 0x001ee80000300a00 */
[----:B------:R-:W3:Y:S01]  /*2aa30*/  LDL.LU.64 R44, [R1+0x1f38] ;  /* 0x001f3800012c7983 */ /* 0x000ee20000300a00 */
[----:B----4-:R-:W-:-:S15]  /*2aa40*/  HMMA.16816.F32 R36, R12, R6, R36 ;  /* 0x000000060c24723c */ /* 0x010fde0000001824 */
[----:B------:R-:W-:-:S04]  /*2aa50*/  NOP ;  /* 0x0000000000007918 */ /* 0x000fc80000000000 */
[----:B------:R-:W-:Y:S04]  /*2aa60*/  STL.64 [R1+0x60], R36 ;  /* 0x0000602401007387 */ /* 0x000fe80000100a00 */
[----:B------:R0:W-:Y:S02]  /*2aa70*/  STL.64 [R1+0x68], R38 ;  /* 0x0000682601007387 */ /* 0x0001e40000100a00 */
[----:B0-----:R-:W-:Y:S02]  /*2aa80*/  HMMA.16816.F32 R36, R12, R10, R56 ;  /* 0x0000000a0c24723c */ /* 0x001fe40000001838 */
[----:B------:R0:W-:Y:S04]  /*2aa90*/  STL.64 [R1+0x50], R52 ;  /* 0x0000503401007387 */ /* 0x0001e80000100a00 */
[----:B------:R1:W-:Y:S04]  /*2aaa0*/  STL.64 [R1+0x58], R54 ;  /* 0x0000583601007387 */ /* 0x0003e80000100a00 */
[----:B0-----:R-:W4:Y:S09]  /*2aab0*/  LDL.LU R52, [R1+0xf0] ;  /* 0x0000f00001347983 */ /* 0x001f320000300800 */
[----:B------:R0:W-:Y:S04]  /*2aac0*/  STL.64 [R1+0x40], R36 ;  /* 0x0000402401007387 */ /* 0x0001e80000100a00 */
[----:B------:R0:W-:Y:S04]  /*2aad0*/  STL.64 [R1+0x48], R38 ;  /* 0x0000482601007387 */ /* 0x0001e80000100a00 */
[----:B------:R-:W4:Y:S04]  /*2aae0*/  LDL.LU R53, [R1+0xf4] ;  /* 0x0000f40001357983 */ /* 0x000f280000300800 */
[----:B-1----:R-:W4:Y:S04]  /*2aaf0*/  LDL.LU R54, [R1+0xf8] ;  /* 0x0000f80001367983 */ /* 0x002f280000300800 */
[----:B------:R-:W4:Y:S04]  /*2ab00*/  LDL.LU R55, [R1+0xfc] ;  /* 0x0000fc0001377983 */ /* 0x000f280000300800 */
[----:B------:R-:W3:Y:S04]  /*2ab10*/  LDL.LU R56, [R1+0x170] ;  /* 0x0001700001387983 */ /* 0x000ee80000300800 */
[----:B------:R-:W3:Y:S04]  /*2ab20*/  LDL.LU R57, [R1+0x174] ;  /* 0x0001740001397983 */ /* 0x000ee80000300800 */
[----:B------:R-:W3:Y:S04]  /*2ab30*/  LDL.LU R58, [R1+0x178] ;  /* 0x00017800013a7983 */ /* 0x000ee80000300800 */
[----:B------:R-:W3:Y:S01]  /*2ab40*/  LDL.LU R59, [R1+0x17c] ;  /* 0x00017c00013b7983 */ /* 0x000ee20000300800 */
[----:B0-----:R-:W-:-:S02]  /*2ab50*/  IMAD.MOV.U32 R36, RZ, RZ, R43 ;  /* 0x000000ffff247224 */ /* 0x001fc400078e002b */
[----:B------:R-:W-:Y:S02]  /*2ab60*/  IMAD.MOV.U32 R39, RZ, RZ, R40 ;  /* 0x000000ffff277224 */ /* 0x000fe400078e0028 */
[----:B------:R-:W-:Y:S02]  /*2ab70*/  IMAD.MOV.U32 R38, RZ, RZ, R41 ;  /* 0x000000ffff267224 */ /* 0x000fe400078e0029 */
[----:B------:R-:W-:Y:S01]  /*2ab80*/  IMAD.MOV.U32 R37, RZ, RZ, R42 ;  /* 0x000000ffff257224 */ /* 0x000fe200078e002a */
[----:B------:R-:W3:Y:S04]  /*2ab90*/  LDL.LU R40, [R1+0x160] ;  /* 0x0001600001287983 */ /* 0x000ee80000300800 */
[----:B------:R-:W3:Y:S04]  /*2aba0*/  LDL.LU R41, [R1+0x164] ;  /* 0x0001640001297983 */ /* 0x000ee80000300800 */
[----:B------:R-:W3:Y:S04]  /*2abb0*/  LDL.LU R42, [R1+0x168] ;  /* 0x00016800012a7983 */ /* 0x000ee80000300800 */
[----:B------:R-:W3:Y:S04]  /*2abc0*/  LDL.LU R43, [R1+0x16c] ;  /* 0x00016c00012b7983 */ /* 0x000ee80000300800 */
[----:B------:R0:W-:Y:S04]  /*2abd0*/  STL [R1+0x1f1c], R36 ;  /* 0x001f1c2401007387 */ /* 0x0001e80000100800 */
[----:B------:R1:W-:Y:S04]  /*2abe0*/  STL [R1+0x1f18], R37 ;  /* 0x001f182501007387 */ /* 0x0003e80000100800 */
[----:B------:R1:W-:Y:S04]  /*2abf0*/  STL [R1+0x1f14], R38 ;  /* 0x001f142601007387 */ /* 0x0003e80000100800 */
[----:B------:R2:W-:Y:S04]  /*2ac00*/  STL [R1+0x1f10], R39 ;  /* 0x001f102701007387 */ /* 0x0005e80000100800 */
[----:B0-----:R-:W3:Y:S04]  /*2ac10*/  LDL.LU R36, [R1+0xe0] ;  /* 0x0000e00001247983 */ /* 0x001ee80000300800 */
[----:B-1----:R-:W3:Y:S04]  /*2ac20*/  LDL.LU R37, [R1+0xe4] ;  /* 0x0000e40001257983 */ /* 0x002ee80000300800 */
[----:B------:R-:W3:Y:S04]  /*2ac30*/  LDL.LU R38, [R1+0xe8] ;  /* 0x0000e80001267983 */ /* 0x000ee80000300800 */
[----:B--2---:R-:W3:Y:S01]  /*2ac40*/  LDL.LU R39, [R1+0xec] ;  /* 0x0000ec0001277983 */ /* 0x004ee20000300800 */
[----:B------:R-:W-:Y:S01]  /*2ac50*/  HMMA.16816.F32 R16, R12, R20, R16 ;  /* 0x000000140c10723c */ /* 0x000fe20000001810 */
[----:B------:R-:W-:-:S02]  /*2ac60*/  IMAD R32, R33, 0x100, R32 ;  /* 0x0000010021207824 */ /* 0x000fc400078e0220 */
[----:B------:R-:W-:Y:S02]  /*2ac70*/  IMAD R33, R35, 0x100, R34 ;  /* 0x0000010023217824 */ /* 0x000fe400078e0222 */
[----:B------:R-:W-:Y:S02]  /*2ac80*/  IMAD R34, R49, 0x100, R48 ;  /* 0x0000010031227824 */ /* 0x000fe400078e0230 */
[----:B------:R-:W-:Y:S01]  /*2ac90*/  IMAD R35, R51, 0x100, R50 ;  /* 0x0000010033237824 */ /* 0x000fe200078e0232 */
[----:B------:R-:W-:Y:S02]  /*2aca0*/  F2FP.F16.E4M3.UNPACK_B R32, R32 ;  /* 0x00000020ff20723e */ /* 0x000fe400020006ff */
[----:B------:R-:W-:Y:S02]  /*2acb0*/  F2FP.F16.E4M3.UNPACK_B R33, R33 ;  /* 0x00000021ff21723e */ /* 0x000fe400020006ff */
[----:B------:R-:W-:Y:S02]  /*2acc0*/  F2FP.F16.E4M3.UNPACK_B R34, R34 ;  /* 0x00000022ff22723e */ /* 0x000fe400020006ff */
[----:B------:R-:W-:Y:S01]  /*2acd0*/  F2FP.F16.E4M3.UNPACK_B R35, R35 ;  /* 0x00000023ff23723e */ /* 0x000fe200020006ff */
[----:B---3--:R-:W-:Y:S08]  /*2ace0*/  HMMA.16816.F32 R36, R12, R24, R36 ;  /* 0x000000180c24723c */ /* 0x008ff00000001824 */
[----:B------:R-:W-:Y:S11]  /*2acf0*/  HMMA.16816.F32 R56, R32, R4, R56 ;  /* 0x000000042038723c */ /* 0x000ff60000001838 */
[----:B------:R-:W-:Y:S04]  /*2ad00*/  STL.64 [R1+0x20], R36 ;  /* 0x0000202401007387 */ /* 0x000fe80000100a00 */
[----:B------:R-:W-:Y:S04]  /*2ad10*/  STL.64 [R1+0x28], R38 ;  /* 0x0000282601007387 */ /* 0x000fe80000100a00 */
[----:B------:R0:W-:Y:S04]  /*2ad20*/  STL.64 [R1+0x10], R16 ;  /* 0x0000101001007387 */ /* 0x0001e80000100a00 */
[----:B------:R1:W-:Y:S04]  /*2ad30*/  STL.64 [R1+0x18], R18 ;  /* 0x0000181201007387 */ /* 0x0003e80000100a00 */
[----:B------:R-:W2:Y:S04]  /*2ad40*/  LDL.LU R48, [R1+0x150] ;  /* 0x0001500001307983 */ /* 0x000ea80000300800 */
[----:B------:R-:W2:Y:S04]  /*2ad50*/  LDL.LU R49, [R1+0x154] ;  /* 0x0001540001317983 */ /* 0x000ea80000300800 */
[----:B------:R-:W2:Y:S04]  /*2ad60*/  LDL.LU R50, [R1+0x158] ;  /* 0x0001580001327983 */ /* 0x000ea80000300800 */
[----:B------:R-:W2:Y:S04]  /*2ad70*/  LDL.LU R51, [R1+0x15c] ;  /* 0x00015c0001337983 */ /* 0x000ea80000300800 */
[----:B0-----:R-:W3:Y:S04]  /*2ad80*/  LDL.LU R16, [R1+0x140] ;  /* 0x0001400001107983 */ /* 0x001ee80000300800 */
[----:B------:R-:W3:Y:S04]  /*2ad90*/  LDL.LU R17, [R1+0x144] ;  /* 0x0001440001117983 */ /* 0x000ee80000300800 */
[----:B-1----:R-:W3:Y:S04]  /*2ada0*/  LDL.LU R18, [R1+0x148] ;  /* 0x0001480001127983 */ /* 0x002ee80000300800 */
[----:B------:R-:W3:Y:S01]  /*2adb0*/  LDL.LU R19, [R1+0x14c] ;  /* 0x00014c0001137983 */ /* 0x000ee20000300800 */
[----:B----4-:R-:W-:Y:S03]  /*2adc0*/  HMMA.16816.F32 R12, R12, R2, R52 ;  /* 0x000000020c0c723c */ /* 0x010fe60000001834 */
[----:B------:R-:W-:Y:S04]  /*2add0*/  STL.64 [R1+0x1e28], R58 ;  /* 0x001e283a01007387 */ /* 0x000fe80000100a00 */
[----:B------:R-:W-:Y:S01]  /*2ade0*/  STL.64 [R1+0x1e20], R56 ;  /* 0x001e203801007387 */ /* 0x000fe20000100a00 */
        /* <DEDUP_REMOVED lines=9> */
[----:B------:R0:W-:Y:S01]  /*2ae80*/  STL.64 [R1+0x1e38], R54 ;  /* 0x001e383601007387 */ /* 0x0001e20000100a00 */
[----:B------:R-:W-:-:S03]  /*2ae90*/  IMAD.MOV.U32 R36, RZ, RZ, R12 ;  /* 0x000000ffff247224 */ /* 0x000fc600078e000c */
[----:B0-----:R-:W4:Y:S04]  /*2aea0*/  LDL.LU R54, [R1+0x644] ;  /* 0x0006440001367983 */ /* 0x001f280000300800 */
[----:B------:R0:W-:Y:S01]  /*2aeb0*/  STL.64 [R1+0x1e30], R52 ;  /* 0x001e303401007387 */ /* 0x0001e20000100a00 */
[----:B------:R-:W-:-:S03]  /*2aec0*/  IMAD.MOV.U32 R37, RZ, RZ, R13 ;  /* 0x000000ffff257224 */ /* 0x000fc600078e000d */
[----:B0-----:R-:W4:Y:S04]  /*2aed0*/  LDL.LU R52, [R1+0x634] ;  /* 0x0006340001347983 */ /* 0x001f280000300800 */
[----:B------:R-:W4:Y:S01]  /*2aee0*/  LDL.LU R53, [R1+0x63c] ;  /* 0x00063c0001357983 */ /* 0x000f220000300800 */
[----:B------:R-:W-:Y:S02]  /*2aef0*/  IMAD.MOV.U32 R38, RZ, RZ, R14 ;  /* 0x000000ffff267224 */ /* 0x000fe400078e000e */
[----:B------:R-:W-:Y:S01]  /*2af00*/  IMAD.MOV.U32 R39, RZ, RZ, R15 ;  /* 0x000000ffff277224 */ /* 0x000fe200078e000f */
[C---:B--2---:R-:W-:Y:S01]  /*2af10*/  HMMA.16816.F32 R48, R32.reuse, R8, R48 ;  /* 0x000000082030723c */ /* 0x044fe20000001830 */
[----:B------:R-:W2:Y:S07]  /*2af20*/  LDL.LU R9, [R1+0x62c] ;  /* 0x00062c0001097983 */ /* 0x000eae0000300800 */
[C---:B---3--:R-:W-:Y:S11]  /*2af30*/  HMMA.16816.F32 R16, R32.reuse, R10, R16 ;  /* 0x0000000a2010723c */ /* 0x048ff60000001810 */
[----:B------:R-:W-:Y:S04]  /*2af40*/  STL.64 [R1+0x1e48], R50 ;  /* 0x001e483201007387 */ /* 0x000fe80000100a00 */
[----:B------:R0:W-:Y:S04]  /*2af50*/  STL.64 [R1+0x1e40], R48 ;  /* 0x001e403001007387 */ /* 0x0001e80000100a00 */
[----:B0-----:R-:W3:Y:S04]  /*2af60*/  LDL.LU R48, [R1+0x110] ;  /* 0x0001100001307983 */ /* 0x001ee80000300800 */
[----:B------:R-:W3:Y:S04]  /*2af70*/  LDL.LU R49, [R1+0x114] ;  /* 0x0001140001317983 */ /* 0x000ee80000300800 */
[----:B------:R-:W3:Y:S04]  /*2af80*/  LDL.LU R50, [R1+0x118] ;  /* 0x0001180001327983 */ /* 0x000ee80000300800 */
[----:B------:R-:W3:Y:S04]  /*2af90*/  LDL.LU R51, [R1+0x11c] ;  /* 0x00011c0001337983 */ /* 0x000ee80000300800 */
[----:B------:R-:W3:Y:S04]  /*2afa0*/  LDL R55, [R1+0x248] ;  /* 0x0002480001377983 */ /* 0x000ee80000100800 */
[----:B------:R-:W3:Y:S04]  /*2afb0*/  LDL R56, [R1+0x24c] ;  /* 0x00024c0001387983 */ /* 0x000ee80000100800 */
[----:B------:R-:W3:Y:S04]  /*2afc0*/  LDL R57, [R1+0x258] ;  /* 0x0002580001397983 */ /* 0x000ee80000100800 */
[----:B------:R-:W3:Y:S04]  /*2afd0*/  LDL R58, [R1+0x25c] ;  /* 0x00025c00013a7983 */ /* 0x000ee80000100800 */
[----:B------:R-:W3:Y:S04]  /*2afe0*/  LDL R59, [R1+0x268] ;  /* 0x00026800013b7983 */ /* 0x000ee80000100800 */
[----:B------:R-:W3:Y:S04]  /*2aff0*/  LDL.LU R12, [R1+0x1b0] ;  /* 0x0001b000010c7983 */ /* 0x000ee80000300800 */
[----:B------:R-:W3:Y:S04]  /*2b000*/  LDL.LU R13, [R1+0x1b4] ;  /* 0x0001b400010d7983 */ /* 0x000ee80000300800 */
[----:B------:R-:W3:Y:S04]  /*2b010*/  LDL.LU R14, [R1+0x1b8] ;  /* 0x0001b800010e7983 */ /* 0x000ee80000300800 */
[----:B------:R-:W3:Y:S04]  /*2b020*/  LDL.LU R15, [R1+0x1bc] ;  /* 0x0001bc00010f7983 */ /* 0x000ee80000300800 */
[----:B------:R-:W-:Y:S04]  /*2b030*/  STL.64 [R1+0x1e58], R18 ;  /* 0x001e581201007387 */ /* 0x000fe80000100a00 */
[----:B------:R0:W-:Y:S01]  /*2b040*/  STL.64 [R1+0x1e50], R16 ;  /* 0x001e501001007387 */ /* 0x0001e20000100a00 */
[----:B----4-:R-:W-:Y:S03]  /*2b050*/  HMMA.16816.F32 R28, R32, R28, R40 ;  /* 0x0000001c201c723c */ /* 0x010fe60000001828 */
[----:B0-----:R-:W4:Y:S04]  /*2b060*/  LDL.LU R16, [R1+0x120] ;  /* 0x0001200001107983 */ /* 0x001f280000300800 */
[----:B------:R-:W4:Y:S04]  /*2b070*/  LDL.LU R17, [R1+0x124] ;  /* 0x0001240001117983 */ /* 0x000f280000300800 */
[----:B------:R-:W4:Y:S04]  /*2b080*/  LDL.LU R18, [R1+0x128] ;  /* 0x0001280001127983 */ /* 0x000f280000300800 */
[----:B------:R-:W4:Y:S04]  /*2b090*/  LDL.LU R19, [R1+0x12c] ;  /* 0x00012c0001137983 */ /* 0x000f280000300800 */
[----:B------:R-:W4:Y:S04]  /*2b0a0*/  LDL.LU.64 R42, [R1+0x1f30] ;  /* 0x001f3000012a7983 */ /* 0x000f280000300a00 */
[----:B------:R-:W4:Y:S01]  /*2b0b0*/  LDL.LU.64 R40, [R1+0x1f28] ;  /* 0x001f280001287983 */ /* 0x000f220000300a00 */
[----:B------:R-:W-:-:S02]  /*2b0c0*/  IMAD R5, R5, 0x100, R52 ;  /* 0x0000010005057824 */ /* 0x000fc400078e0234 */
[----:B------:R-:W-:Y:S02]  /*2b0d0*/  IMAD R6, R6, 0x100, R53 ;  /* 0x0000010006067824 */ /* 0x000fe400078e0235 */
[----:B------:R-:W-:Y:S01]  /*2b0e0*/  IMAD R7, R7, 0x100, R54 ;  /* 0x0000010007077824 */ /* 0x000fe200078e0236 */
[----:B------:R0:W-:Y:S04]  /*2b0f0*/  STL.64 [R1+0x1e68], R30 ;  /* 0x001e681e01007387 */ /* 0x0001e80000100a00 */
[----:B------:R-:W-:Y:S01]  /*2b100*/  STL.64 [R1+0x1e60], R28 ;  /* 0x001e601c01007387 */ /* 0x000fe20000100a00 */
[----:B0-----:R-:W-:Y:S02]  /*2b110*/  IMAD.MOV.U32 R31, RZ, RZ, R60 ;  /* 0x000000ffff1f7224 */ /* 0x001fe400078e003c */
[----:B------:R-:W-:-:S02]  /*2b120*/  IMAD.MOV.U32 R30, RZ, RZ, R61 ;  /* 0x000000ffff1e7224 */ /* 0x000fc400078e003d */
[----:B--2---:R-:W-:Y:S01]  /*2b130*/  IMAD R4, R4, 0x100, R9 ;  /* 0x0000010004047824 */ /* 0x004fe200078e0209 */
[C---:B---3--:R-:W-:Y:S08]  /*2b140*/  HMMA.16816.F32 R20, R32.reuse, R20, R48 ;  /* 0x000000142014723c */ /* 0x048ff00000001830 */
[C---:B----4-:R-:W-:Y:S08]  /*2b150*/  HMMA.16816.F32 R24, R32.reuse, R24, R16 ;  /* 0x000000182018723c */ /* 0x050ff00000001810 */
[----:B------:R-:W-:Y:S01]  /*2b160*/  HMMA.16816.F32 R32, R32, R2, R40 ;  /* 0x000000022020723c */ /* 0x000fe20000001828 */
[----:B------:R-:W-:-:S02]  /*2b170*/  F2FP.F16.E4M3.UNPACK_B R40, R4 ;  /* 0x00000004ff28723e */ /* 0x000fc400020006ff */
[----:B------:R-:W-:Y:S02]  /*2b180*/  F2FP.F16.E4M3.UNPACK_B R41, R5 ;  /* 0x00000005ff29723e */ /* 0x000fe400020006ff */
[----:B------:R-:W-:Y:S02]  /*2b190*/  F2FP.F16.E4M3.UNPACK_B R42, R6 ;  /* 0x00000006ff2a723e */ /* 0x000fe400020006ff */
[----:B------:R-:W-:Y:S02]  /*2b1a0*/  F2FP.F16.E4M3.UNPACK_B R43, R7 ;  /* 0x00000007ff2b723e */ /* 0x000fe400020006ff */
[----:B------:R-:W-:Y:S02]  /*2b1b0*/  F2FP.F16.E4M3.UNPACK_B R2, R55 ;  /* 0x00000037ff02723e */ /* 0x000fe400020006ff */
[----:B------:R-:W-:-:S07]  /*2b1c0*/  F2FP.F16.E4M3.UNPACK_B R3, R56 ;  /* 0x00000038ff03723e */ /* 0x000fce00020006ff */
[----:B------:R-:W-:Y:S01]  /*2b1d0*/  HMMA.16816.F32 R8, R40, R2, R44 ;  /* 0x000000022808723c */ /* 0x000fe2000000182c */
[----:B------:R-:W-:Y:S02]  /*2b1e0*/  F2FP.F16.E4M3.UNPACK_B R4, R57 ;  /* 0x00000039ff04723e */ /* 0x000fe400020006ff */
[----:B------:R-:W-:Y:S01]  /*2b1f0*/  F2FP.F16.E4M3.UNPACK_B R5, R58 ;  /* 0x0000003aff05723e */ /* 0x000fe200020006ff */
[----:B------:R-:W-:Y:S04]  /*2b200*/  STL.64 [R1+0x1e78], R26 ;  /* 0x001e781a01007387 */ /* 0x000fe80000100a00 */
[----:B------:R-:W-:Y:S04]  /*2b210*/  STL.64 [R1+0x1e70], R24 ;  /* 0x001e701801007387 */ /* 0x000fe80000100a00 */
[----:B------:R-:W-:Y:S04]  /*2b220*/  STL.64 [R1+0x1e88], R22 ;  /* 0x001e881601007387 */ /* 0x000fe80000100a00 */
[----:B------:R-:W-:Y:S04]  /*2b230*/  STL.64 [R1+0x1e80], R20 ;  /* 0x001e801401007387 */ /* 0x000fe80000100a00 */
[----:B------:R-:W-:Y:S04]  /*2b240*/  STL [R1+0x1e18], R32 ;  /* 0x001e182001007387 */ /* 0x000fe80000100800 */
[----:B------:R-:W-:Y:S04]  /*2b250*/  STL [R1+0x1e14], R33 ;  /* 0x001e142101007387 */ /* 0x000fe80000100800 */
[----:B------:R-:W-:Y:S04]  /*2b260*/  STL [R1+0x1e10], R34 ;  /* 0x001e102201007387 */ /* 0x000fe80000100800 */
[----:B------:R-:W-:Y:S04]  /*2b270*/  STL [R1+0x1e0c], R35 ;  /* 0x001e0c2301007387 */ /* 0x000fe80000100800 */
[----:B------:R-:W-:Y:S04]  /*2b280*/  STL.64 [R1+0x80], R8 ;  /* 0x0000800801007387 */ /* 0x000fe80000100a00 */
[----:B------:R0:W-:Y:S04]  /*2b290*/  STL.64 [R1+0x88], R10 ;  /* 0x0000880a01007387 */ /* 0x0001e80000100a00 */
[----:B------:R-:W2:Y:S04]  /*2b2a0*/  LDL.LU R56, [R1+0x1f0] ;  /* 0x0001f00001387983 */ /* 0x000ea80000300800 */
[----:B------:R-:W2:Y:S01]  /*2b2b0*/  LDL.LU R57, [R1+0x1f4] ;  /* 0x0001f40001397983 */ /* 0x000ea20000300800 */
[----:B------:R-:W-:-:S03]  /*2b2c0*/  F2FP.F16.E4M3.UNPACK_B R6, R59 ;  /* 0x0000003bff06723e */ /* 0x000fc600020006ff */
[----:B------:R-:W2:Y:S04]  /*2b2d0*/  LDL.LU R58, [R1+0x1f8] ;  /* 0x0001f800013a7983 */ /* 0x000ea80000300800 */
[----:B------:R-:W2:Y:S04]  /*2b2e0*/  LDL.LU R59, [R1+0x1fc] ;  /* 0x0001fc00013b7983 */ /* 0x000ea80000300800 */
[----:B------:R-:W3:Y:S04]  /*2b2f0*/  LDL.LU R44, [R1+0x1e0] ;  /* 0x0001e000012c7983 */ /* 0x000ee80000300800 */
[----:B------:R-:W3:Y:S04]  /*2b300*/  LDL.LU R45, [R1+0x1e4] ;  /* 0x0001e400012d7983 */ /* 0x000ee80000300800 */
[----:B------:R-:W3:Y:S04]  /*2b310*/  LDL.LU R46, [R1+0x1e8] ;  /* 0x0001e800012e7983 */ /* 0x000ee80000300800 */
[----:B------:R-:W3:Y:S04]  /*2b320*/  LDL.LU R47, [R1+0x1ec] ;  /* 0x0001ec00012f7983 */ /* 0x000ee80000300800 */
[----:B------:R-:W4:Y:S04]  /*2b330*/  LDL R52, [R1+0x278] ;  /* 0x0002780001347983 */ /* 0x000f280000100800 */
[----:B------:R-:W2:Y:S01]  /*2b340*/  LDL R53, [R1+0x27c] ;  /* 0x00027c0001357983 */ /* 0x000ea20000100800 */
[----:B0-----:R-:W-:Y:S03]  /*2b350*/  HMMA.16816.F32 R8, R40, R4, R12 ;  /* 0x000000042808723c */ /* 0x001fe6000000180c */
[----:B------:R-:W2:Y:S04]  /*2b360*/  LDL R54, [R1+0x288] ;  /* 0x0002880001367983 */ /* 0x000ea80000100800 */
[----:B------:R-:W2:-:S12]  /*2b370*/  LDL R55, [R1+0x28c] ;  /* 0x00028c0001377983 */ /* 0x000e980000100800 */
[----:B------:R-:W-:Y:S02]  /*2b380*/  IMAD.MOV.U32 R33, RZ, RZ, R9 ;  /* 0x000000ffff217224 */ /* 0x000fe400078e0009 */
[----:B------:R-:W2:Y:S04]  /*2b390*/  LDL R9, [R1+0x26c] ;  /* 0x00026c0001097983 */ /* 0x000ea80000100800 */
[----:B------:R-:W3:Y:S04]  /*2b3a0*/  LDL.LU R24, [R1+0x220] ;  /* 0x0002200001187983 */ /* 0x000ee80000300800 */
[----:B------:R-:W3:Y:S04]  /*2b3b0*/  LDL.LU R25, [R1+0x224] ;  /* 0x0002240001197983 */ /* 0x000ee80000300800 */
[----:B------:R-:W3:Y:S04]  /*2b3c0*/  LDL.LU R26, [R1+0x228] ;  /* 0x00022800011a7983 */ /* 0x000ee80000300800 */
[----:B------:R-:W3:Y:S04]  /*2b3d0*/  LDL.LU R27, [R1+0x22c] ;  /* 0x00022c00011b7983 */ /* 0x000ee80000300800 */
[----:B------:R-:W3:Y:S04]  /*2b3e0*/  LDL R12, [R1+0x298] ;  /* 0x00029800010c7983 */ /* 0x000ee80000100800 */
[----:B------:R-:W3:Y:S04]  /*2b3f0*/  LDL.LU R20, [R1+0x200] ;  /* 0x0002000001147983 */ /* 0x000ee80000300800 */
[----:B------:R-:W3:Y:S04]  /*2b400*/  LDL.LU R21, [R1+0x204] ;  /* 0x0002040001157983 */ /* 0x000ee80000300800 */
[----:B------:R-:W3:Y:S04]  /*2b410*/  LDL.LU R22, [R1+0x208] ;  /* 0x0002080001167983 */ /* 0x000ee80000300800 */
[----:B------:R-:W3:Y:S04]  /*2b420*/  LDL.LU R23, [R1+0x20c] ;  /* 0x00020c0001177983 */ /* 0x000ee80000300800 */
[----:B------:R-:W3:Y:S04]  /*2b430*/  LDL R13, [R1+0x29c] ;  /* 0x00029c00010d7983 */ /* 0x000ee80000100800 */
[----:B------:R-:W3:Y:S04]  /*2b440*/  LDL R14, [R1+0x2a8] ;  /* 0x0002a800010e7983 */ /* 0x000ee80000100800 */
[----:B------:R-:W3:Y:S04]  /*2b450*/  LDL R15, [R1+0x2ac] ;  /* 0x0002ac00010f7983 */ /* 0x000ee80000100800 */
[----:B------:R-:W3:Y:S04]  /*2b460*/  LDL.LU R28, [R1+0x230] ;  /* 0x00023000011c7983 */ /* 0x000ee80000300800 */
[----:B------:R-:W3:Y:S04]  /*2b470*/  LDL.LU R29, [R1+0x234] ;  /* 0x00023400011d7983 */ /* 0x000ee80000300800 */
[----:B------:R-:W3:Y:S04]  /*2b480*/  LDL R17, [R1+0x2bc] ;  /* 0x0002bc0001117983 */ /* 0x000ee80000100800 */
[----:B------:R-:W3:Y:S04]  /*2b490*/  LDL.LU R18, [R1+0x64c] ;  /* 0x00064c0001127983 */ /* 0x000ee80000300800 */
[----:B------:R-:W3:Y:S04]  /*2b4a0*/  LDL.LU R19, [R1+0x648] ;  /* 0x0006480001137983 */ /* 0x000ee80000300800 */
[----:B------:R-:W3:Y:S01]  /*2b4b0*/  LDL.LU R48, [R1+0x654] ;  /* 0x0006540001307983 */ /* 0x000ee20000300800 */
[----:B------:R-:W-:-:S02]  /*2b4c0*/  IMAD.MOV.U32 R34, RZ, RZ, R10 ;  /* 0x000000ffff227224 */ /* 0x000fc400078e000a */
[----:B------:R-:W-:Y:S01]  /*2b4d0*/  IMAD.MOV.U32 R35, RZ, RZ, R11 ;  /* 0x000000ffff237224 */ /* 0x000fe200078e000b */
[----:B------:R-:W3:Y:S01]  /*2b4e0*/  LDL.LU R49, [R1+0x650] ;  /* 0x0006500001317983 */ /* 0x000ee20000300800 */
[----:B------:R-:W-:-:S03]  /*2b4f0*/  IMAD.MOV.U32 R32, RZ, RZ, R8 ;  /* 0x000000ffff207224 */ /* 0x000fc600078e0008 */
[----:B------:R-:W3:Y:S04]  /*2b500*/  LDL.LU R50, [R1+0x65c] ;  /* 0x00065c0001327983 */ /* 0x000ee80000300800 */
[----:B------:R-:W3:Y:S04]  /*2b510*/  LDL.LU R60, [R1+0x658] ;  /* 0x00065800013c7983 */ /* 0x000ee80000300800 */
[----:B------:R-:W3:Y:S04]  /*2b520*/  LDL.LU R51, [R1+0x664] ;  /* 0x0006640001337983 */ /* 0x000ee80000300800 */
[----:B------:R-:W3:Y:S04]  /*2b530*/  LDL.LU R61, [R1+0x660] ;  /* 0x00066000013d7983 */ /* 0x000ee80000300800 */
[----:B------:R-:W-:Y:S04]  /*2b540*/  STL.64 [R1+0x1e98], R34 ;  /* 0x001e982201007387 */ /* 0x000fe80000100a00 */
[----:B------:R0:W-:Y:S04]  /*2b550*/  STL.64 [R1+0x1e90], R32 ;  /* 0x001e902001007387 */ /* 0x0001e80000100a00 */
[----:B0-----:R-:W3:Y:S04]  /*2b560*/  LDL.LU R32, [R1+0x1c0] ;  /* 0x0001c00001207983 */ /* 0x001ee80000300800 */
[----:B------:R-:W3:Y:S04]  /*2b570*/  LDL.LU R33, [R1+0x1c4] ;  /* 0x0001c40001217983 */ /* 0x000ee80000300800 */
[----:B------:R-:W3:Y:S04]  /*2b580*/  LDL.LU R34, [R1+0x1c8] ;  /* 0x0001c80001227983 */ /* 0x000ee80000300800 */
[----:B------:R-:W3:Y:S01]  /*2b590*/  LDL.LU R35, [R1+0x1cc] ;  /* 0x0001cc0001237983 */ /* 0x000ee20000300800 */
[----:B----4-:R-:W-:-:S02]  /*2b5a0*/  F2FP.F16.E4M3.UNPACK_B R8, R52 ;  /* 0x00000034ff08723e */ /* 0x010fc400020006ff */
[----:B--2---:R-:W-:Y:S02]  /*2b5b0*/  F2FP.F16.E4M3.UNPACK_B R7, R9 ;  /* 0x00000009ff07723e */ /* 0x004fe400020006ff */
[----:B------:R-:W-:-:S05]  /*2b5c0*/  F2FP.F16.E4M3.UNPACK_B R9, R53 ;  /* 0x00000035ff09723e */ /* 0x000fca00020006ff */
[----:B---3--:R-:W-:-:S15]  /*2b5d0*/  HMMA.16816.F32 R32, R40, R6, R32 ;  /* 0x000000062820723c */ /* 0x008fde0000001820 */
[----:B------:R-:W-:-:S04]  /*2b5e0*/  NOP ;  /* 0x0000000000007918 */ /* 0x000fc80000000000 */
[----:B------:R-:W-:Y:S04]  /*2b5f0*/  STL.64 [R1+0xc0], R32 ;  /* 0x0000c02001007387 */ /* 0x000fe80000100a00 */
[----:B------:R0:W-:Y:S04]  /*2b600*/  STL.64 [R1+0xc8], R34 ;  /* 0x0000c82201007387 */ /* 0x0001e80000100a00 */
[----:B------:R-:W2:Y:S01]  /*2b610*/  LDL.LU R52, [R1+0x210] ;  /* 0x0002100001347983 */ /* 0x000ea20000300800 */
[----:B0-----:R-:W-:Y:S01]  /*2b620*/  HMMA.16816.F32 R32, R40, R8, R44 ;  /* 0x000000082820723c */ /* 0x001fe2000000182c */
[----:B------:R-:W-:-:S02]  /*2b630*/  F2FP.F16.E4M3.UNPACK_B R10, R54 ;  /* 0x00000036ff0a723e */ /* 0x000fc400020006ff */
[----:B------:R-:W-:Y:S01]  /*2b640*/  F2FP.F16.E4M3.UNPACK_B R11, R55 ;  /* 0x00000037ff0b723e */ /* 0x000fe200020006ff */
[----:B------:R-:W-:-:S15]  /*2b650*/  IMAD.MOV.U32 R55, RZ, RZ, R0 ;  /* 0x000000ffff377224 */ /* 0x000fde00078e0000 */
[----:B------:R-:W-:Y:S04]  /*2b660*/  STL.64 [R1+0xd0], R32 ;  /* 0x0000d02001007387 */ /* 0x000fe80000100a00 */
[----:B------:R-:W-:Y:S04]  /*2b670*/  STL.64 [R1+0xd8], R34 ;  /* 0x0000d82201007387 */ /* 0x000fe80000100a00 */
[----:B------:R-:W2:Y:S04]  /*2b680*/  LDL.LU R53, [R1+0x214] ;  /* 0x0002140001357983 */ /* 0x000ea80000300800 */
[----:B------:R-:W2:Y:S04]  /*2b690*/  LDL.LU R54, [R1+0x218] ;  /* 0x0002180001367983 */ /* 0x000ea80000300800 */
[----:B------:R-:W3:Y:S01]  /*2b6a0*/  LDL.LU R0, [R1+0x1f20] ;  /* 0x001f200001007983 */ /* 0x000ee20000300800 */
[----:B------:R-:W-:-:S02]  /*2b6b0*/  F2FP.F16.E4M3.UNPACK_B R12, R12 ;  /* 0x0000000cff0c723e */ /* 0x000fc400020006ff */
[----:B------:R-:W-:Y:S01]  /*2b6c0*/  F2FP.F16.E4M3.UNPACK_B R13, R13 ;  /* 0x0000000dff0d723e */ /* 0x000fe200020006ff */
[C---:B------:R-:W-:Y:S01]  /*2b6d0*/  HMMA.16816.F32 R20, R40.reuse, R10, R20 ;  /* 0x0000000a2814723c */ /* 0x040fe20000001814 */
[----:B------:R-:W-:Y:S04]  /*2b6e0*/  STL.64 [R1+0x1ef8], R10 ;  /* 0x001ef80a01007387 */ /* 0x000fe80000100a00 */
[----:B------:R0:W-:Y:S03]  /*2b6f0*/  STL.64 [R1+0x1ef0], R8 ;  /* 0x001ef00801007387 */ /* 0x0001e60000100a00 */
[----:B0-----:R-:W-:Y:S01]  /*2b700*/  HMMA.16816.F32 R8, R40, R12, R24 ;  /* 0x0000000c2808723c */ /* 0x001fe20000001818 */
[----:B------:R-:W-:-:S02]  /*2b710*/  F2FP.F16.E4M3.UNPACK_B R14, R14 ;  /* 0x0000000eff0e723e */ /* 0x000fc400020006ff */
[----:B------:R-:W-:-:S08]  /*2b720*/  F2FP.F16.E4M3.UNPACK_B R15, R15 ;  /* 0x0000000fff0f723e */ /* 0x000fd000020006ff */
[----:B------:R-:W-:Y:S04]  /*2b730*/  STL.64 [R1+0x100], R20 ;  /* 0x0001001401007387 */ /* 0x000fe80000100a00 */
[----:B------:R-:W-:Y:S04]  /*2b740*/  STL.64 [R1+0x108], R22 ;  /* 0x0001081601007387 */ /* 0x000fe80000100a00 */
[----:B------:R-:W-:Y:S04]  /*2b750*/  STL.64 [R1+0x160], R8 ;  /* 0x0001600801007387 */ /* 0x000fe80000100a00 */
[----:B------:R0:W-:Y:S02]  /*2b760*/  STL.64 [R1+0x168], R10 ;  /* 0x0001680a01007387 */ /* 0x0001e40000100a00 */
[----:B0-----:R-:W-:Y:S01]  /*2b770*/  HMMA.16816.F32 R8, R40, R14, R28 ;  /* 0x0000000e2808723c */ /* 0x001fe2000000181c */
[----:B------:R-:W-:Y:S01]  /*2b780*/  F2FP.F16.E4M3.UNPACK_B R45, R17 ;  /* 0x00000011ff2d723e */ /* 0x000fe200020006ff */
[----:B------:R-:W-:-:S02]  /*2b790*/  IMAD R46, R19, 0x100, R18 ;  /* 0x00000100132e7824 */ /* 0x000fc400078e0212 */
[----:B------:R-:W-:Y:S02]  /*2b7a0*/  IMAD R47, R49, 0x100, R48 ;  /* 0x00000100312f7824 */ /* 0x000fe400078e0230 */
[----:B------:R-:W-:Y:S02]  /*2b7b0*/  IMAD R60, R60, 0x100, R50 ;  /* 0x000001003c3c7824 */ /* 0x000fe400078e0232 */
[----:B------:R-:W-:-:S11]  /*2b7c0*/  IMAD R61, R61, 0x100, R51 ;  /* 0x000001003d3d7824 */ /* 0x000fd600078e0233 */
[----:B------:R-:W-:Y:S04]  /*2b7d0*/  STL.64 [R1+0x200], R8 ;  /* 0x0002000801007387 */ /* 0x000fe80000100a00 */
[----:B------:R0:W-:Y:S04]  /*2b7e0*/  STL [R1+0x208], R10 ;  /* 0x0002080a01007387 */ /* 0x0001e80000100800 */
[----:B------:R-:W-:Y:S04]  /*2b7f0*/  STL.64 [R1+0x1ed8], R14 ;  /* 0x001ed80e01007387 */ /* 0x000fe80000100a00 */
[----:B------:R-:W-:Y:S01]  /*2b800*/  STL.64 [R1+0x1ed0], R12 ;  /* 0x001ed00c01007387 */ /* 0x000fe20000100a00 */
[----:B---3--:R-:W-:Y:S01]  /*2b810*/  F2FP.F16.E4M3.UNPACK_B R44, R0 ;  /* 0x00000000ff2c723e */ /* 0x008fe200020006ff */
[----:B------:R-:W-:-:S06]  /*2b820*/  IMAD.MOV.U32 R0, RZ, RZ, R11 ;  /* 0x000000ffff007224 */ /* 0x000fcc00078e000b */
[----:B0-----:R-:W-:Y:S01]  /*2b830*/  HMMA.16816.F32 R8, R40, R44, R56 ;  /* 0x0000002c2808723c */ /* 0x001fe20000001838 */
[----:B------:R-:W-:Y:S02]  /*2b840*/  F2FP.F16.E4M3.UNPACK_B R40, R46 ;  /* 0x0000002eff28723e */ /* 0x000fe400020006ff */
[----:B------:R-:W-:Y:S02]  /*2b850*/  F2FP.F16.E4M3.UNPACK_B R41, R47 ;  /* 0x0000002fff29723e */ /* 0x000fe400020006ff */
[----:B------:R-:W-:Y:S02]  /*2b860*/  F2FP.F16.E4M3.UNPACK_B R42, R60 ;  /* 0x0000003cff2a723e */ /* 0x000fe400020006ff */
[----:B------:R-:W-:Y:S01]  /*2b870*/  F2FP.F16.E4M3.UNPACK_B R43, R61 ;  /* 0x0000003dff2b723e */ /* 0x000fe200020006ff */
[----:B------:R-:W-:Y:S01]  /*2b880*/  STL [R1+0x1e08], R0 ;  /* 0x001e080001007387 */ /* 0x000fe20000100800 */
[----:B------:R-:W-:-:S03]  /*2b890*/  IMAD.MOV.U32 R56, RZ, RZ, R36 ;  /* 0x000000ffff387224 */ /* 0x000fc600078e0024 */
[----:B------:R-:W3:Y:S07]  /*2b8a0*/  LDL.LU R36, [R1+0x1f1c] ;  /* 0x001f1c0001247983 */ /* 0x000eee0000300800 */
[----:B------:R-:W-:Y:S04]  /*2b8b0*/  STL.64 [R1+0x1b0], R8 ;  /* 0x0001b00801007387 */ /* 0x000fe80000100a00 */
[----:B------:R2:W-:Y:S01]  /*2b8c0*/  STL.64 [R1+0x1b8], R10 ;  /* 0x0001b80a01007387 */ /* 0x0005e20000100a00 */
[----:B------:R-:W-:Y:S01]  /*2b8d0*/  IMAD.MOV.U32 R58, RZ, RZ, R38 ;  /* 0x000000ffff3a7224 */ /* 0x000fe200078e0026 */
[----:B--2---:R-:W-:Y:S01]  /*2b8e0*/  HMMA.16816.F32 R8, R40, R2, R52 ;  /* 0x000000022808723c */ /* 0x004fe20000001834 */
[----:B------:R-:W-:-:S02]  /*2b8f0*/  IMAD.MOV.U32 R59, RZ, RZ, R39 ;  /* 0x000000ffff3b7224 */ /* 0x000fc400078e0027 */
[----:B------:R-:W-:Y:S02]  /*2b900*/  IMAD.MOV.U32 R57, RZ, RZ, R37 ;  /* 0x000000ffff397224 */ /* 0x000fe400078e0025 */
[----:B------:R-:W2:Y:S04]  /*2b910*/  LDL.LU R37, [R1+0x1f18] ;  /* 0x001f180001257983 */ /* 0x000ea80000300800 */
[----:B------:R-:W4:Y:S04]  /*2b920*/  LDL.LU R38, [R1+0x1f14] ;  /* 0x001f140001267983 */ /* 0x000f280000300800 */
[----:B------:R-:W4:Y:S04]  /*2b930*/  LDL.LU R39, [R1+0x1f10] ;  /* 0x001f100001277983 */ /* 0x000f280000300800 */
[----:B------:R-:W-:Y:S04]  /*2b940*/  STL.64 [R1+0x1eb8], R58 ;  /* 0x001eb83a01007387 */ /* 0x000fe80000100a00 */
[----:B------:R0:W-:Y:S04]  /*2b950*/  STL.64 [R1+0x1eb0], R56 ;  /* 0x001eb03801007387 */ /* 0x0001e80000100a00 */
[----:B------:R-:W4:Y:S04]  /*2b960*/  LDL.LU R48, [R1+0x20] ;  /* 0x0000200001307983 */ /* 0x000f280000300800 */
[----:B------:R-:W-:Y:S04]  /*2b970*/  STL.64 [R1+0x1e0], R8 ;  /* 0x0001e00801007387 */ /* 0x000fe80000100a00 */
[----:B------:R-:W-:Y:S04]  /*2b980*/  STL.64 [R1+0x1e8], R10 ;  /* 0x0001e80a01007387 */ /* 0x000fe80000100a00 */
[----:B------:R-:W4:Y:S04]  /*2b990*/  LDL.LU R49, [R1+0x24] ;  /* 0x0000240001317983 */ /* 0x000f280000300800 */
[----:B------:R-:W4:Y:S04]  /*2b9a0*/  LDL.LU R50, [R1+0x28] ;  /* 0x0000280001327983 */ /* 0x000f280000300800 */
[----:B------:R-:W4:Y:S01]  /*2b9b0*/  LDL.LU R51, [R1+0x2c] ;  /* 0x00002c0001337983 */ /* 0x000f220000300800 */
[----:B---3--:R-:W-:-:S02]  /*2b9c0*/  IMAD.MOV.U32 R19, RZ, RZ, R36 ;  /* 0x000000ffff137224 */ /* 0x008fc400078e0024 */
[----:B--2---:R-:W-:Y:S02]  /*2b9d0*/  IMAD.MOV.U32 R18, RZ, RZ, R37 ;  /* 0x000000ffff127224 */ /* 0x004fe400078e0025 */
[----:B----4-:R-:W-:Y:S02]  /*2b9e0*/  IMAD.MOV.U32 R17, RZ, RZ, R38 ;  /* 0x000000ffff117224 */ /* 0x010fe400078e0026 */
[----:B------:R-:W-:Y:S01]  /*2b9f0*/  IMAD.MOV.U32 R16, RZ, RZ, R39 ;  /* 0x000000ffff107224 */ /* 0x000fe200078e0027 */
[----:B------:R-:W-:Y:S04]  /*2ba00*/  STL.64 [R1+0x1ec8], R50 ;  /* 0x001ec83201007387 */ /* 0x000fe80000100a00 */
[----:B------:R1:W-:Y:S04]  /*2ba10*/  STL.64 [R1+0x1ec0], R48 ;  /* 0x001ec03001007387 */ /* 0x0003e80000100a00 */
[----:B------:R-:W-:Y:S04]  /*2ba20*/  STL.64 [R1+0x1ee8], R18 ;  /* 0x001ee81201007387 */ /* 0x000fe80000100a00 */
[----:B------:R-:W-:Y:S04]  /*2ba30*/  STL.64 [R1+0x1ee0], R16 ;  /* 0x001ee01001007387 */ /* 0x000fe80000100a00 */
[----:B0-----:R-:W2:Y:S04]  /*2ba40*/  LDL.LU R56, [R1+0x90] ;  /* 0x0000900001387983 */ /* 0x001ea80000300800 */
[----:B------:R-:W2:Y:S04]  /*2ba50*/  LDL.LU R57, [R1+0x94] ;  /* 0x0000940001397983 */ /* 0x000ea80000300800 */
[----:B------:R-:W3:Y:S04]  /*2ba60*/  LDL.LU R58, [R1+0x98] ;  /* 0x00009800013a7983 */ /* 0x000ee80000300800 */
[----:B------:R-:W3:Y:S04]  /*2ba70*/  LDL.LU R59, [R1+0x9c] ;  /* 0x00009c00013b7983 */ /* 0x000ee80000300800 */
[----:B---3--:R-:W-:Y:S04]  /*2ba80*/  STL.64 [R1+0x1f08], R58 ;  /* 0x001f083a01007387 */ /* 0x008fe80000100a00 */
[----:B--2---:R0:W-:Y:S04]  /*2ba90*/  STL.64 [R1+0x1f00], R56 ;  /* 0x001f003801007387 */ /* 0x0041e80000100a00 */
[----:B-1----:R-:W2:Y:S04]  /*2baa0*/  LDL.LU R48, [R1+0xb0] ;  /* 0x0000b00001307983 */ /* 0x002ea80000300800 */
[----:B------:R-:W2:Y:S04]  /*2bab0*/  LDL.LU R49, [R1+0xb4] ;  /* 0x0000b40001317983 */ /* 0x000ea80000300800 */
[----:B------:R-:W2:Y:S04]  /*2bac0*/  LDL.LU R50, [R1+0xb8] ;  /* 0x0000b80001327983 */ /* 0x000ea80000300800 */
[----:B------:R-:W2:Y:S04]  /*2bad0*/  LDL.LU R51, [R1+0xbc] ;  /* 0x0000bc0001337983 */ /* 0x000ea80000300800 */
[----:B------:R-:W3:Y:S04]  /*2bae0*/  LDL.LU R12, [R1+0x180] ;  /* 0x00018000010c7983 */ /* 0x000ee80000300800 */
[----:B------:R-:W3:Y:S04]  /*2baf0*/  LDL.LU R13, [R1+0x184] ;  /* 0x00018400010d7983 */ /* 0x000ee80000300800 */
[----:B------:R-:W3:Y:S04]  /*2bb00*/  LDL.LU R14, [R1+0x188] ;  /* 0x00018800010e7983 */ /* 0x000ee80000300800 */
[----:B------:R-:W3:Y:S04]  /*2bb10*/  LDL.LU R15, [R1+0x18c] ;  /* 0x00018c00010f7983 */ /* 0x000ee80000300800 */
[----:B------:R-:W4:Y:S04]  /*2bb20*/  LDL.LU R8, [R1+0x1a0] ;  /* 0x0001a00001087983 */ /* 0x000f280000300800 */
[----:B------:R-:W4:Y:S04]  /*2bb30*/  LDL.LU R9, [R1+0x1a4] ;  /* 0x0001a40001097983 */ /* 0x000f280000300800 */
[----:B------:R-:W4:Y:S04]  /*2bb40*/  LDL.LU R10, [R1+0x1a8] ;  /* 0x0001a800010a7983 */ /* 0x000f280000300800 */
[----:B------:R-:W4:Y:S04]  /*2bb50*/  LDL.LU R11, [R1+0x1ac] ;  /* 0x0001ac00010b7983 */ /* 0x000f280000300800 */
[----:B0-----:R-:W2:Y:S04]  /*2bb60*/  LDL.LU R56, [R1+0x1d0] ;  /* 0x0001d00001387983 */ /* 0x001ea80000300800 */
[----:B------:R-:W2:Y:S04]  /*2bb70*/  LDL.LU R57, [R1+0x1d4] ;  /* 0x0001d40001397983 */ /* 0x000ea80000300800 */
[----:B------:R-:W2:Y:S04]  /*2bb80*/  LDL.LU R58, [R1+0x1d8] ;  /* 0x0001d800013a7983 */ /* 0x000ea80000300800 */
[----:B------:R-:W2:Y:S04]  /*2bb90*/  LDL.LU R59, [R1+0x1dc] ;  /* 0x0001dc00013b7983 */ /* 0x000ea80000300800 */
        /* <DEDUP_REMOVED lines=32> */
[C---:B----4-:R-:W-:Y:S08]  /*2bda0*/  HMMA.16816.F32 R8, R40.reuse, R6, R8 ;  /* 0x000000062808723c */ /* 0x050ff00000001808 */
[----:B--2---:R-:W-:-:S15]  /*2bdb0*/  HMMA.16816.F32 R56, R40, R4, R56 ;  /* 0x000000042838723c */ /* 0x004fde0000001838 */
[----:B------:R-:W-:-:S04]  /*2bdc0*/  NOP ;  /* 0x0000000000007918 */ /* 0x000fc80000000000 */
[----:B------:R-:W-:Y:S04]  /*2bdd0*/  STL.64 [R1+0x1c0], R56 ;  /* 0x0001c03801007387 */ /* 0x000fe80000100a00 */
[----:B------:R0:W-:Y:S04]  /*2bde0*/  STL.64 [R1+0x1c8], R58 ;  /* 0x0001c83a01007387 */ /* 0x0001e80000100a00 */
[----:B0-----:R-:W2:Y:S04]  /*2bdf0*/  LDL.LU.64 R58, [R1+0x1f08] ;  /* 0x001f0800013a7983 */ /* 0x001ea80000300a00 */
[----:B------:R-:W2:Y:S04]  /*2be00*/  LDL.LU.64 R56, [R1+0x1f00] ;  /* 0x001f000001387983 */ /* 0x000ea80000300a00 */
[----:B------:R-:W-:Y:S04]  /*2be10*/  STL.64 [R1+0x1a0], R8 ;  /* 0x0001a00801007387 */ /* 0x000fe80000100a00 */
[----:B------:R0:W-:Y:S04]  /*2be20*/  STL.64 [R1+0x1a8], R10 ;  /* 0x0001a80a01007387 */ /* 0x0001e80000100a00 */
[----:B0-----:R-:W4:Y:S04]  /*2be30*/  LDL.LU.64 R10, [R1+0x1ef8] ;  /* 0x001ef800010a7983 */ /* 0x001f280000300a00 */
[----:B------:R-:W3:Y:S02]  /*2be40*/  LDL.LU.64 R8, [R1+0x1ef0] ;  /* 0x001ef00001087983 */ /* 0x000ee40000300a00 */
[C---:B---3--:R-:W-:Y:S08]  /*2be50*/  HMMA.16816.F32 R16, R40.reuse, R8, R16 ;  /* 0x000000082810723c */ /* 0x048ff00000001810 */
[----:B----4-:R-:W-:Y:S11]  /*2be60*/  HMMA.16816.F32 R12, R40, R10, R12 ;  /* 0x0000000a280c723c */ /* 0x010ff6000000180c */
[----:B------:R-:W-:Y:S04]  /*2be70*/  STL.64 [R1+0x170], R16 ;  /* 0x0001701001007387 */ /* 0x000fe80000100a00 */
[----:B------:R0:W-:Y:S04]  /*2be80*/  STL.64 [R1+0x178], R18 ;  /* 0x0001781201007387 */ /* 0x0001e80000100a00 */
[----:B------:R-:W-:Y:S01]  /*2be90*/  IMAD.MOV.U32 R0, RZ, RZ, R15 ;  /* 0x000000ffff007224 */ /* 0x000fe200078e000f */
[----:B0-----:R-:W3:Y:S04]  /*2bea0*/  LDL.LU.64 R18, [R1+0x1ee8] ;  /* 0x001ee80001127983 */ /* 0x001ee80000300a00 */
[----:B------:R-:W3:Y:S04]  /*2beb0*/  LDL.LU.64 R16, [R1+0x1ee0] ;  /* 0x001ee00001107983 */ /* 0x000ee80000300a00 */
[----:B------:R-:W-:Y:S04]  /*2bec0*/  STL.64 [R1+0x150], R12 ;  /* 0x0001500c01007387 */ /* 0x000fe80000100a00 */
[----:B------:R0:W-:Y:S04]  /*2bed0*/  STL [R1+0x158], R14 ;  /* 0x0001580e01007387 */ /* 0x0001e80000100800 */
[----:B0-----:R-:W2:Y:S04]  /*2bee0*/  LDL.LU.64 R14, [R1+0x1ed8] ;  /* 0x001ed800010e7983 */ /* 0x001ea80000300a00 */
[----:B------:R-:W4:Y:S01]  /*2bef0*/  LDL.LU.64 R12, [R1+0x1ed0] ;  /* 0x001ed000010c7983 */ /* 0x000f220000300a00 */
[----:B------:R-:W-:-:S02]  /*2bf00*/  IMAD R46, R46, 0x100, R36 ;  /* 0x000001002e2e7824 */ /* 0x000fc400078e0224 */
[----:B------:R-:W-:Y:S02]  /*2bf10*/  IMAD R47, R47, 0x100, R37 ;  /* 0x000001002f2f7824 */ /* 0x000fe400078e0225 */
[----:B------:R-:W-:Y:S02]  /*2bf20*/  IMAD R60, R60, 0x100, R38 ;  /* 0x000001003c3c7824 */ /* 0x000fe400078e0226 */
[----:B------:R-:W-:Y:S01]  /*2bf30*/  IMAD R61, R61, 0x100, R39 ;  /* 0x000001003d3d7824 */ /* 0x000fe200078e0227 */
[C---:B----4-:R-:W-:Y:S08]  /*2bf40*/  HMMA.16816.F32 R48, R40.reuse, R12, R48 ;  /* 0x0000000c2830723c */ /* 0x050ff00000001830 */
[C---:B--2---:R-:W-:Y:S11]  /*2bf50*/  HMMA.16816.F32 R56, R40.reuse, R14, R56 ;  /* 0x0000000e2838723c */ /* 0x044ff60000001838 */
[----:B------:R-:W-:Y:S04]  /*2bf60*/  STL.64 [R1+0x140], R48 ;  /* 0x0001403001007387 */ /* 0x000fe80000100a00 */
[----:B------:R0:W-:Y:S04]  /*2bf70*/  STL.64 [R1+0x148], R50 ;  /* 0x0001483201007387 */ /* 0x0001e80000100a00 */
[----:B0-----:R-:W2:Y:S04]  /*2bf80*/  LDL.LU.64 R50, [R1+0x1ec8] ;  /* 0x001ec80001327983 */ /* 0x001ea80000300a00 */
[----:B------:R-:W2:Y:S04]  /*2bf90*/  LDL.LU.64 R48, [R1+0x1ec0] ;  /* 0x001ec00001307983 */ /* 0x000ea80000300a00 */
[----:B------:R-:W-:Y:S04]  /*2bfa0*/  STL.64 [R1+0x130], R56 ;  /* 0x0001303801007387 */ /* 0x000fe80000100a00 */
[----:B------:R0:W-:Y:S04]  /*2bfb0*/  STL.64 [R1+0x138], R58 ;  /* 0x0001383a01007387 */ /* 0x0001e80000100a00 */
[----:B0-----:R-:W4:Y:S04]  /*2bfc0*/  LDL.LU.64 R58, [R1+0x1eb8] ;  /* 0x001eb800013a7983 */ /* 0x001f280000300a00 */
[----:B------:R-:W4:Y:S04]  /*2bfd0*/  LDL.LU.64 R56, [R1+0x1eb0] ;  /* 0x001eb00001387983 */ /* 0x000f280000300a00 */
[----:B------:R-:W2:Y:S04]  /*2bfe0*/  LDL.LU R36, [R1+0x1eac] ;  /* 0x001eac0001247983 */ /* 0x000ea80000300800 */
[----:B------:R-:W2:Y:S04]  /*2bff0*/  LDL.LU R37, [R1+0x1ea8] ;  /* 0x001ea80001257983 */ /* 0x000ea80000300800 */
[----:B------:R-:W2:Y:S04]  /*2c000*/  LDL.LU R38, [R1+0x1ea4] ;  /* 0x001ea40001267983 */ /* 0x000ea80000300800 */
[----:B------:R-:W2:Y:S02]  /*2c010*/  LDL.LU R39, [R1+0x1ea0] ;  /* 0x001ea00001277983 */ /* 0x000ea40000300800 */
[----:B--2---:R-:W-:Y:S02]  /*2c020*/  HMMA.16816.F32 R36, R40, R44, R36 ;  /* 0x0000002c2824723c */ /* 0x004fe40000001824 */
[----:B------:R-:W2:Y:S04]  /*2c030*/  LDL.LU R40, [R1+0x690] ;  /* 0x0006900001287983 */ /* 0x000ea80000300800 */
[----:B------:R-:W2:-:S13]  /*2c040*/  LDL.LU R41, [R1+0x698] ;  /* 0x0006980001297983 */ /* 0x000e9a0000300800 */
[----:B------:R0:W-:Y:S04]  /*2c050*/  STL.64 [R1+0x110], R36 ;  /* 0x0001102401007387 */ /* 0x0001e80000100a00 */
[----:B------:R1:W-:Y:S04]  /*2c060*/  STL.64 [R1+0x118], R38 ;  /* 0x0001182601007387 */ /* 0x0003e80000100a00 */
[----:B------:R-:W2:Y:S04]  /*2c070*/  LDL.LU R42, [R1+0x6a0] ;  /* 0x0006a000012a7983 */ /* 0x000ea80000300800 */
[----:B------:R-:W2:Y:S01]  /*2c080*/  LDL.LU R43, [R1+0x6a8] ;  /* 0x0006a800012b7983 */ /* 0x000ea20000300800 */
[----:B0-----:R-:W-:-:S02]  /*2c090*/  F2FP.F16.E4M3.UNPACK_B R36, R46 ;  /* 0x0000002eff24723e */ /* 0x001fc400020006ff */
[----:B------:R-:W-:Y:S01]  /*2c0a0*/  F2FP.F16.E4M3.UNPACK_B R37, R47 ;  /* 0x0000002fff25723e */ /* 0x000fe200020006ff */
[----:B------:R-:W2:Y:S04]  /*2c0b0*/  LDL.LU R46, [R1+0x6a4] ;  /* 0x0006a400012e7983 */ /* 0x000ea80000300800 */
[----:B------:R-:W2:Y:S01]  /*2c0c0*/  LDL.LU R47, [R1+0x6ac] ;  /* 0x0006ac00012f7983 */ /* 0x000ea20000300800 */
[----:B-1----:R-:W-:Y:S02]  /*2c0d0*/  F2FP.F16.E4M3.UNPACK_B R38, R60 ;  /* 0x0000003cff26723e */ /* 0x002fe400020006ff */
[----:B------:R-:W-:Y:S01]  /*2c0e0*/  F2FP.F16.E4M3.UNPACK_B R39, R61 ;  /* 0x0000003dff27723e */ /* 0x000fe200020006ff */
[----:B------:R-:W2:Y:S04]  /*2c0f0*/  LDL.LU R60, [R1+0x69c] ;  /* 0x00069c00013c7983 */ /* 0x000ea80000300800 */
[----:B------:R-:W2:Y:S02]  /*2c100*/  LDL.LU R61, [R1+0x694] ;  /* 0x00069400013d7983 */ /* 0x000ea40000300800 */
[C---:B------:R-:W-:Y:S08]  /*2c110*/  HMMA.16816.F32 R32, R36.reuse, R2, R32 ;  /* 0x000000022420723c */ /* 0x040ff00000001820 */
[C---:B------:R-:W-:Y:S08]  /*2c120*/  HMMA.16816.F32 R20, R36.reuse, R4, R20 ;  /* 0x000000042414723c */ /* 0x040ff00000001814 */
[C---:B------:R-:W-:Y:S08]  /*2c130*/  HMMA.16816.F32 R24, R36.reuse, R6, R24 ;  /* 0x000000062418723c */ /* 0x040ff00000001818 */
[C---:B------:R-:W-:Y:S08]  /*2c140*/  HMMA.16816.F32 R28, R36.reuse, R8, R28 ;  /* 0x00000008241c723c */ /* 0x040ff0000000181c */
[C---:B---3--:R-:W-:Y:S08]  /*2c150*/  HMMA.16816.F32 R16, R36.reuse, R10, R16 ;  /* 0x0000000a2410723c */ /* 0x048ff00000001810 */
[C---:B------:R-:W-:Y:S08]  /*2c160*/  HMMA.16816.F32 R48, R36.reuse, R12, R48 ;  /* 0x0000000c2430723c */ /* 0x040ff00000001830 */
[C---:B------:R-:W-:Y:S01]  /*2c170*/  HMMA.16816.F32 R52, R36.reuse, R14, R52 ;  /* 0x0000000e2434723c */ /* 0x040fe20000001834 */
[----:B------:R-:W-:Y:S04]  /*2c180*/  STL.64 [R1+0x120], R32 ;  /* 0x0001202001007387 */ /* 0x000fe80000100a00 */
[----:B------:R0:W-:Y:S04]  /*2c190*/  STL.64 [R1+0x128], R34 ;  /* 0x0001282201007387 */ /* 0x0001e80000100a00 */
[----:B0-----:R-:W3:Y:S04]  /*2c1a0*/  LDL.LU.64 R34, [R1+0x1e98] ;  /* 0x001e980001227983 */ /* 0x001ee80000300a00 */
[----:B------:R-:W3:Y:S04]  /*2c1b0*/  LDL.LU.64 R32, [R1+0x1e90] ;  /* 0x001e900001207983 */ /* 0x000ee80000300a00 */
        /* <DEDUP_REMOVED lines=13> */
[----:B------:R0:W-:Y:S01]  /*2c290*/  STL.64 [R1+0x78], R18 ;  /* 0x0000781201007387 */ /* 0x0001e20000100a00 */
[----:B----4-:R-:W-:Y:S03]  /*2c2a0*/  HMMA.16816.F32 R36, R36, R44, R56 ;  /* 0x0000002c2424723c */ /* 0x010fe60000001838 */
[----:B0-----:R-:W4:Y:S04]  /*2c2b0*/  LDL.LU.64 R18, [R1+0x1e58] ;  /* 0x001e580001127983 */ /* 0x001f280000300a00 */
[----:B------:R-:W4:Y:S04]  /*2c2c0*/  LDL.LU.64 R16, [R1+0x1e50] ;  /* 0x001e500001107983 */ /* 0x000f280000300a00 */
[----:B------:R-:W-:Y:S04]  /*2c2d0*/  STL.64 [R1+0x60], R48 ;  /* 0x0000603001007387 */ /* 0x000fe80000100a00 */
[----:B------:R0:W-:Y:S04]  /*2c2e0*/  STL.64 [R1+0x68], R50 ;  /* 0x0000683201007387 */ /* 0x0001e80000100a00 */
[----:B0-----:R-:W4:Y:S04]  /*2c2f0*/  LDL.LU.64 R50, [R1+0x1e48] ;  /* 0x001e480001327983 */ /* 0x001f280000300a00 */
[----:B------:R-:W4:Y:S04]  /*2c300*/  LDL.LU.64 R48, [R1+0x1e40] ;  /* 0x001e400001307983 */ /* 0x000f280000300a00 */
[----:B------:R-:W-:Y:S04]  /*2c310*/  STL.64 [R1+0x50], R52 ;  /* 0x0000503401007387 */ /* 0x000fe80000100a00 */
[----:B------:R0:W-:Y:S04]  /*2c320*/  STL.64 [R1+0x58], R54 ;  /* 0x0000583601007387 */ /* 0x0001e80000100a00 */
[----:B0-----:R-:W4:Y:S04]  /*2c330*/  LDL.LU.64 R54, [R1+0x1e38] ;  /* 0x001e380001367983 */ /* 0x001f280000300a00 */
[----:B------:R-:W4:Y:S01]  /*2c340*/  LDL.LU.64 R52, [R1+0x1e30] ;  /* 0x001e300001347983 */ /* 0x000f220000300a00 */
[----:B--2---:R-:W-:-:S02]  /*2c350*/  IMAD R42, R42, 0x100, R46 ;  /* 0x000001002a2a7824 */ /* 0x004fc400078e022e */
[----:B------:R-:W-:Y:S02]  /*2c360*/  IMAD R40, R40, 0x100, R61 ;  /* 0x0000010028287824 */ /* 0x000fe400078e023d */
[----:B------:R-:W2:Y:S04]  /*2c370*/  LDL.LU R61, [R1+0x6cc] ;  /* 0x0006cc00013d7983 */ /* 0x000ea80000300800 */
[----:B------:R-:W2:Y:S04]  /*2c380*/  LDL.LU R46, [R1+0x6c8] ;  /* 0x0006c800012e7983 */ /* 0x000ea80000300800 */
[----:B------:R-:W2:Y:S04]  /*2c390*/  LDL.LU.64 R58, [R1+0x1e28] ;  /* 0x001e2800013a7983 */ /* 0x000ea80000300a00 */
[----:B------:R-:W2:Y:S01]  /*2c3a0*/  LDL.LU.64 R56, [R1+0x1e20] ;  /* 0x001e200001387983 */ /* 0x000ea20000300a00 */
[----:B------:R-:W-:-:S02]  /*2c3b0*/  IMAD R41, R41, 0x100, R60 ;  /* 0x0000010029297824 */ /* 0x000fc400078e023c */
[----:B------:R-:W-:Y:S01]  /*2c3c0*/  IMAD R43, R43, 0x100, R47 ;  /* 0x000001002b2b7824 */ /* 0x000fe200078e022f */
[----:B------:R0:W-:Y:S04]  /*2c3d0*/  STL.64 [R1+0x30], R36 ;  /* 0x0000302401007387 */ /* 0x0001e80000100a00 */
[----:B------:R1:W-:Y:S01]  /*2c3e0*/  STL.64 [R1+0x38], R38 ;  /* 0x0000382601007387 */ /* 0x0003e20000100a00 */
[----:B0-----:R-:W-:Y:S02]  /*2c3f0*/  F2FP.F16.E4M3.UNPACK_B R36, R40 ;  /* 0x00000028ff24723e */ /* 0x001fe400020006ff */
[----:B------:R-:W-:Y:S02]  /*2c400*/  F2FP.F16.E4M3.UNPACK_B R37, R41 ;  /* 0x00000029ff25723e */ /* 0x000fe400020006ff */
[----:B-1----:R-:W-:-:S02]  /*2c410*/  F2FP.F16.E4M3.UNPACK_B R38, R42 ;  /* 0x0000002aff26723e */ /* 0x002fc400020006ff */
[----:B------:R-:W-:Y:S01]  /*2c420*/  F2FP.F16.E4M3.UNPACK_B R39, R43 ;  /* 0x0000002bff27723e */ /* 0x000fe200020006ff */
[----:B------:R-:W2:Y:S04]  /*2c430*/  LDL.LU R40, [R1+0x6b0] ;  /* 0x0006b00001287983 */ /* 0x000ea80000300800 */
[----:B------:R-:W2:Y:S04]  /*2c440*/  LDL.LU R41, [R1+0x6b8] ;  /* 0x0006b80001297983 */ /* 0x000ea80000300800 */
[----:B------:R-:W2:Y:S04]  /*2c450*/  LDL.LU R42, [R1+0x6c0] ;  /* 0x0006c000012a7983 */ /* 0x000ea80000300800 */
[----:B------:R-:W2:Y:S01]  /*2c460*/  LDL.LU R43, [R1+0x6c4] ;  /* 0x0006c400012b7983 */ /* 0x000ea20000300800 */
[C---:B---3--:R-:W-:Y:S08]  /*2c470*/  HMMA.16816.F32 R20, R36.reuse, R14, R20 ;  /* 0x0000000e2414723c */ /* 0x048ff00000001814 */
[C---:B------:R-:W-:Y:S08]  /*2c480*/  HMMA.16816.F32 R24, R36.reuse, R12, R24 ;  /* 0x0000000c2418723c */ /* 0x040ff00000001818 */
[C---:B------:R-:W-:Y:S08]  /*2c490*/  HMMA.16816.F32 R28, R36.reuse, R10, R28 ;  /* 0x0000000a241c723c */ /* 0x040ff0000000181c */
[C---:B----4-:R-:W-:Y:S08]  /*2c4a0*/  HMMA.16816.F32 R52, R36.reuse, R4, R52 ;  /* 0x000000042434723c */ /* 0x050ff00000001834 */
[----:B--2---:R-:W-:-:S15]  /*2c4b0*/  HMMA.16816.F32 R56, R36, R2, R56 ;  /* 0x000000022438723c */ /* 0x004fde0000001838 */
[----:B------:R-:W-:-:S04]  /*2c4c0*/  NOP ;  /* 0x0000000000007918 */ /* 0x000fc80000000000 */
[----:B------:R-:W-:Y:S04]  /*2c4d0*/  STL.64 [R1+0x10], R56 ;  /* 0x0000103801007387 */ /* 0x000fe80000100a00 */
[----:B------:R0:W-:Y:S04]  /*2c4e0*/  STL.64 [R1+0x18], R58 ;  /* 0x0000183a01007387 */ /* 0x0001e80000100a00 */
[----:B0-----:R-:W2:Y:S04]  /*2c4f0*/  LDL.LU R58, [R1+0x6b4] ;  /* 0x0006b400013a7983 */ /* 0x001ea80000300800 */
[----:B------:R-:W3:Y:S04]  /*2c500*/  LDL.LU R59, [R1+0x6bc] ;  /* 0x0006bc00013b7983 */ /* 0x000ee80000300800 */
[----:B------:R-:W4:Y:S04]  /*2c510*/  LDL.LU R60, [R1+0x248] ;  /* 0x00024800013c7983 */ /* 0x000f280000300800 */
[----:B------:R-:W4:Y:S04]  /*2c520*/  LDL.LU R47, [R1+0x24c] ;  /* 0x00024c00012f7983 */ /* 0x000f280000300800 */
[----:B------:R-:W-:Y:S04]  /*2c530*/  STL.64 [R1], R52 ;  /* 0x0000003401007387 */ /* 0x000fe80000100a00 */
[----:B------:R0:W-:Y:S02]  /*2c540*/  STL.64 [R1+0x8], R54 ;  /* 0x0000083601007387 */ /* 0x0001e40000100a00 */
[C---:B0-----:R-:W-:Y:S08]  /*2c550*/  HMMA.16816.F32 R52, R36.reuse, R6, R48 ;  /* 0x000000062434723c */ /* 0x041ff00000001830 */
[----:B------:R-:W-:Y:S01]  /*2c560*/  HMMA.16816.F32 R48, R36, R8, R16 ;  /* 0x000000082430723c */ /* 0x000fe20000001810 */
[----:B------:R-:W-:-:S02]  /*2c570*/  IMAD.MOV.U32 R16, RZ, RZ, R32 ;  /* 0x000000ffff107224 */ /* 0x000fc400078e0020 */
[----:B------:R-:W-:Y:S02]  /*2c580*/  IMAD.MOV.U32 R17, RZ, RZ, R33 ;  /* 0x000000ffff117224 */ /* 0x000fe400078e0021 */
[----:B------:R-:W-:Y:S02]  /*2c590*/  IMAD.MOV.U32 R18, RZ, RZ, R34 ;  /* 0x000000ffff127224 */ /* 0x000fe400078e0022 */
[----:B------:R-:W-:-:S04]  /*2c5a0*/  IMAD.MOV.U32 R19, RZ, RZ, R35 ;  /* 0x000000ffff137224 */ /* 0x000fc800078e0023 */
[----:B------:R-:W-:Y:S04]  /*2c5b0*/  STL.64 [R1+0x1d20], R54 ;  /* 0x001d203601007387 */ /* 0x000fe80000100a00 */
[----:B------:R-:W-:Y:S04]  /*2c5c0*/  STL.64 [R1+0x1d18], R52 ;  /* 0x001d183401007387 */ /* 0x000fe80000100a00 */
[----:B------:R-:W-:Y:S04]  /*2c5d0*/  STL.64 [R1+0x1d30], R50 ;  /* 0x001d303201007387 */ /* 0x000fe80000100a00 */
[----:B------:R-:W-:Y:S04]  /*2c5e0*/  STL.64 [R1+0x1d28], R48 ;  /* 0x001d283001007387 */ /* 0x000fe80000100a00 */
[----:B------:R-:W-:Y:S04]  /*2c5f0*/  STL.64 [R1+0x1d10], R30 ;  /* 0x001d101e01007387 */ /* 0x000fe80000100a00 */
[----:B------:R0:W-:Y:S04]  /*2c600*/  STL.64 [R1+0x1d08], R28 ;  /* 0x001d081c01007387 */ /* 0x0001e80000100a00 */
[----:B------:R-:W-:Y:S04]  /*2c610*/  STL [R1+0x1d44], R24 ;  /* 0x001d441801007387 */ /* 0x000fe80000100800 */
[----:B------:R-:W-:Y:S04]  /*2c620*/  STL [R1+0x1d40], R25 ;  /* 0x001d401901007387 */ /* 0x000fe80000100800 */
[----:B------:R-:W-:Y:S04]  /*2c630*/  STL [R1+0x1d3c], R26 ;  /* 0x001d3c1a01007387 */ /* 0x000fe80000100800 */
[----:B------:R-:W-:Y:S04]  /*2c640*/  STL [R1+0x1d38], R27 ;  /* 0x001d381b01007387 */ /* 0x000fe80000100800 */
[----:B------:R-:W-:Y:S04]  /*2c650*/  STL.64 [R1+0x1d50], R22 ;  /* 0x001d501601007387 */ /* 0x000fe80000100a00 */
[----:B------:R-:W-:Y:S04]  /*2c660*/  STL.64 [R1+0x1d48], R20 ;  /* 0x001d481401007387 */ /* 0x000fe80000100a00 */
[----:B------:R-:W4:Y:S04]  /*2c670*/  LDL.LU R32, [R1+0x1e18] ;  /* 0x001e180001207983 */ /* 0x000f280000300800 */
[----:B------:R-:W4:Y:S04]  /*2c680*/  LDL.LU R33, [R1+0x1e14] ;  /* 0x001e140001217983 */ /* 0x000f280000300800 */
[----:B------:R-:W4:Y:S04]  /*2c690*/  LDL.LU R34, [R1+0x1e10] ;  /* 0x001e100001227983 */ /* 0x000f280000300800 */
[----:B------:R-:W4:Y:S01]  /*2c6a0*/  LDL.LU R35, [R1+0x1e0c] ;  /* 0x001e0c0001237983 */ /* 0x000f220000300800 */
[----:B------:R-:W-:-:S02]  /*2c6b0*/  IMAD R42, R42, 0x100, R43 ;  /* 0x000001002a2a7824 */ /* 0x000fc400078e022b */
[----:B------:R-:W-:Y:S02]  /*2c6c0*/  IMAD R43, R46, 0x100, R61 ;  /* 0x000001002e2b7824 */ /* 0x000fe400078e023d */
[----:B------:R-:W4:Y:S04]  /*2c6d0*/  LDL.LU R46, [R1+0x258] ;  /* 0x00025800012e7983 */ /* 0x000f280000300800 */
[----:B0-----:R-:W4:Y:S04]  /*2c6e0*/  LDL.LU R28, [R1+0x80] ;  /* 0x00008000011c7983 */ /* 0x001f280000300800 */
[----:B------:R-:W4:Y:S04]  /*2c6f0*/  LDL.LU R29, [R1+0x84] ;  /* 0x00008400011d7983 */ /* 0x000f280000300800 */
[----:B------:R-:W4:Y:S04]  /*2c700*/  LDL.LU R30, [R1+0x88] ;  /* 0x00008800011e7983 */ /* 0x000f280000300800 */
[----:B------:R-:W4:Y:S04]  /*2c710*/  LDL.LU R31, [R1+0x8c] ;  /* 0x00008c00011f7983 */ /* 0x000f280000300800 */
[----:B------:R-:W4:Y:S04]  /*2c720*/  LDL.LU R5, [R1+0x25c] ;  /* 0x00025c0001057983 */ /* 0x000f280000300800 */
[----:B------:R-:W4:Y:S01]  /*2c730*/  LDL.LU R6, [R1+0x268] ;  /* 0x0002680001067983 */ /* 0x000f220000300800 */
[----:B--2---:R-:W-:-:S02]  /*2c740*/  IMAD R40, R40, 0x100, R58 ;  /* 0x0000010028287824 */ /* 0x004fc400078e023a */
[----:B---3--:R-:W-:Y:S01]  /*2c750*/  IMAD R41, R41, 0x100, R59 ;  /* 0x0000010029297824 */ /* 0x008fe200078e023b */
[----:B----4-:R-:W-:-:S15]  /*2c760*/  HMMA.16816.F32 R32, R36, R44, R32 ;  /* 0x0000002c2420723c */ /* 0x010fde0000001820 */
[----:B------:R-:W-:-:S04]  /*2c770*/  NOP ;  /* 0x0000000000007918 */ /* 0x000fc80000000000 */
[----:B------:R-:W-:Y:S04]  /*2c780*/  STL.64 [R1+0x1d60], R34 ;  /* 0x001d602201007387 */ /* 0x000fe80000100a00 */
[----:B------:R-:W-:Y:S04]  /*2c790*/  STL.64 [R1+0x1d58], R32 ;  /* 0x001d582001007387 */ /* 0x000fe80000100a00 */
[----:B------:R-:W2:Y:S04]  /*2c7a0*/  LDL.LU R7, [R1+0x26c] ;  /* 0x00026c0001077983 */ /* 0x000ea80000300800 */
[----:B------:R-:W3:Y:S04]  /*2c7b0*/  LDL.LU R8, [R1+0x278] ;  /* 0x0002780001087983 */ /* 0x000ee80000300800 */
        /* <DEDUP_REMOVED lines=9> */
[----:B------:R-:W-:-:S03]  /*2c850*/  F2FP.F16.E4M3.UNPACK_B R2, R60.H1 ;  /* 0x0000003cff02723e */ /* 0x000fc600030006ff */
[----:B------:R-:W4:Y:S04]  /*2c860*/  LDL.LU R61, [R1+0x288] ;  /* 0x00028800013d7983 */ /* 0x000f280000300800 */
[----:B------:R-:W4:Y:S01]  /*2c870*/  LDL.LU R60, [R1+0x28c] ;  /* 0x00028c00013c7983 */ /* 0x000f220000300800 */
[----:B------:R-:W-:-:S03]  /*2c880*/  F2FP.F16.E4M3.UNPACK_B R3, R47.H1 ;  /* 0x0000002fff03723e */ /* 0x000fc600030006ff */
[----:B------:R-:W4:Y:S04]  /*2c890*/  LDL.LU R47, [R1+0x298] ;  /* 0x00029800012f7983 */ /* 0x000f280000300800 */
[----:B------:R-:W4:Y:S04]  /*2c8a0*/  LDL.LU R52, [R1+0x100] ;  /* 0x0001000001347983 */ /* 0x000f280000300800 */
[----:B------:R-:W4:Y:S04]  /*2c8b0*/  LDL.LU R53, [R1+0x104] ;  /* 0x0001040001357983 */ /* 0x000f280000300800 */
[----:B------:R-:W4:Y:S04]  /*2c8c0*/  LDL.LU R54, [R1+0x108] ;  /* 0x0001080001367983 */ /* 0x000f280000300800 */
[----:B------:R-:W4:Y:S01]  /*2c8d0*/  LDL.LU R55, [R1+0x10c] ;  /* 0x00010c0001377983 */ /* 0x000f220000300800 */
[----:B------:R-:W-:-:S02]  /*2c8e0*/  F2FP.F16.E4M3.UNPACK_B R40, R40 ;  /* 0x00000028ff28723e */ /* 0x000fc400020006ff */
[----:B------:R-:W-:Y:S02]  /*2c8f0*/  F2FP.F16.E4M3.UNPACK_B R41, R41 ;  /* 0x00000029ff29723e */ /* 0x000fe400020006ff */
[----:B------:R-:W-:Y:S02]  /*2c900*/  F2FP.F16.E4M3.UNPACK_B R42, R42 ;  /* 0x0000002aff2a723e */ /* 0x000fe400020006ff */
[----:B------:R-:W-:Y:S02]  /*2c910*/  F2FP.F16.E4M3.UNPACK_B R43, R43 ;  /* 0x0000002bff2b723e */ /* 0x000fe400020006ff */
[----:B------:R-:W-:Y:S02]  /*2c920*/  F2FP.F16.E4M3.UNPACK_B R4, R46.H1 ;  /* 0x0000002eff04723e */ /* 0x000fe400030006ff */
[----:B------:R-:W-:Y:S02]  /*2c930*/  F2FP.F16.E4M3.UNPACK_B R5, R5.H1 ;  /* 0x00000005ff05723e */ /* 0x000fe400030006ff */
[----:B------:R-:W-:Y:S01]  /*2c940*/  F2FP.F16.E4M3.UNPACK_B R6, R6.H1 ;  /* 0x00000006ff06723e */ /* 0x000fe200030006ff */
[----:B------:R-:W4:Y:S01]  /*2c950*/  LDL.LU R46, [R1+0x29c] ;  /* 0x00029c00012e7983 */ /* 0x000f220000300800 */
[C---:B------:R-:W-:Y:S08]  /*2c960*/  HMMA.16816.F32 R36, R40.reuse, R2, R28 ;  /* 0x000000022824723c */ /* 0x040ff0000000181c */
[----:B------:R-:W-:Y:S11]  /*2c970*/  HMMA.16816.F32 R16, R40, R4, R16 ;  /* 0x000000042810723c */ /* 0x000ff60000001810 */
[----:B------:R-:W-:Y:S04]  /*2c980*/  STL.64 [R1+0x1d70], R38 ;  /* 0x001d702601007387 */ /* 0x000fe80000100a00 */
[----:B------:R-:W-:Y:S04]  /*2c990*/  STL.64 [R1+0x1d68], R36 ;  /* 0x001d682401007387 */ /* 0x000fe80000100a00 */
[----:B------:R-:W-:Y:S04]  /*2c9a0*/  STL [R1+0x1d04], R16 ;  /* 0x001d041001007387 */ /* 0x000fe80000100800 */
[----:B------:R-:W-:Y:S04]  /*2c9b0*/  STL [R1+0x1d00], R17 ;  /* 0x001d001101007387 */ /* 0x000fe80000100800 */
[----:B------:R-:W-:Y:S04]  /*2c9c0*/  STL [R1+0x1cfc], R18 ;  /* 0x001cfc1201007387 */ /* 0x000fe80000100800 */
[----:B------:R-:W-:Y:S01]  /*2c9d0*/  STL [R1+0x1cf8], R19 ;  /* 0x001cf81301007387 */ /* 0x000fe20000100800 */
[----:B--2---:R-:W-:-:S02]  /*2c9e0*/  F2FP.F16.E4M3.UNPACK_B R7, R7.H1 ;  /* 0x00000007ff07723e */ /* 0x004fc400030006ff */
[----:B---3--:R-:W-:-:S03]  /*2c9f0*/  F2FP.F16.E4M3.UNPACK_B R8, R8.H1 ;  /* 0x00000008ff08723e */ /* 0x008fc600030006ff */
[----:B------:R-:W-:Y:S02]  /*2ca00*/  STL.64 [R1+0x1e00], R6 ;  /* 0x001e000601007387 */ /* 0x000fe40000100a00 */
[C---:B----4-:R-:W-:Y:S01]  /*2ca10*/  HMMA.16816.F32 R56, R40.reuse, R6, R56 ;  /* 0x000000062838723c */ /* 0x050fe20000001838 */
[----:B------:R-:W-:Y:S01]  /*2ca20*/  F2FP.F16.E4M3.UNPACK_B R9, R9.H1 ;  /* 0x00000009ff09723e */ /* 0x000fe200030006ff */
[----:B------:R0:W-:Y:S06]  /*2ca30*/  STL.64 [R1+0x1df8], R4 ;  /* 0x001df80401007387 */ /* 0x0001ec0000100a00 */
[----:B0-----:R-:W-:Y:S01]  /*2ca40*/  HMMA.16816.F32 R4, R40, R8, R48 ;  /* 0x000000082804723c */ /* 0x001fe20000001830 */
[----:B------:R-:W-:-:S02]  /*2ca50*/  F2FP.F16.E4M3.UNPACK_B R10, R61.H1 ;  /* 0x0000003dff0a723e */ /* 0x000fc400030006ff */
[----:B------:R-:W-:-:S08]  /*2ca60*/  F2FP.F16.E4M3.UNPACK_B R11, R60.H1 ;  /* 0x0000003cff0b723e */ /* 0x000fd000030006ff */
[----:B------:R-:W-:Y:S04]  /*2ca70*/  STL [R1+0x1cf4], R56 ;  /* 0x001cf43801007387 */ /* 0x000fe80000100800 */
[----:B------:R-:W-:Y:S04]  /*2ca80*/  STL [R1+0x1cf0], R57 ;  /* 0x001cf03901007387 */ /* 0x000fe80000100800 */
[----:B------:R-:W-:Y:S04]  /*2ca90*/  STL [R1+0x1cec], R58 ;  /* 0x001cec3a01007387 */ /* 0x000fe80000100800 */
[----:B------:R-:W-:Y:S04]  /*2caa0*/  STL [R1+0x1ce8], R59 ;  /* 0x001ce83b01007387 */ /* 0x000fe80000100800 */
[----:B------:R-:W-:Y:S04]  /*2cab0*/  STL.64 [R1+0x20], R4 ;  /* 0x0000200401007387 */ /* 0x000fe80000100a00 */
[----:B------:R0:W-:Y:S02]  /*2cac0*/  STL.64 [R1+0x28], R6 ;  /* 0x0000280601007387 */ /* 0x0001e40000100a00 */
[----:B0-----:R-:W-:Y:S01]  /*2cad0*/  HMMA.16816.F32 R4, R40, R10, R52 ;  /* 0x0000000a2804723c */ /* 0x001fe20000001834 */
[----:B------:R-:W-:-:S15]  /*2cae0*/  IMAD.MOV.U32 R55, RZ, RZ, R0 ;  /* 0x000000ffff377224 */ /* 0x000fde00078e0000 */
[----:B------:R-:W-:-:S03]  /*2caf0*/  NOP ;  /* 0x0000000000007918 */ /* 0x000fc60000000000 */
[----:B------:R-:W-:Y:S02]  /*2cb00*/  IMAD.MOV.U32 R18, RZ, RZ, R6 ;  /* 0x000000ffff127224 */ /* 0x000fe400078e0006 */
[----:B------:R-:W-:Y:S02]  /*2cb10*/  IMAD.MOV.U32 R19, RZ, RZ, R7 ;  /* 0x000000ffff137224 */ /* 0x000fe400078e0007 */
[----:B------:R-:W-:Y:S02]  /*2cb20*/  IMAD.MOV.U32 R16, RZ, RZ, R4 ;  /* 0x000000ffff107224 */ /* 0x000fe400078e0004 */
[----:B------:R-:W-:Y:S01]  /*2cb30*/  IMAD.MOV.U32 R17, RZ, RZ, R5 ;  /* 0x000000ffff117224 */ /* 0x000fe200078e0005 */
[----:B------:R-:W-:Y:S04]  /*2cb40*/  STL.64 [R1+0x1d80], R18 ;  /* 0x001d801201007387 */ /* 0x000fe80000100a00 */
[----:B------:R0:W-:Y:S04]  /*2cb50*/  STL.64 [R1+0x1d78], R16 ;  /* 0x001d781001007387 */ /* 0x0001e80000100a00 */
[----:B------:R-:W2:Y:S04]  /*2cb60*/  LDL.LU R52, [R1+0x150] ;  /* 0x0001500001347983 */ /* 0x000ea80000300800 */
[----:B------:R-:W2:Y:S04]  /*2cb70*/  LDL.LU R53, [R1+0x154] ;  /* 0x0001540001357983 */ /* 0x000ea80000300800 */
[----:B------:R-:W2:Y:S04]  /*2cb80*/  LDL.LU R54, [R1+0x158] ;  /* 0x0001580001367983 */ /* 0x000ea80000300800 */
[----:B------:R-:W3:Y:S04]  /*2cb90*/  LDL.LU R0, [R1+0x1e08] ;  /* 0x001e080001007983 */ /* 0x000ee80000300800 */
[----:B------:R-:W4:Y:S04]  /*2cba0*/  LDL.LU R32, [R1+0x1b0] ;  /* 0x0001b00001207983 */ /* 0x000f280000300800 */
[----:B------:R-:W4:Y:S04]  /*2cbb0*/  LDL.LU R33, [R1+0x1b4] ;  /* 0x0001b40001217983 */ /* 0x000f280000300800 */
[----:B------:R-:W4:Y:S04]  /*2cbc0*/  LDL.LU R34, [R1+0x1b8] ;  /* 0x0001b80001227983 */ /* 0x000f280000300800 */
[----:B------:R-:W4:Y:S04]  /*2cbd0*/  LDL.LU R35, [R1+0x1bc] ;  /* 0x0001bc0001237983 */ /* 0x000f280000300800 */
[----:B------:R-:W2:Y:S04]  /*2cbe0*/  LDL.LU R4, [R1+0x160] ;  /* 0x0001600001047983 */ /* 0x000ea80000300800 */
[----:B------:R-:W2:Y:S04]  /*2cbf0*/  LDL.LU R5, [R1+0x164] ;  /* 0x0001640001057983 */ /* 0x000ea80000300800 */
[----:B------:R-:W2:Y:S04]  /*2cc00*/  LDL.LU R6, [R1+0x168] ;  /* 0x0001680001067983 */ /* 0x000ea80000300800 */
[----:B------:R-:W2:Y:S04]  /*2cc10*/  LDL.LU R7, [R1+0x16c] ;  /* 0x00016c0001077983 */ /* 0x000ea80000300800 */
[----:B------:R-:W4:Y:S04]  /*2cc20*/  LDL.LU R14, [R1+0x2a8] ;  /* 0x0002a800010e7983 */ /* 0x000f280000300800 */
[----:B0-----:R-:W4:Y:S04]  /*2cc30*/  LDL.LU R16, [R1+0x200] ;  /* 0x0002000001107983 */ /* 0x001f280000300800 */
        /* <DEDUP_REMOVED lines=14> */
[----:B---3--:R-:W-:-:S03]  /*2cd20*/  IMAD.MOV.U32 R19, RZ, RZ, R0 ;  /* 0x000000ffff137224 */ /* 0x008fc600078e0000 */
[----:B------:R-:W3:Y:S04]  /*2cd30*/  LDL.LU R0, [R1+0x6e8] ;  /* 0x0006e80001007983 */ /* 0x000ee80000300800 */
[----:B------:R-:W3:Y:S04]  /*2cd40*/  LDL.LU R28, [R1+0x1a0] ;  /* 0x0001a000011c7983 */ /* 0x000ee80000300800 */
[----:B------:R-:W3:Y:S04]  /*2cd50*/  LDL.LU R29, [R1+0x1a4] ;  /* 0x0001a400011d7983 */ /* 0x000ee80000300800 */
[----:B------:R-:W3:Y:S04]  /*2cd60*/  LDL.LU R30, [R1+0x1a8] ;  /* 0x0001a800011e7983 */ /* 0x000ee80000300800 */
[----:B------:R-:W3:Y:S04]  /*2cd70*/  LDL.LU R31, [R1+0x1ac] ;  /* 0x0001ac00011f7983 */ /* 0x000ee80000300800 */
[----:B------:R-:W3:Y:S01]  /*2cd80*/  LDL.LU R20, [R1+0x1e0] ;  /* 0x0001e00001147983 */ /* 0x000ee20000300800 */
[----:B--2---:R-:W-:Y:S03]  /*2cd90*/  HMMA.16816.F32 R4, R40, R12, R4 ;  /* 0x0000000c2804723c */ /* 0x004fe60000001804 */
        /* <DEDUP_REMOVED lines=10> */
[----:B------:R-:W2:Y:S01]  /*2ce40*/  LDL.LU R51, [R1+0x17c] ;  /* 0x00017c0001337983 */ /* 0x000ea20000300800 */
[----:B------:R-:W-:-:S02]  /*2ce50*/  IMAD.MOV.U32 R58, RZ, RZ, R6 ;  /* 0x000000ffff3a7224 */ /* 0x000fc400078e0006 */
[----:B------:R-:W-:Y:S02]  /*2ce60*/  IMAD.MOV.U32 R59, RZ, RZ, R7 ;  /* 0x000000ffff3b7224 */ /* 0x000fe400078e0007 */
[----:B------:R-:W-:Y:S02]  /*2ce70*/  IMAD.MOV.U32 R56, RZ, RZ, R4 ;  /* 0x000000ffff387224 */ /* 0x000fe400078e0004 */
[----:B------:R-:W-:Y:S01]  /*2ce80*/  IMAD.MOV.U32 R57, RZ, RZ, R5 ;  /* 0x000000ffff397224 */ /* 0x000fe200078e0005 */
[----:B------:R-:W2:Y:S04]  /*2ce90*/  LDL.LU.64 R6, [R1+0x1e00] ;  /* 0x001e000001067983 */ /* 0x000ea80000300a00 */
[----:B------:R-:W2:Y:S01]  /*2cea0*/  LDL.LU.64 R4, [R1+0x1df8] ;  /* 0x001df80001047983 */ /* 0x000ea20000300a00 */
[----:B----4-:R-:W-:-:S02]  /*2ceb0*/  F2FP.F16.E4M3.UNPACK_B R14, R14.H1 ;  /* 0x0000000eff0e723e */ /* 0x010fc400030006ff */
[----:B------:R-:W-:-:S07]  /*2cec0*/  F2FP.F16.E4M3.UNPACK_B R15, R15.H1 ;  /* 0x0000000fff0f723e */ /* 0x000fce00030006ff */
[----:B------:R-:W-:Y:S01]  /*2ced0*/  HMMA.16816.F32 R16, R40, R14, R16 ;  /* 0x0000000e2810723c */ /* 0x000fe20000001810 */
[----:B------:R-:W-:Y:S02]  /*2cee0*/  F2FP.F16.E4M3.UNPACK_B R44, R44.H1 ;  /* 0x0000002cff2c723e */ /* 0x000fe400030006ff */
[----:B------:R-:W-:Y:S01]  /*2cef0*/  F2FP.F16.E4M3.UNPACK_B R45, R45.H1 ;  /* 0x0000002dff2d723e */ /* 0x000fe200030006ff */
[----:B------:R-:W-:Y:S04]  /*2cf00*/  STL.64 [R1+0x1d90], R58 ;  /* 0x001d903a01007387 */ /* 0x000fe80000100a00 */
[----:B------:R-:W-:Y:S01]  /*2cf10*/  STL.64 [R1+0x1d88], R56 ;  /* 0x001d883801007387 */ /* 0x000fe20000100a00 */
[----:B------:R-:W-:Y:S02]  /*2cf20*/  IMAD R46, R46, 0x100, R37 ;  /* 0x000001002e2e7824 */ /* 0x000fe400078e0225 */
[----:B------:R-:W-:-:S02]  /*2cf30*/  IMAD R47, R47, 0x100, R38 ;  /* 0x000001002f2f7824 */ /* 0x000fc400078e0226 */
[----:B------:R-:W-:-:S06]  /*2cf40*/  IMAD R60, R60, 0x100, R39 ;  /* 0x000001003c3c7824 */ /* 0x000fcc00078e0227 */
[----:B------:R-:W-:Y:S04]  /*2cf50*/  STL.64 [R1+0x1d0], R16 ;  /* 0x0001d01001007387 */ /* 0x000fe80000100a00 */
[----:B------:R0:W-:Y:S02]  /*2cf60*/  STL.64 [R1+0x1d8], R18 ;  /* 0x0001d81201007387 */ /* 0x0001e40000100a00 */
[----:B0-----:R-:W-:Y:S01]  /*2cf70*/  HMMA.16816.F32 R16, R40, R44, R32 ;  /* 0x0000002c2810723c */ /* 0x001fe20000001820 */
[----:B------:R-:W-:Y:S02]  /*2cf80*/  F2FP.F16.E4M3.UNPACK_B R40, R46 ;  /* 0x0000002eff28723e */ /* 0x000fe400020006ff */
[----:B------:R-:W-:Y:S02]  /*2cf90*/  F2FP.F16.E4M3.UNPACK_B R41, R47 ;  /* 0x0000002fff29723e */ /* 0x000fe400020006ff */
[----:B------:R-:W-:Y:S01]  /*2cfa0*/  F2FP.F16.E4M3.UNPACK_B R42, R60 ;  /* 0x0000003cff2a723e */ /* 0x000fe200020006ff */
[----:B------:R-:W-:Y:S04]  /*2cfb0*/  STL [R1+0x1dcc], R44 ;  /* 0x001dcc2c01007387 */ /* 0x000fe80000100800 */
[----:B------:R-:W-:Y:S09]  /*2cfc0*/  STL [R1+0x1dc8], R45 ;  /* 0x001dc82d01007387 */ /* 0x000ff20000100800 */
[----:B------:R-:W-:Y:S04]  /*2cfd0*/  STL.64 [R1+0xb0], R16 ;  /* 0x0000b01001007387 */ /* 0x000fe80000100a00 */
[----:B------:R2:W-:Y:S04]  /*2cfe0*/  STL.64 [R1+0xb8], R18 ;  /* 0x0000b81201007387 */ /* 0x0005e80000100a00 */
[----:B------:R-:W-:Y:S04]  /*2cff0*/  STL [R1+0x1dd4], R2 ;  /* 0x001dd40201007387 */ /* 0x000fe80000100800 */
[----:B------:R-:W-:Y:S01]  /*2d000*/  STL [R1+0x1dd0], R3 ;  /* 0x001dd00301007387 */ /* 0x000fe20000100800 */
[----:B---3--:R-:W-:-:S05]  /*2d010*/  IMAD R61, R0, 0x100, R61 ;  /* 0x00000100003d7824 */ /* 0x008fca00078e023d */
[----:B------:R-:W-:-:S07]  /*2d020*/  F2FP.F16.E4M3.UNPACK_B R43, R61 ;  /* 0x0000003dff2b723e */ /* 0x000fce00020006ff */
[C---:B--2---:R-:W-:Y:S08]  /*2d030*/  HMMA.16816.F32 R16, R40.reuse, R2, R20 ;  /* 0x000000022810723c */ /* 0x044ff00000001814 */
[C---:B------:R-:W-:Y:S11]  /*2d040*/  HMMA.16816.F32 R20, R40.reuse, R4, R24 ;  /* 0x000000042814723c */ /* 0x040ff60000001818 */
[----:B------:R-:W-:Y:S04]  /*2d050*/  STL.64 [R1+0x1b0], R16 ;  /* 0x0001b01001007387 */ /* 0x000fe80000100a00 */
[----:B------:R0:W-:Y:S02]  /*2d060*/  STL.64 [R1+0x1b8], R18 ;  /* 0x0001b81201007387 */ /* 0x0001e40000100a00 */
[C---:B0-----:R-:W-:Y:S02]  /*2d070*/  HMMA.16816.F32 R16, R40.reuse, R6, R28 ;  /* 0x000000062810723c */ /* 0x041fe4000000181c */
[----:B------:R-:W-:Y:S04]  /*2d080*/  STL.64 [R1+0x1db0], R6 ;  /* 0x001db00601007387 */ /* 0x000fe80000100a00 */
[----:B------:R-:W-:Y:S04]  /*2d090*/  STL.64 [R1+0x190], R20 ;  /* 0x0001901401007387 */ /* 0x000fe80000100a00 */
[----:B------:R-:W-:Y:S04]  /*2d0a0*/  STL.64 [R1+0x198], R22 ;  /* 0x0001981601007387 */ /* 0x000fe80000100a00 */
[----:B------:R0:W-:Y:S05]  /*2d0b0*/  STL.64 [R1+0x1da8], R4 ;  /* 0x001da80401007387 */ /* 0x0001ea0000100a00 */
[----:B------:R-:W-:Y:S04]  /*2d0c0*/  STL.64 [R1+0x180], R16 ;  /* 0x0001801001007387 */ /* 0x000fe80000100a00 */
[----:B------:R1:W-:Y:S01]  /*2d0d0*/  STL.64 [R1+0x188], R18 ;  /* 0x0001881201007387 */ /* 0x0003e20000100a00 */
[C---:B0-----:R-:W-:Y:S08]  /*2d0e0*/  HMMA.16816.F32 R4, R40.reuse, R10, R52 ;  /* 0x0000000a2804723c */ /* 0x041ff00000001834 */
[----:B-1----:R-:W-:Y:S11]  /*2d0f0*/  HMMA.16816.F32 R16, R40, R8, R48 ;  /* 0x000000082810723c */ /* 0x002ff60000001830 */
[----:B------:R-:W-:Y:S08]  /*2d100*/  STL.64 [R1+0x150], R4 ;  /* 0x0001500401007387 */ /* 0x000ff00000100a00 */
[----:B------:R-:W-:Y:S04]  /*2d110*/  STL.64 [R1+0x160], R16 ;  /* 0x0001601001007387 */ /* 0x000fe80000100a00 */
[----:B------:R-:W-:Y:S04]  /*2d120*/  STL.64 [R1+0x168], R18 ;  /* 0x0001681201007387 */ /* 0x000fe80000100a00 */
[----:B------:R-:W-:Y:S04]  /*2d130*/  STL [R1+0x158], R6 ;  /* 0x0001580601007387 */ /* 0x000fe80000100800 */
[----:B------:R-:W-:Y:S04]  /*2d140*/  STL.64 [R1+0x1da0], R10 ;  /* 0x001da00a01007387 */ /* 0x000fe80000100a00 */
[----:B------:R-:W-:Y:S04]  /*2d150*/  STL.64 [R1+0x1d98], R8 ;  /* 0x001d980801007387 */ /* 0x000fe80000100a00 */
[----:B------:R-:W2:Y:S04]  /*2d160*/  LDL.LU R48, [R1+0x30] ;  /* 0x0000300001307983 */ /* 0x000ea80000300800 */
[----:B------:R-:W2:Y:S04]  /*2d170*/  LDL.LU R49, [R1+0x34] ;  /* 0x0000340001317983 */ /* 0x000ea80000300800 */
[----:B------:R-:W3:Y:S04]  /*2d180*/  LDL.LU R50, [R1+0x38] ;  /* 0x0000380001327983 */ /* 0x000ee80000300800 */
[----:B------:R-:W3:Y:S04]  /*2d190*/  LDL.LU R51, [R1+0x3c] ;  /* 0x00003c0001337983 */ /* 0x000ee80000300800 */
[----:B---3--:R-:W-:Y:S04]  /*2d1a0*/  STL.64 [R1+0x1dc0], R50 ;  /* 0x001dc03201007387 */ /* 0x008fe80000100a00 */
[----:B--2---:R-:W-:Y:S04]  /*2d1b0*/  STL.64 [R1+0x1db8], R48 ;  /* 0x001db83001007387 */ /* 0x004fe80000100a00 */
[----:B------:R-:W2:Y:S04]  /*2d1c0*/  LDL.LU R20, [R1+0x50] ;  /* 0x0000500001147983 */ /* 0x000ea80000300800 */
[----:B------:R-:W2:Y:S04]  /*2d1d0*/  LDL.LU R21, [R1+0x54] ;  /* 0x0000540001157983 */ /* 0x000ea80000300800 */
[----:B------:R-:W3:Y:S04]  /*2d1e0*/  LDL.LU R22, [R1+0x58] ;  /* 0x0000580001167983 */ /* 0x000ee80000300800 */
[----:B------:R-:W3:Y:S04]  /*2d1f0*/  LDL.LU R23, [R1+0x5c] ;  /* 0x00005c0001177983 */ /* 0x000ee80000300800 */
[----:B---3--:R-:W-:Y:S04]  /*2d200*/  STL.64 [R1+0x1de0], R22 ;  /* 0x001de01601007387 */ /* 0x008fe80000100a00 */
[----:B--2---:R0:W-:Y:S04]  /*2d210*/  STL.64 [R1+0x1dd8], R20 ;  /* 0x001dd81401007387 */ /* 0x0041e80000100a00 */
        /* <DEDUP_REMOVED lines=8> */
[----:B------:R-:W2:Y:S04]  /*2d2a0*/  LDL.LU R38, [R1+0x78] ;  /* 0x0000780001267983 */ /* 0x000ea80000300800 */
[----:B------:R-:W2:Y:S04]  /*2d2b0*/  LDL.LU R39, [R1+0x7c] ;  /* 0x00007c0001277983 */ /* 0x000ea80000300800 */
[----:B------:R-:W3:Y:S04]  /*2d2c0*/  LDL.LU R56, [R1+0xe0] ;  /* 0x0000e00001387983 */ /* 0x000ee80000300800 */
[----:B------:R-:W3:Y:S04]  /*2d2d0*/  LDL.LU R57, [R1+0xe4] ;  /* 0x0000e40001397983 */ /* 0x000ee80000300800 */
[----:B------:R-:W3:Y:S04]  /*2d2e0*/  LDL.LU R58, [R1+0xe8] ;  /* 0x0000e800013a7983 */ /* 0x000ee80000300800 */
[----:B------:R-:W3:Y:S04]  /*2d2f0*/  LDL.LU R59, [R1+0xec] ;  /* 0x0000ec00013b7983 */ /* 0x000ee80000300800 */
[----:B0-----:R-:W4:Y:S04]  /*2d300*/  LDL.LU R20, [R1+0x130] ;  /* 0x0001300001147983 */ /* 0x001f280000300800 */
[----:B------:R-:W4:Y:S04]  /*2d310*/  LDL.LU R21, [R1+0x134] ;  /* 0x0001340001157983 */ /* 0x000f280000300800 */
[----:B------:R-:W4:Y:S04]  /*2d320*/  LDL.LU R22, [R1+0x138] ;  /* 0x0001380001167983 */ /* 0x000f280000300800 */
[----:B------:R-:W4:Y:S04]  /*2d330*/  LDL.LU R23, [R1+0x13c] ;  /* 0x00013c0001177983 */ /* 0x000f280000300800 */
        /* <DEDUP_REMOVED lines=22> */
[----:B------:R-:W-:-:S03]  /*2d4a0*/  IMAD.MOV.U32 R0, RZ, RZ, R7 ;  /* 0x000000ffff007224 */ /* 0x000fc600078e0007 */
        /* <DEDUP_REMOVED lines=14> */
[----:B------:R-:W3:Y:S04]  /*2d590*/  LDL.LU R28, [R1] ;  /* 0x00000000011c7983 */ /* 0x000ee80000300800 */
[----:B------:R-:W3:Y:S04]  /*2d5a0*/  LDL.LU R29, [R1+0x4] ;  /* 0x00000400011d7983 */ /* 0x000ee80000300800 */
[----:B------:R-:W3:Y:S04]  /*2d5b0*/  LDL.LU R30, [R1+0x8] ;  /* 0x00000800011e7983 */ /* 0x000ee80000300800 */
[----:B------:R-:W3:Y:S01]  /*2d5c0*/  LDL.LU R31, [R1+0xc] ;  /* 0x00000c00011f7983 */ /* 0x000ee20000300800 */
[C---:B----4-:R-:W-:Y:S08]  /*2d5d0*/  HMMA.16816.F32 R20, R40.reuse, R14, R20 ;  /* 0x0000000e2814723c */ /* 0x050ff00000001814 */
[----:B--2---:R-:W-:Y:S01]  /*2d5e0*/  HMMA.16816.F32 R32, R40, R12, R32 ;  /* 0x0000000c2820723c */ /* 0x004fe20000001820 */
[----:B---3--:R-:W-:-:S02]  /*2d5f0*/  IMAD R46, R46, 0x100, R2 ;  /* 0x000001002e2e7824 */ /* 0x008fc400078e0202 */
[----:B------:R-:W-:Y:S02]  /*2d600*/  IMAD R47, R47, 0x100, R3 ;  /* 0x000001002f2f7824 */ /* 0x000fe400078e0203 */
[----:B------:R-:W-:-:S14]  /*2d610*/  IMAD R60, R60, 0x100, R44 ;  /* 0x000001003c3c7824 */ /* 0x000fdc00078e022c */
[----:B------:R-:W-:Y:S04]  /*2d620*/  STL.64 [R1+0x140], R32 ;  /* 0x0001402001007387 */ /* 0x000fe80000100a00 */
[----:B------:R0:W-:Y:S01]  /*2d630*/  STL.64 [R1+0x148], R34 ;  /* 0x0001482201007387 */ /* 0x0001e20000100a00 */
[----:B------:R-:W-:-:S03]  /*2d640*/  IMAD R61, R61, 0x100, R45 ;  /* 0x000001003d3d7824 */ /* 0x000fc600078e022d */
[----:B0-----:R-:W2:Y:S04]  /*2d650*/  LDL.LU.64 R34, [R1+0x1df0] ;  /* 0x001df00001227983 */ /* 0x001ea80000300a00 */
[----:B------:R-:W2:Y:S04]  /*2d660*/  LDL.LU.64 R32, [R1+0x1de8] ;  /* 0x001de80001207983 */ /* 0x000ea80000300a00 */
[----:B------:R-:W-:Y:S04]  /*2d670*/  STL.64 [R1+0x130], R20 ;  /* 0x0001301401007387 */ /* 0x000fe80000100a00 */
[----:B------:R0:W-:Y:S04]  /*2d680*/  STL.64 [R1+0x138], R22 ;  /* 0x0001381601007387 */ /* 0x0001e80000100a00 */
[----:B0-----:R-:W3:Y:S04]  /*2d690*/  LDL.LU.64 R22, [R1+0x1de0] ;  /* 0x001de00001167983 */ /* 0x001ee80000300a00 */
[----:B------:R-:W3:Y:S04]  /*2d6a0*/  LDL.LU.64 R20, [R1+0x1dd8] ;  /* 0x001dd80001147983 */ /* 0x000ee80000300a00 */
[----:B------:R-:W4:Y:S04]  /*2d6b0*/  LDL.LU R2, [R1+0x1dd4] ;  /* 0x001dd40001027983 */ /* 0x000f280000300800 */
[----:B------:R-:W4:Y:S04]  /*2d6c0*/  LDL.LU R3, [R1+0x1dd0] ;  /* 0x001dd00001037983 */ /* 0x000f280000300800 */
[----:B------:R-:W2:Y:S04]  /*2d6d0*/  LDL.LU R44, [R1+0x1dcc] ;  /* 0x001dcc00012c7983 */ /* 0x000ea80000300800 */
[----:B------:R-:W2:Y:S02]  /*2d6e0*/  LDL.LU R45, [R1+0x1dc8] ;  /* 0x001dc800012d7983 */ /* 0x000ea40000300800 */
[----:B--2---:R-:W-:Y:S02]  /*2d6f0*/  HMMA.16816.F32 R40, R40, R44, R48 ;  /* 0x0000002c2828723c */ /* 0x004fe40000001830 */
[----:B------:R-:W2:Y:S04]  /*2d700*/  LDL.LU.64 R50, [R1+0x1dc0] ;  /* 0x001dc00001327983 */ /* 0x000ea80000300a00 */
[----:B------:R-:W2:-:S13]  /*2d710*/  LDL.LU.64 R48, [R1+0x1db8] ;  /* 0x001db80001307983 */ /* 0x000e9a0000300a00 */
[----:B------:R0:W-:Y:S04]  /*2d720*/  STL.64 [R1+0x100], R40 ;  /* 0x0001002801007387 */ /* 0x0001e80000100a00 */
[----:B------:R1:W-:Y:S01]  /*2d730*/  STL.64 [R1+0x108], R42 ;  /* 0x0001082a01007387 */ /* 0x0003e20000100a00 */
[----:B0-----:R-:W-:Y:S02]  /*2d740*/  F2FP.F16.E4M3.UNPACK_B R40, R46 ;  /* 0x0000002eff28723e */ /* 0x001fe400020006ff */
[----:B------:R-:W-:Y:S02]  /*2d750*/  F2FP.F16.E4M3.UNPACK_B R41, R47 ;  /* 0x0000002fff29723e */ /* 0x000fe400020006ff */
[----:B-1----:R-:W-:Y:S02]  /*2d760*/  F2FP.F16.E4M3.UNPACK_B R42, R60 ;  /* 0x0000003cff2a723e */ /* 0x002fe400020006ff */
[----:B------:R-:W-:Y:S01]  /*2d770*/  F2FP.F16.E4M3.UNPACK_B R43, R61 ;  /* 0x0000003dff2b723e */ /* 0x000fe200020006ff */
[----:B------:R-:W2:Y:S04]  /*2d780*/  LDL.LU R46, [R1+0x710] ;  /* 0x00071000012e7983 */ /* 0x000ea80000300800 */
[----:B------:R-:W2:Y:S04]  /*2d790*/  LDL.LU R47, [R1+0x718] ;  /* 0x00071800012f7983 */ /* 0x000ea80000300800 */
[----:B------:R-:W2:Y:S04]  /*2d7a0*/  LDL.LU R60, [R1+0x720] ;  /* 0x00072000013c7983 */ /* 0x000ea80000300800 */
[----:B------:R-:W2:Y:S01]  /*2d7b0*/  LDL.LU R61, [R1+0x728] ;  /* 0x00072800013d7983 */ /* 0x000ea20000300800 */
[----:B----4-:R-:W-:-:S15]  /*2d7c0*/  HMMA.16816.F32 R4, R40, R2, R4 ;  /* 0x000000022804723c */ /* 0x010fde0000001804 */
[----:B------:R-:W-:-:S04]  /*2d7d0*/  NOP ;  /* 0x0000000000007918 */ /* 0x000fc80000000000 */
[----:B------:R-:W-:Y:S04]  /*2d7e0*/  STL.64 [R1+0x120], R4 ;  /* 0x0001200401007387 */ /* 0x000fe80000100a00 */
[----:B------:R0:W-:Y:S04]  /*2d7f0*/  STL.64 [R1+0x128], R6 ;  /* 0x0001280601007387 */ /* 0x0001e80000100a00 */
[----:B0-----:R-:W4:Y:S04]  /*2d800*/  LDL.LU.64 R6, [R1+0x1db0] ;  /* 0x001db00001067983 */ /* 0x001f280000300a00 */
[----:B------:R-:W2:Y:S02]  /*2d810*/  LDL.LU.64 R4, [R1+0x1da8] ;  /* 0x001da80001047983 */ /* 0x000ea40000300a00 */
[----:B--2---:R-:W-:-:S15]  /*2d820*/  HMMA.16816.F32 R8, R40, R4, R8 ;  /* 0x000000042808723c */ /* 0x004fde0000001808 */
[----:B------:R-:W-:-:S04]  /*2d830*/  NOP ;  /* 0x0000000000007918 */ /* 0x000fc80000000000 */
[----:B------:R-:W-:Y:S04]  /*2d840*/  STL.64 [R1+0x110], R8 ;  /* 0x0001100801007387 */ /* 0x000fe80000100a00 */
[----:B------:R0:W-:Y:S04]  /*2d850*/  STL.64 [R1+0x118], R10 ;  /* 0x0001180a01007387 */ /* 0x0001e80000100a00 */
[----:B0-----:R-:W2:Y:S04]  /*2d860*/  LDL.LU.64 R10, [R1+0x1da0] ;  /* 0x001da000010a7983 */ /* 0x001ea80000300a00 */
[----:B------:R-:W2:Y:S01]  /*2d870*/  LDL.LU.64 R8, [R1+0x1d98] ;  /* 0x001d980001087983 */ /* 0x000ea20000300a00 */
[C---:B----4-:R-:W-:Y:S08]  /*2d880*/  HMMA.16816.F32 R56, R40.reuse, R6, R56 ;  /* 0x000000062838723c */ /* 0x050ff00000001838 */
[C---:B------:R-:W-:Y:S08]  /*2d890*/  HMMA.16816.F32 R32, R40.reuse, R12, R32 ;  /* 0x0000000c2820723c */ /* 0x040ff00000001820 */
[----:B---3--:R-:W-:Y:S03]  /*2d8a0*/  HMMA.16816.F32 R20, R40, R14, R20 ;  /* 0x0000000e2814723c */ /* 0x008fe60000001814 */
[----:B------:R-:W-:Y:S04]  /*2d8b0*/  STL.64 [R1+0xf0], R56 ;  /* 0x0000f03801007387 */ /* 0x000fe80000100a00 */
[----:B------:R0:W-:Y:S04]  /*2d8c0*/  STL.64 [R1+0xf8], R58 ;  /* 0x0000f83a01007387 */ /* 0x0001e80000100a00 */
[----:B0-----:R-:W3:Y:S04]  /*2d8d0*/  LDL.LU.64 R58, [R1+0x1d90] ;  /* 0x001d9000013a7983 */ /* 0x001ee80000300a00 */
[----:B------:R-:W4:Y:S01]  /*2d8e0*/  LDL.LU.64 R56, [R1+0x1d88] ;  /* 0x001d880001387983 */ /* 0x000f220000300a00 */
[----:B------:R-:W-:-:S02]  /*2d8f0*/  IMAD R46, R46, 0x100, R24 ;  /* 0x000001002e2e7824 */ /* 0x000fc400078e0218 */
[----:B------:R-:W-:Y:S02]  /*2d900*/  IMAD R47, R47, 0x100, R25 ;  /* 0x000001002f2f7824 */ /* 0x000fe400078e0219 */
[----:B------:R-:W-:Y:S02]  /*2d910*/  IMAD R60, R60, 0x100, R26 ;  /* 0x000001003c3c7824 */ /* 0x000fe400078e021a */
[----:B------:R-:W-:Y:S01]  /*2d920*/  IMAD R61, R61, 0x100, R27 ;  /* 0x000001003d3d7824 */ /* 0x000fe200078e021b */
[C---:B--2---:R-:W-:Y:S08]  /*2d930*/  HMMA.16816.F32 R16, R40.reuse, R8, R16 ;  /* 0x000000082810723c */ /* 0x044ff00000001810 */
[C---:B------:R-:W-:Y:S08]  /*2d940*/  HMMA.16816.F32 R36, R40.reuse, R10, R36 ;  /* 0x0000000a2824723c */ /* 0x040ff00000001824 */
[----:B------:R-:W-:Y:S03]  /*2d950*/  HMMA.16816.F32 R40, R40, R44, R48 ;  /* 0x0000002c2828723c */ /* 0x000fe60000001830 */
        /* <DEDUP_REMOVED lines=18> */
[----:B------:R-:W2:Y:S04]  /*2da80*/  LDL.LU R26, [R1+0x1d3c] ;  /* 0x001d3c00011a7983 */ /* 0x000ea80000300800 */
[----:B------:R-:W2:Y:S04]  /*2da90*/  LDL.LU R27, [R1+0x1d38] ;  /* 0x001d3800011b7983 */ /* 0x000ea80000300800 */
[----:B------:R-:W2:Y:S04]  /*2daa0*/  LDL.LU.64 R50, [R1+0x1d30] ;  /* 0x001d300001327983 */ /* 0x000ea80000300a00 */
[----:B------:R-:W2:Y:S04]  /*2dab0*/  LDL.LU.64 R48, [R1+0x1d28] ;  /* 0x001d280001307983 */ /* 0x000ea80000300a00 */
[----:B------:R-:W-:Y:S04]  /*2dac0*/  STL.64 [R1+0x70], R40 ;  /* 0x0000702801007387 */ /* 0x000fe80000100a00 */
[----:B------:R0:W-:Y:S02]  /*2dad0*/  STL.64 [R1+0x78], R42 ;  /* 0x0000782a01007387 */ /* 0x0001e40000100a00 */
[----:B0-----:R-:W0:Y:S01]  /*2dae0*/  S2R R43, SR_TID.X ;  /* 0x00000000002b7919 */ /* 0x001e220000002100 */
[----:B------:R-:W-:-:S02]  /*2daf0*/  F2FP.F16.E4M3.UNPACK_B R40, R46 ;  /* 0x0000002eff28723e */ /* 0x000fc400020006ff */
[----:B------:R-:W-:Y:S02]  /*2db00*/  F2FP.F16.E4M3.UNPACK_B R41, R47 ;  /* 0x0000002fff29723e */ /* 0x000fe400020006ff */
[C---:B0-----:R-:W-:Y:S01]  /*2db10*/  LOP3.LUT R42, R43.reuse, 0x7, RZ, 0xc0, !PT ;  /* 0x000000072b2a7812 */ /* 0x041fe200078ec0ff */
[----:B------:R-:W-:Y:S01]  /*2db20*/  IMAD.SHL.U32 R47, R43, 0x2, RZ ;  /* 0x000000022b2f7824 */ /* 0x000fe200078e00ff */
[----:B------:R-:W-:-:S03]  /*2db30*/  F2FP.F16.E4M3.UNPACK_B R43, R61 ;  /* 0x0000003dff2b723e */ /* 0x000fc600020006ff */
[----:B------:R-:W-:Y:S01]  /*2db40*/  IMAD R46, R42, 0x90, RZ ;  /* 0x000000902a2e7824 */ /* 0x000fe200078e02ff */
[----:B------:R-:W-:-:S07]  /*2db50*/  F2FP.F16.E4M3.UNPACK_B R42, R60 ;  /* 0x0000003cff2a723e */ /* 0x000fce00020006ff */
[----:B------:R-:W-:-:S15]  /*2db60*/  HMMA.16816.F32 R52, R40, R2, R52 ;  /* 0x000000022834723c */ /* 0x000fde0000001834 */
[----:B------:R-:W-:-:S04]  /*2db70*/  NOP ;  /* 0x0000000000007918 */ /* 0x000fc80000000000 */
[----:B------:R-:W-:Y:S04]  /*2db80*/  STL.64 [R1+0x50], R52 ;  /* 0x0000503401007387 */ /* 0x000fe80000100a00 */
[----:B------:R0:W-:Y:S04]  /*2db90*/  STL.64 [R1+0x58], R54 ;  /* 0x0000583601007387 */ /* 0x0001e80000100a00 */
[----:B0-----:R-:W3:Y:S04]  /*2dba0*/  LDL.LU.64 R54, [R1+0x1d20] ;  /* 0x001d200001367983 */ /* 0x001ee80000300a00 */
[----:B------:R-:W3:Y:S01]  /*2dbb0*/  LDL.LU.64 R52, [R1+0x1d18] ;  /* 0x001d180001347983 */ /* 0x000ee20000300a00 */
[----:B------:R-:W-:Y:S01]  /*2dbc0*/  HMMA.16816.F32 R28, R40, R4, R28 ;  /* 0x00000004281c723c */ /* 0x000fe2000000181c */
[----:B------:R-:W-:-:S15]  /*2dbd0*/  LOP3.LUT R60, R46, 0x30, R47, 0x78, !PT ;  /* 0x000000302e3c7812 */ /* 0x000fde00078e782f */
[----:B------:R-:W-:-:S03]  /*2dbe0*/  NOP ;  /* 0x0000000000007918 */ /* 0x000fc60000000000 */
[----:B------:R-:W-:Y:S04]  /*2dbf0*/  STL.64 [R1+0x30], R28 ;  /* 0x0000301c01007387 */ /* 0x000fe80000100a00 */
[----:B------:R3:W-:Y:S01]  /*2dc00*/  STL.64 [R1+0x38], R30 ;  /* 0x0000381e01007387 */ /* 0x0007e20000100a00 */
[----:B------:R-:W-:Y:S01]  /*2dc10*/  LOP3.LUT R60, R60, 0x40, RZ, 0x3c, !PT ;  /* 0x000000403c3c7812 */ /* 0x000fe200078e3cff */
[C---:B--2---:R-:W-:Y:S08]  /*2dc20*/  HMMA.16816.F32 R48, R40.reuse, R8, R48 ;  /* 0x000000082830723c */ /* 0x044ff00000001830 */
[----:B---3--:R-:W-:Y:S01]  /*2dc30*/  HMMA.16816.F32 R28, R40, R6, R52 ;  /* 0x00000006281c723c */ /* 0x008fe20000001834 */
[----:B------:R-:W2:Y:S04]  /*2dc40*/  LDL.LU R6, [R1+0x730] ;  /* 0x0007300001067983 */ /* 0x000ea80000300800 */
[----:B------:R-:W3:-:S14]  /*2dc50*/  LDL.LU R7, [R1+0x73c] ;  /* 0x00073c0001077983 */ /* 0x000edc0000300800 */
[----:B------:R-:W-:Y:S04]  /*2dc60*/  STL.64 [R1+0x10], R28 ;  /* 0x0000101c01007387 */ /* 0x000fe80000100a00 */
[----:B------:R-:W-:Y:S04]  /*2dc70*/  STL.64 [R1+0x18], R30 ;  /* 0x0000181e01007387 */ /* 0x000fe80000100a00 */
[----:B------:R-:W0:Y:S04]  /*2dc80*/  LDSM.16.M88.4 R28, [R60+UR4] ;  /* 0x000000043c1c783b */ /* 0x000e280008000200 */
[----:B------:R-:W3:Y:S04]  /*2dc90*/  LDL.LU R52, [R1+0x738] ;  /* 0x0007380001347983 */ /* 0x000ee80000300800 */
[----:B------:R-:W2:Y:S04]  /*2dca0*/  LDL.LU R53, [R1+0x744] ;  /* 0x0007440001357983 */ /* 0x000ea80000300800 */
[----:B------:R-:W2:Y:S04]  /*2dcb0*/  LDL.LU R54, [R1+0x740] ;  /* 0x0007400001367983 */ /* 0x000ea80000300800 */
[----:B------:R-:W2:Y:S04]  /*2dcc0*/  LDL.LU R55, [R1+0x74c] ;  /* 0x00074c0001377983 */ /* 0x000ea80000300800 */
[----:B------:R-:W2:Y:S04]  /*2dcd0*/  LDL.LU R61, [R1+0x748] ;  /* 0x00074800013d7983 */ /* 0x000ea80000300800 */
[----:B0-----:R-:W-:Y:S01]  /*2dce0*/  STL.64 [R1+0x310], R28 ;  /* 0x0003101c01007387 */ /* 0x001fe20000100a00 */
[----:B------:R-:W-:-:S03]  /*2dcf0*/  IMAD.MOV.U32 R5, RZ, RZ, R28 ;  /* 0x000000ffff057224 */ /* 0x000fc600078e001c */
[----:B------:R-:W-:Y:S01]  /*2dd00*/  STL.64 [R1+0x318], R30 ;  /* 0x0003181e01007387 */ /* 0x000fe20000100a00 */
[----:B------:R-:W-:-:S03]  /*2dd10*/  IMAD.MOV.U32 R4, RZ, RZ, R29 ;  /* 0x000000ffff047224 */ /* 0x000fc600078e001d */
[----:B------:R-:W0:Y:S04]  /*2dd20*/  LDSM.16.M88.4 R28, [R60+UR4+0x400] ;  /* 0x000400043c1c783b */ /* 0x000e280008000200 */
[----:B------:R1:W-:Y:S04]  /*2dd30*/  STL.64 [R1+0x1c18], R50 ;  /* 0x001c183201007387 */ /* 0x0003e80000100a00 */
[----:B-1----:R-:W2:Y:S04]  /*2dd40*/  LDL.LU R51, [R1+0x734] ;  /* 0x0007340001337983 */ /* 0x002ea80000300800 */
[----:B------:R-:W-:Y:S04]  /*2dd50*/  STL.64 [R1+0x1c10], R48 ;  /* 0x001c103001007387 */ /* 0x000fe80000100a00 */
[----:B0-----:R-:W-:Y:S04]  /*2dd60*/  STL.64 [R1+0x300], R28 ;  /* 0x0003001c01007387 */ /* 0x001fe80000100a00 */
[----:B------:R0:W-:Y:S01]  /*2dd70*/  STL.64 [R1+0x308], R30 ;  /* 0x0003081e01007387 */ /* 0x0001e20000100a00 */
[----:B------:R-:W-:-:S02]  /*2dd80*/  IMAD.MOV.U32 R3, RZ, RZ, R28 ;  /* 0x000000ffff037224 */ /* 0x000fc400078e001c */
[----:B------:R-:W-:Y:S01]  /*2dd90*/  IMAD.MOV.U32 R2, RZ, RZ, R29 ;  /* 0x000000ffff027224 */ /* 0x000fe200078e001d */
[----:B0-----:R-:W2:Y:S04]  /*2dda0*/  LDL.LU.64 R30, [R1+0x1d10] ;  /* 0x001d1000011e7983 */ /* 0x001ea80000300a00 */
[----:B------:R-:W2:Y:S01]  /*2ddb0*/  LDL.LU.64 R28, [R1+0x1d08] ;  /* 0x001d0800011c7983 */ /* 0x000ea20000300a00 */
[C---:B------:R-:W-:Y:S08]  /*2ddc0*/  HMMA.16816.F32 R24, R40.reuse, R12, R24 ;  /* 0x0000000c2818723c */ /* 0x040ff00000001818 */
[C---:B------:R-:W-:Y:S08]  /*2ddd0*/  HMMA.16816.F32 R20, R40.reuse, R14, R20 ;  /* 0x0000000e2814723c */ /* 0x040ff00000001814 */
[C---:B------:R-:W-:Y:S08]  /*2dde0*/  HMMA.16816.F32 R32, R40.reuse, R44, R32 ;  /* 0x0000002c2820723c */ /* 0x040ff00000001820 */
[----:B--2---:R-:W-:-:S15]  /*2ddf0*/  HMMA.16816.F32 R28, R40, R10, R28 ;  /* 0x0000000a281c723c */ /* 0x004fde000000181c */
[----:B------:R-:W-:-:S04]  /*2de00*/  NOP ;  /* 0x0000000000007918 */ /* 0x000fc80000000000 */
[----:B------:R-:W-:Y:S04]  /*2de10*/  STL.64 [R1+0x1c28], R30 ;  /* 0x001c281e01007387 */ /* 0x000fe80000100a00 */
[----:B------:R-:W-:Y:S04]  /*2de20*/  STL.64 [R1+0x1c20], R28 ;  /* 0x001c201c01007387 */ /* 0x000fe80000100a00 */
[----:B------:R-:W0:Y:S04]  /*2de30*/  LDSM.16.M88.4 R28, [R60+UR4+0x800] ;  /* 0x000800043c1c783b */ /* 0x000e280008000200 */
[----:B0-----:R-:W-:Y:S01]  /*2de40*/  STL.64 [R1+0x2f0], R28 ;  /* 0x0002f01c01007387 */ /* 0x001fe20000100a00 */
[----:B------:R-:W-:-:S03]  /*2de50*/  IMAD.MOV.U32 R8, RZ, RZ, R28 ;  /* 0x000000ffff087224 */ /* 0x000fc600078e001c */
[----:B------:R-:W-:Y:S01]  /*2de60*/  STL.64 [R1+0x2f8], R30 ;  /* 0x0002f81e01007387 */ /* 0x000fe20000100a00 */
[----:B------:R-:W-:-:S03]  /*2de70*/  IMAD.MOV.U32 R9, RZ, RZ, R29 ;  /* 0x000000ffff097224 */ /* 0x000fc600078e001d */
[----:B------:R-:W-:Y:S04]  /*2de80*/  STL.64 [R1+0x1c38], R26 ;  /* 0x001c381a01007387 */ /* 0x000fe80000100a00 */
[----:B------:R-:W0:Y:S04]  /*2de90*/  LDSM.16.M88.4 R28, [R60+UR4+0xc00] ;  /* 0x000c00043c1c783b */ /* 0x000e280008000200 */
[----:B------:R-:W-:Y:S04]  /*2dea0*/  STL.64 [R1+0x1c30], R24 ;  /* 0x001c301801007387 */ /* 0x000fe80000100a00 */
[----:B------:R-:W1:Y:S04]  /*2deb0*/  LDSM.16.M88.4 R24, [R60+UR4+0x1000] ;  /* 0x001000043c18783b */ /* 0x000e680008000200 */
[----:B0-----:R-:W-:Y:S04]  /*2dec0*/  STL.64 [R1+0x2e8], R30 ;  /* 0x0002e81e01007387 */ /* 0x001fe80000100a00 */
[----:B------:R0:W-:Y:S04]  /*2ded0*/  STL.64 [R1+0x1c48], R22 ;  /* 0x001c481601007387 */ /* 0x0001e80000100a00 */
[----:B------:R-:W-:Y:S04]  /*2dee0*/  STL.64 [R1+0x1c40], R20 ;  /* 0x001c401401007387 */ /* 0x000fe80000100a00 */
[----:B-1----:R-:W-:Y:S04]  /*2def0*/  STL.64 [R1+0x2d0], R24 ;  /* 0x0002d01801007387 */ /* 0x002fe80000100a00 */
[----:B------:R-:W-:Y:S01]  /*2df00*/  STL.64 [R1+0x2d8], R26 ;  /* 0x0002d81a01007387 */ /* 0x000fe20000100a00 */
[----:B0-----:R-:W-:-:S02]  /*2df10*/  IMAD.MOV.U32 R23, RZ, RZ, R24 ;  /* 0x000000ffff177224 */ /* 0x001fc400078e0018 */
[----:B------:R-:W-:Y:S02]  /*2df20*/  IMAD.MOV.U32 R22, RZ, RZ, R25 ;  /* 0x000000ffff167224 */ /* 0x000fe400078e0019 */
[----:B------:R-:W0:Y:S04]  /*2df30*/  LDSM.16.M88.4 R24, [R60+UR4+0x1400] ;  /* 0x001400043c18783b */ /* 0x000e280008000200 */
[----:B------:R-:W-:Y:S04]  /*2df40*/  STL [R1+0x1c58], R33 ;  /* 0x001c582101007387 */ /* 0x000fe80000100800 */
[----:B------:R-:W-:Y:S04]  /*2df50*/  STL [R1+0x1c54], R34 ;  /* 0x001c542201007387 */ /* 0x000fe80000100800 */
[----:B------:R-:W-:Y:S04]  /*2df60*/  STL [R1+0x1c50], R35 ;  /* 0x001c502301007387 */ /* 0x000fe80000100800 */
[----:B------:R-:W-:Y:S01]  /*2df70*/  STL [R1+0x1cd0], R32 ;  /* 0x001cd02001007387 */ /* 0x000fe20000100800 */
[----:B------:R-:W-:-:S02]  /*2df80*/  IMAD R12, R6, 0x100, R51 ;  /* 0x00000100060c7824 */ /* 0x000fc400078e0233 */
[----:B---3--:R-:W-:Y:S02]  /*2df90*/  IMAD R13, R52, 0x100, R7 ;  /* 0x00000100340d7824 */ /* 0x008fe400078e0207 */
[----:B------:R-:W-:Y:S02]  /*2dfa0*/  IMAD R14, R54, 0x100, R53 ;  /* 0x00000100360e7824 */ /* 0x000fe400078e0235 */
[----:B------:R-:W-:Y:S01]  /*2dfb0*/  IMAD R15, R61, 0x100, R55 ;  /* 0x000001003d0f7824 */ /* 0x000fe200078e0237 */
[----:B------:R-:W-:Y:S02]  /*2dfc0*/  F2FP.F16.E4M3.UNPACK_B R6, R5 ;  /* 0x00000005ff06723e */ /* 0x000fe400020006ff */
[----:B------:R-:W-:Y:S02]  /*2dfd0*/  F2FP.F16.E4M3.UNPACK_B R12, R12 ;  /* 0x0000000cff0c723e */ /* 0x000fe400020006ff */
[----:B------:R-:W-:Y:S02]  /*2dfe0*/  F2FP.F16.E4M3.UNPACK_B R13, R13 ;  /* 0x0000000dff0d723e */ /* 0x000fe400020006ff */
[----:B------:R-:W-:-:S02]  /*2dff0*/  F2FP.F16.E4M3.UNPACK_B R14, R14 ;  /* 0x0000000eff0e723e */ /* 0x000fc400020006ff */
[----:B------:R-:W-:Y:S02]  /*2e000*/  F2FP.F16.E4M3.UNPACK_B R15, R15 ;  /* 0x0000000fff0f723e */ /* 0x000fe400020006ff */
[----:B------:R-:W-:Y:S01]  /*2e010*/  F2FP.F16.E4M3.UNPACK_B R7, R4 ;  /* 0x00000004ff07723e */ /* 0x000fe200020006ff */
[----:B0-----:R-:W-:Y:S01]  /*2e020*/  STL.64 [R1+0x2a0], R24 ;  /* 0x0002a01801007387 */ /* 0x001fe20000100a00 */
[----:B------:R-:W-:-:S03]  /*2e030*/  IMAD.MOV.U32 R21, RZ, RZ, R24 ;  /* 0x000000ffff157224 */ /* 0x000fc600078e0018 */
[----:B------:R-:W-:Y:S01]  /*2e040*/  STL.64 [R1+0x2a8], R26 ;  /* 0x0002a81a01007387 */ /* 0x000fe20000100a00 */
[----:B------:R-:W-:-:S03]  /*2e050*/  IMAD.MOV.U32 R20, RZ, RZ, R25 ;  /* 0x000000ffff147224 */ /* 0x000fc600078e0019 */
[----:B------:R-:W0:Y:S01]  /*2e060*/  LDSM.16.M88.4 R24, [R60+UR4+0x1800] ;  /* 0x001800043c18783b */ /* 0x000e220008000200 */
[----:B------:R-:W-:Y:S01]  /*2e070*/  HMMA.16816.F32 R52, R12, R6, R36 ;  /* 0x000000060c34723c */ /* 0x000fe20000001824 */
[----:B------:R-:W-:Y:S02]  /*2e080*/  IMAD.MOV.U32 R47, RZ, RZ, R28 ;  /* 0x000000ffff2f7224 */ /* 0x000fe400078e001c */
[----:B------:R-:W-:Y:S02]  /*2e090*/  IMAD.MOV.U32 R46, RZ, RZ, R29 ;  /* 0x000000ffff2e7224 */ /* 0x000fe400078e001d */
[----:B------:R-:W-:Y:S02]  /*2e0a0*/  IMAD.MOV.U32 R28, RZ, RZ, R16 ;  /* 0x000000ffff1c7224 */ /* 0x000fe400078e0010 */
[----:B------:R-:W-:Y:S02]  /*2e0b0*/  IMAD.MOV.U32 R29, RZ, RZ, R17 ;  /* 0x000000ffff1d7224 */ /* 0x000fe400078e0011 */
[----:B------:R-:W-:-:S02]  /*2e0c0*/  IMAD.MOV.U32 R30, RZ, RZ, R18 ;  /* 0x000000ffff1e7224 */ /* 0x000fc400078e0012 */
[----:B------:R-:W-:Y:S01]  /*2e0d0*/  IMAD.MOV.U32 R31, RZ, RZ, R19 ;  /* 0x000000ffff1f7224 */ /* 0x000fe200078e0013 */
[----:B0-----:R-:W-:Y:S04]  /*2e0e0*/  STL.64 [R1+0x2c0], R24 ;  /* 0x0002c01801007387 */ /* 0x001fe80000100a00 */
[----:B------:R-:W-:Y:S04]  /*2e0f0*/  STL.64 [R1+0x2c8], R26 ;  /* 0x0002c81a01007387 */ /* 0x000fe80000100a00 */
[----:B------:R-:W-:Y:S04]  /*2e100*/  STL.64 [R1+0x1c68], R54 ;  /* 0x001c683601007387 */ /* 0x000fe80000100a00 */
[----:B------:R-:W-:Y:S04]  /*2e110*/  STL.64 [R1+0x1c60], R52 ;  /* 0x001c603401007387 */ /* 0x000fe80000100a00 */
[----:B------:R-:W2:Y:S04]  /*2e120*/  LDL.LU R32, [R1+0x20] ;  /* 0x0000200001207983 */ /* 0x000ea80000300800 */
[----:B------:R-:W2:Y:S04]  /*2e130*/  LDL.LU R33, [R1+0x24] ;  /* 0x0000240001217983 */ /* 0x000ea80000300800 */
[----:B------:R-:W2:Y:S04]  /*2e140*/  LDL.LU R34, [R1+0x28] ;  /* 0x0000280001227983 */ /* 0x000ea80000300800 */
[----:B------:R-:W2:Y:S04]  /*2e150*/  LDL.LU R35, [R1+0x2c] ;  /* 0x00002c0001237983 */ /* 0x000ea80000300800 */
[----:B------:R-:W3:Y:S04]  /*2e160*/  LDL.LU R16, [R1+0x1d04] ;  /* 0x001d040001107983 */ /* 0x000ee80000300800 */
[----:B------:R-:W3:Y:S04]  /*2e170*/  LDL.LU R17, [R1+0x1d00] ;  /* 0x001d000001117983 */ /* 0x000ee80000300800 */
[----:B------:R-:W3:Y:S04]  /*2e180*/  LDL.LU R18, [R1+0x1cfc] ;  /* 0x001cfc0001127983 */ /* 0x000ee80000300800 */
[----:B------:R-:W3:Y:S01]  /*2e190*/  LDL.LU R19, [R1+0x1cf8] ;  /* 0x001cf80001137983 */ /* 0x000ee20000300800 */
[----:B------:R-:W-:-:S02]  /*2e1a0*/  IMAD.MOV.U32 R10, RZ, RZ, R24 ;  /* 0x000000ffff0a7224 */ /* 0x000fc400078e0018 */
[----:B------:R-:W-:Y:S02]  /*2e1b0*/  IMAD.MOV.U32 R11, RZ, RZ, R25 ;  /* 0x000000ffff0b7224 */ /* 0x000fe400078e0019 */
[----:B------:R-:W0:Y:S01]  /*2e1c0*/  LDSM.16.M88.4 R24, [R60+UR4+0x1c00] ;  /* 0x001c00043c18783b */ /* 0x000e220008000200 */
[----:B----4-:R-:W-:Y:S02]  /*2e1d0*/  IMAD.MOV.U32 R48, RZ, RZ, R56 ;  /* 0x000000ffff307224 */ /* 0x010fe400078e0038 */
[----:B------:R-:W-:Y:S02]  /*2e1e0*/  IMAD.MOV.U32 R49, RZ, RZ, R57 ;  /* 0x000000ffff317224 */ /* 0x000fe400078e0039 */
[----:B------:R-:W-:Y:S02]  /*2e1f0*/  IMAD.MOV.U32 R50, RZ, RZ, R58 ;  /* 0x000000ffff327224 */ /* 0x000fe400078e003a */
[----:B------:R-:W-:Y:S01]  /*2e200*/  IMAD.MOV.U32 R51, RZ, RZ, R59 ;  /* 0x000000ffff337224 */ /* 0x000fe200078e003b */
[----:B0-----:R0:W-:Y:S04]  /*2e210*/  STL.64 [R1+0x2b0], R24 ;  /* 0x0002b01801007387 */ /* 0x0011e80000100a00 */
[----:B------:R1:W-:Y:S04]  /*2e220*/  STL.64 [R1+0x2b8], R26 ;  /* 0x0002b81a01007387 */ /* 0x0003e80000100a00 */
[----:B------:R-:W4:Y:S04]  /*2e230*/  LDL.LU R56, [R1+0x1cf4] ;  /* 0x001cf40001387983 */ /* 0x000f280000300800 */
[----:B------:R-:W4:Y:S04]  /*2e240*/  LDL.LU R57, [R1+0x1cf0] ;  /* 0x001cf00001397983 */ /* 0x000f280000300800 */
[----:B------:R-:W4:Y:S04]  /*2e250*/  LDL.LU R58, [R1+0x1cec] ;  /* 0x001cec00013a7983 */ /* 0x000f280000300800 */
[----:B------:R-:W4:Y:S01]  /*2e260*/  LDL.LU R59, [R1+0x1ce8] ;  /* 0x001ce800013b7983 */ /* 0x000f220000300800 */
[----:B------:R-:W-:-:S02]  /*2e270*/  F2FP.F16.E4M3.UNPACK_B R4, R3 ;  /* 0x00000003ff04723e */ /* 0x000fc400020006ff */
[----:B------:R-:W-:Y:S01]  /*2e280*/  F2FP.F16.E4M3.UNPACK_B R5, R2 ;  /* 0x00000002ff05723e */ /* 0x000fe200020006ff */
[----:B------:R-:W-:Y:S01]  /*2e290*/  STL.64 [R1+0x1ce0], R6 ;  /* 0x001ce00601007387 */ /* 0x000fe20000100a00 */
[----:B------:R-:W-:-:S03]  /*2e2a0*/  IMAD.MOV.U32 R2, RZ, RZ, R24 ;  /* 0x000000ffff027224 */ /* 0x000fc600078e0018 */
[----:B------:R2:W-:Y:S01]  /*2e2b0*/  STL.64 [R1+0x1cd8], R4 ;  /* 0x001cd80401007387 */ /* 0x0005e20000100a00 */
[----:B------:R-:W-:Y:S01]  /*2e2c0*/  IMAD.MOV.U32 R3, RZ, RZ, R25 ;  /* 0x000000ffff037224 */ /* 0x000fe200078e0019 */
[----:B---3--:R-:W-:-:S15]  /*2e2d0*/  HMMA.16816.F32 R16, R12, R4, R16 ;  /* 0x000000040c10723c */ /* 0x008fde0000001810 */
[----:B------:R-:W-:-:S04]  /*2e2e0*/  NOP ;  /* 0x0000000000007918 */ /* 0x000fc80000000000 */
[----:B------:R-:W-:Y:S04]  /*2e2f0*/  STL.64 [R1+0x1c78], R18 ;  /* 0x001c781201007387 */ /* 0x000fe80000100a00 */
[----:B------:R-:W-:Y:S04]  /*2e300*/  STL.64 [R1+0x1c70], R16 ;  /* 0x001c701001007387 */ /* 0x000fe80000100a00 */
[----:B0-----:R-:W3:Y:S04]  /*2e310*/  LDL.LU R24, [R1+0x1d0] ;  /* 0x0001d00001187983 */ /* 0x001ee80000300800 */
[----:B------:R-:W3:Y:S04]  /*2e320*/  LDL.LU R25, [R1+0x1d4] ;  /* 0x0001d40001197983 */ /* 0x000ee80000300800 */
[----:B-1----:R-:W3:Y:S04]  /*2e330*/  LDL.LU R26, [R1+0x1d8] ;  /* 0x0001d800011a7983 */ /* 0x002ee80000300800 */
[----:B------:R-:W3:Y:S01]  /*2e340*/  LDL.LU R27, [R1+0x1dc] ;  /* 0x0001dc00011b7983 */ /* 0x000ee20000300800 */
[----:B------:R-:W-:-:S02]  /*2e350*/  F2FP.F16.E4M3.UNPACK_B R8, R8 ;  /* 0x00000008ff08723e */ /* 0x000fc400020006ff */
[----:B------:R-:W-:Y:S02]  /*2e360*/  F2FP.F16.E4M3.UNPACK_B R9, R9 ;  /* 0x00000009ff09723e */ /* 0x000fe400020006ff */
[----:B------:R-:W-:Y:S02]  /*2e370*/  F2FP.F16.E4M3.UNPACK_B R40, R47 ;  /* 0x0000002fff28723e */ /* 0x000fe400020006ff */
[----:B------:R-:W-:-:S07]  /*2e380*/  F2FP.F16.E4M3.UNPACK_B R41, R46 ;  /* 0x0000002eff29723e */ /* 0x000fce00020006ff */
[C---:B--2---:R-:W-:Y:S08]  /*2e390*/  HMMA.16816.F32 R4, R12.reuse, R40, R32 ;  /* 0x000000280c04723c */ /* 0x044ff00000001820 */
[----:B----4-:R-:W-:Y:S01]  /*2e3a0*/  HMMA.16816.F32 R56, R12, R8, R56 ;  /* 0x000000080c38723c */ /* 0x010fe20000001838 */
[----:B------:R-:W-:Y:S01]  /*2e3b0*/  STL [R1+0x1be8], R47 ;  /* 0x001be82f01007387 */ /* 0x000fe20000100800 */
[----:B------:R-:W-:-:S02]  /*2e3c0*/  F2FP.F16.E4M3.UNPACK_B R42, R23 ;  /* 0x00000017ff2a723e */ /* 0x000fc400020006ff */
[----:B------:R-:W-:-:S15]  /*2e3d0*/  F2FP.F16.E4M3.UNPACK_B R43, R22 ;  /* 0x00000016ff2b723e */ /* 0x000fde00020006ff */
[----:B------:R-:W-:Y:S04]  /*2e3e0*/  STL [R1+0x1bf8], R56 ;  /* 0x001bf83801007387 */ /* 0x000fe80000100800 */
[----:B------:R-:W-:Y:S04]  /*2e3f0*/  STL [R1+0x1bf4], R57 ;  /* 0x001bf43901007387 */ /* 0x000fe80000100800 */
[----:B------:R-:W-:Y:S04]  /*2e400*/  STL [R1+0x1bf0], R58 ;  /* 0x001bf03a01007387 */ /* 0x000fe80000100800 */
[----:B------:R-:W-:Y:S04]  /*2e410*/  STL [R1+0x1bec], R59 ;  /* 0x001bec3b01007387 */ /* 0x000fe80000100800 */
[----:B------:R-:W-:Y:S04]  /*2e420*/  STL [R1+0x1be4], R46 ;  /* 0x001be42e01007387 */ /* 0x000fe80000100800 */
[----:B------:R-:W-:Y:S04]  /*2e430*/  STL.64 [R1], R4 ;  /* 0x0000000401007387 */ /* 0x000fe80000100a00 */
[----:B------:R0:W-:Y:S02]  /*2e440*/  STL.64 [R1+0x8], R6 ;  /* 0x0000080601007387 */ /* 0x0001e40000100a00 */
[----:B0-----:R-:W-:Y:S01]  /*2e450*/  HMMA.16816.F32 R4, R12, R42, R28 ;  /* 0x0000002a0c04723c */ /* 0x001fe2000000181c */
[----:B------:R-:W-:-:S02]  /*2e460*/  F2FP.F16.E4M3.UNPACK_B R44, R21 ;  /* 0x00000015ff2c723e */ /* 0x000fc400020006ff */
[----:B------:R-:W-:Y:S02]  /*2e470*/  F2FP.F16.E4M3.UNPACK_B R45, R20 ;  /* 0x00000014ff2d723e */ /* 0x000fe400020006ff */
[----:B------:R-:W-:Y:S02]  /*2e480*/  F2FP.F16.E4M3.UNPACK_B R10, R10 ;  /* 0x0000000aff0a723e */ /* 0x000fe400020006ff */
[----:B------:R-:W-:-:S12]  /*2e490*/  F2FP.F16.E4M3.UNPACK_B R11, R11 ;  /* 0x0000000bff0b723e */ /* 0x000fd800020006ff */
[----:B------:R-:W-:Y:S02]  /*2e4a0*/  IMAD.MOV.U32 R56, RZ, RZ, R4 ;  /* 0x000000ffff387224 */ /* 0x000fe400078e0004 */
[----:B------:R-:W-:Y:S02]  /*2e4b0*/  IMAD.MOV.U32 R57, RZ, RZ, R5 ;  /* 0x000000ffff397224 */ /* 0x000fe400078e0005 */
[----:B------:R-:W-:Y:S02]  /*2e4c0*/  IMAD.MOV.U32 R58, RZ, RZ, R6 ;  /* 0x000000ffff3a7224 */ /* 0x000fe400078e0006 */
[----:B------:R-:W-:Y:S02]  /*2e4d0*/  IMAD.MOV.U32 R59, RZ, RZ, R7 ;  /* 0x000000ffff3b7224 */ /* 0x000fe400078e0007 */
[----:B------:R-:W-:Y:S03]  /*2e4e0*/  HMMA.16816.F32 R4, R12, R44, R48 ;  /* 0x0000002c0c04723c */ /* 0x000fe60000001830 */
[----:B------:R-:W-:Y:S04]  /*2e4f0*/  STL [R1+0x1c08], R59 ;  /* 0x001c083b01007387 */ /* 0x000fe80000100800 */
[----:B------:R-:W-:Y:S04]  /*2e500*/  STL [R1+0x1c04], R58 ;  /* 0x001c043a01007387 */ /* 0x000fe80000100800 */
[----:B------:R-:W-:Y:S04]  /*2e510*/  STL [R1+0x1c00], R56 ;  /* 0x001c003801007387 */ /* 0x000fe80000100800 */
[----:B------:R-:W-:Y:S04]  /*2e520*/  STL [R1+0x1bfc], R57 ;  /* 0x001bfc3901007387 */ /* 0x000fe80000100800 */
[----:B------:R-:W-:Y:S01]  /*2e530*/  STL [R1+0x64], R5 ;  /* 0x0000640501007387 */ /* 0x000fe20000100800 */
[----:B------:R-:W-:-:S03]  /*2e540*/  IMAD.MOV.U32 R47, RZ, RZ, R4 ;  /* 0x000000ffff2f7224 */ /* 0x000fc600078e0004 */
[----:B------:R3:W-:Y:S01]  /*2e550*/  STL [R1+0x68], R6 ;  /* 0x0000680601007387 */ /* 0x0007e20000100800 */
[----:B------:R-:W-:-:S03]  /*2e560*/  IMAD.MOV.U32 R46, RZ, RZ, R7 ;  /* 0x000000ffff2e7224 */ /* 0x000fc600078e0007 */
[----:B------:R-:W2:Y:S04]  /*2e570*/  LDL.LU R31, [R1+0x754] ;  /* 0x00075400011f7983 */ /* 0x000ea80000300800 */
[----:B------:R-:W2:Y:S04]  /*2e580*/  LDL.LU R48, [R1+0x750] ;  /* 0x0007500001307983 */ /* 0x000ea80000300800 */
[----:B------:R-:W4:Y:S04]  /*2e590*/  LDL.LU R52, [R1+0x150] ;  /* 0x0001500001347983 */ /* 0x000f280000300800 */
[----:B------:R-:W4:Y:S04]  /*2e5a0*/  LDL.LU R53, [R1+0x154] ;  /* 0x0001540001357983 */ /* 0x000f280000300800 */
[----:B------:R-:W4:Y:S04]  /*2e5b0*/  LDL.LU R54, [R1+0x158] ;  /* 0x0001580001367983 */ /* 0x000f280000300800 */
[----:B------:R-:W4:Y:S04]  /*2e5c0*/  LDL.LU R49, [R1+0x75c] ;  /* 0x00075c0001317983 */ /* 0x000f280000300800 */
[----:B------:R-:W4:Y:S01]  /*2e5d0*/  LDL.LU R50, [R1+0x758] ;  /* 0x0007580001327983 */ /* 0x000f220000300800 */
[----:B------:R-:W-:-:S03]  /*2e5e0*/  IMAD.MOV.U32 R55, RZ, RZ, R0 ;  /* 0x000000ffff377224 */ /* 0x000fc600078e0000 */
[----:B------:R-:W4:Y:S04]  /*2e5f0*/  LDL.LU R51, [R1+0x764] ;  /* 0x0007640001337983 */ /* 0x000f280000300800 */
[----:B------:R-:W4:Y:S04]  /*2e600*/  LDL.LU R0, [R1+0x760] ;  /* 0x0007600001007983 */ /* 0x000f280000300800 */
[----:B------:R-:W4:Y:S04]  /*2e610*/  LDL.LU R16, [R1+0x160] ;  /* 0x0001600001107983 */ /* 0x000f280000300800 */
[----:B------:R-:W4:Y:S04]  /*2e620*/  LDL.LU R17, [R1+0x164] ;  /* 0x0001640001117983 */ /* 0x000f280000300800 */
[----:B------:R-:W4:Y:S04]  /*2e630*/  LDL.LU R18, [R1+0x168] ;  /* 0x0001680001127983 */ /* 0x000f280000300800 */
[----:B------:R-:W4:Y:S01]  /*2e640*/  LDL.LU R19, [R1+0x16c] ;  /* 0x00016c0001137983 */ /* 0x000f220000300800 */
[----:B---3--:R-:W-:-:S15]  /*2e650*/  HMMA.16816.F32 R4, R12, R10, R24 ;  /* 0x0000000a0c04723c */ /* 0x008fde0000001818 */
[----:B------:R-:W-:-:S04]  /*2e660*/  NOP ;  /* 0x0000000000007918 */ /* 0x000fc80000000000 */
[----:B------:R-:W-:Y:S02]  /*2e670*/  IMAD.MOV.U32 R59, RZ, RZ, R4 ;  /* 0x000000ffff3b7224 */ /* 0x000fe400078e0004 */
[----:B------:R-:W-:Y:S01]  /*2e680*/  IMAD.MOV.U32 R58, RZ, RZ, R5 ;  /* 0x000000ffff3a7224 */ /* 0x000fe200078e0005 */
[----:B------:R-:W3:Y:S01]  /*2e690*/  LDL.LU R4, [R1+0xb0] ;  /* 0x0000b00001047983 */ /* 0x000ee20000300800 */
[----:B------:R-:W-:-:S03]  /*2e6a0*/  IMAD.MOV.U32 R56, RZ, RZ, R6 ;  /* 0x000000ffff387224 */ /* 0x000fc600078e0006 */
[----:B------:R-:W3:Y:S01]  /*2e6b0*/  LDL.LU R5, [R1+0xb4] ;  /* 0x0000b40001057983 */ /* 0x000ee20000300800 */
[----:B------:R-:W-:-:S03]  /*2e6c0*/  IMAD.MOV.U32 R57, RZ, RZ, R7 ;  /* 0x000000ffff397224 */ /* 0x000fc600078e0007 */
[----:B------:R-:W3:Y:S04]  /*2e6d0*/  LDL.LU R6, [R1+0xb8] ;  /* 0x0000b80001067983 */ /* 0x000ee80000300800 */
[----:B------:R-:W3:Y:S04]  /*2e6e0*/  LDL.LU R7, [R1+0xbc] ;  /* 0x0000bc0001077983 */ /* 0x000ee80000300800 */
[----:B------:R-:W3:Y:S04]  /*2e6f0*/  LDL.LU R61, [R1+0x76c] ;  /* 0x00076c00013d7983 */ /* 0x000ee80000300800 */
[----:B------:R-:W3:Y:S04]  /*2e700*/  LDL.LU R60, [R1+0x768] ;  /* 0x00076800013c7983 */ /* 0x000ee80000300800 */
[----:B------:R-:W-:Y:S04]  /*2e710*/  STL.64 [R1+0x1c88], R58 ;  /* 0x001c883a01007387 */ /* 0x000fe80000100a00 */
[----:B------:R0:W-:Y:S01]  /*2e720*/  STL.64 [R1+0x1c80], R56 ;  /* 0x001c803801007387 */ /* 0x0001e20000100a00 */
[----:B------:R-:W-:-:S02]  /*2e730*/  F2FP.F16.E4M3.UNPACK_B R2, R2 ;  /* 0x00000002ff02723e */ /* 0x000fc400020006ff */
[----:B------:R-:W-:Y:S01]  /*2e740*/  F2FP.F16.E4M3.UNPACK_B R3, R3 ;  /* 0x00000003ff03723e */ /* 0x000fe200020006ff */
        /* <DEDUP_REMOVED lines=18> */
[----:B--2---:R-:W-:-:S03]  /*2e870*/  IMAD R36, R48, 0x100, R31 ;  /* 0x0000010030247824 */ /* 0x004fc600078e021f */
[----:B------:R-:W2:Y:S04]  /*2e880*/  LDL.LU R31, [R1+0x77c] ;  /* 0x00077c00011f7983 */ /* 0x000ea80000300800 */
[----:B------:R-:W2:Y:S01]  /*2e890*/  LDL.LU R48, [R1+0x778] ;  /* 0x0007780001307983 */ /* 0x000ea20000300800 */
[----:B----4-:R-:W-:-:S03]  /*2e8a0*/  IMAD R37, R50, 0x100, R49 ;  /* 0x0000010032257824 */ /* 0x010fc600078e0231 */
[----:B------:R-:W4:Y:S04]  /*2e8b0*/  LDL.LU R49, [R1+0x784] ;  /* 0x0007840001317983 */ /* 0x000f280000300800 */
[----:B------:R-:W4:Y:S01]  /*2e8c0*/  LDL.LU R50, [R1+0x780] ;  /* 0x0007800001327983 */ /* 0x000f220000300800 */
[----:B------:R-:W-:-:S03]  /*2e8d0*/  IMAD R38, R0, 0x100, R51 ;  /* 0x0000010000267824 */ /* 0x000fc600078e0233 */
[----:B------:R-:W2:Y:S04]  /*2e8e0*/  LDL.LU R51, [R1+0x78c] ;  /* 0x00078c0001337983 */ /* 0x000ea80000300800 */
[----:B------:R-:W2:Y:S01]  /*2e8f0*/  LDL.LU R0, [R1+0x788] ;  /* 0x0007880001007983 */ /* 0x000ea20000300800 */
[----:B---3--:R-:W-:Y:S03]  /*2e900*/  HMMA.16816.F32 R12, R12, R2, R4 ;  /* 0x000000020c0c723c */ /* 0x008fe60000001804 */
[----:B------:R-:W3:Y:S01]  /*2e910*/  LDL.LU.64 R6, [R1+0x1ce0] ;  /* 0x001ce00001067983 */ /* 0x000ee20000300a00 */
[----:B------:R-:W-:-:S03]  /*2e920*/  IMAD R39, R60, 0x100, R61 ;  /* 0x000001003c277824 */ /* 0x000fc600078e023d */
[----:B------:R-:W2:-:S12]  /*2e930*/  LDL.LU.64 R4, [R1+0x1cd8] ;  /* 0x001cd80001047983 */ /* 0x000e980000300a00 */
[----:B------:R0:W-:Y:S04]  /*2e940*/  STL.64 [R1+0x90], R12 ;  /* 0x0000900c01007387 */ /* 0x0001e80000100a00 */
[----:B------:R1:W-:Y:S01]  /*2e950*/  STL.64 [R1+0x98], R14 ;  /* 0x0000980e01007387 */ /* 0x0003e20000100a00 */
[----:B0-----:R-:W-:Y:S02]  /*2e960*/  F2FP.F16.E4M3.UNPACK_B R12, R36 ;  /* 0x00000024ff0c723e */ /* 0x001fe400020006ff */
[----:B------:R-:W-:Y:S01]  /*2e970*/  F2FP.F16.E4M3.UNPACK_B R13, R37 ;  /* 0x00000025ff0d723e */ /* 0x000fe200020006ff */
[----:B------:R-:W2:Y:S01]  /*2e980*/  LDL.LU R36, [R1+0x190] ;  /* 0x0001900001247983 */ /* 0x000ea20000300800 */
[----:B-1----:R-:W-:-:S03]  /*2e990*/  F2FP.F16.E4M3.UNPACK_B R14, R38 ;  /* 0x00000026ff0e723e */ /* 0x002fc600020006ff */
[----:B------:R-:W2:Y:S01]  /*2e9a0*/  LDL.LU R37, [R1+0x194] ;  /* 0x0001940001257983 */ /* 0x000ea20000300800 */
[----:B------:R-:W-:-:S03]  /*2e9b0*/  F2FP.F16.E4M3.UNPACK_B R15, R39 ;  /* 0x00000027ff0f723e */ /* 0x000fc600020006ff */
[----:B------:R-:W2:Y:S04]  /*2e9c0*/  LDL.LU R38, [R1+0x198] ;  /* 0x0001980001267983 */ /* 0x000ea80000300800 */
[----:B------:R-:W2:Y:S01]  /*2e9d0*/  LDL.LU R39, [R1+0x19c] ;  /* 0x00019c0001277983 */ /* 0x000ea20000300800 */
[C---:B------:R-:W-:Y:S08]  /*2e9e0*/  HMMA.16816.F32 R56, R12.reuse, R8, R56 ;  /* 0x000000080c38723c */ /* 0x040ff00000001838 */
[----:B---3--:R-:W-:-:S15]  /*2e9f0*/  HMMA.16816.F32 R32, R12, R6, R32 ;  /* 0x000000060c20723c */ /* 0x008fde0000001820 */
[----:B------:R-:W-:-:S04]  /*2ea00*/  NOP ;  /* 0x0000000000007918 */ /* 0x000fc80000000000 */
[----:B------:R0:W-:Y:S04]  /*2ea10*/  STL.64 [R1+0x1a0], R32 ;  /* 0x0001a02001007387 */ /* 0x0001e80000100a00 */
[----:B------:R-:W-:Y:S04]  /*2ea20*/  STL.64 [R1+0x1a8], R34 ;  /* 0x0001a82201007387 */ /* 0x000fe80000100a00 */
[----:B0-----:R-:W3:Y:S01]  /*2ea30*/  LDL.LU R32, [R1+0x1cd0] ;  /* 0x001cd00001207983 */ /* 0x001ee20000300800 */
[----:B--2---:R-:W-:-:S15]  /*2ea40*/  HMMA.16816.F32 R36, R12, R4, R36 ;  /* 0x000000040c24723c */ /* 0x004fde0000001824 */
[----:B------:R-:W-:-:S04]  /*2ea50*/  NOP ;  /* 0x0000000000007918 */ /* 0x000fc80000000000 */
[----:B------:R-:W-:Y:S04]  /*2ea60*/  STL.64 [R1+0x190], R36 ;  /* 0x0001902401007387 */ /* 0x000fe80000100a00 */
[----:B------:R0:W-:Y:S02]  /*2ea70*/  STL.64 [R1+0x198], R38 ;  /* 0x0001982601007387 */ /* 0x0001e40000100a00 */
[C---:B0-----:R-:W-:Y:S08]  /*2ea80*/  HMMA.16816.F32 R36, R12.reuse, R40, R16 ;  /* 0x000000280c24723c */ /* 0x041ff00000001810 */
[----:B------:R-:W-:Y:S01]  /*2ea90*/  HMMA.16816.F32 R16, R12, R42, R52 ;  /* 0x0000002a0c10723c */ /* 0x000fe20000001834 */
[----:B------:R-:W-:Y:S04]  /*2eaa0*/  STL.64 [R1+0x170], R56 ;  /* 0x0001703801007387 */ /* 0x000fe80000100a00 */
[----:B------:R-:W-:Y:S06]  /*2eab0*/  STL.64 [R1+0x178], R58 ;  /* 0x0001783a01007387 */ /* 0x000fec0000100a00 */
[----:B------:R-:W-:Y:S04]  /*2eac0*/  STL.64 [R1+0x160], R36 ;  /* 0x0001602401007387 */ /* 0x000fe80000100a00 */
[----:B------:R-:W-:Y:S04]  /*2ead0*/  STL.64 [R1+0x168], R38 ;  /* 0x0001682601007387 */ /* 0x000fe80000100a00 */
[----:B------:R-:W-:Y:S01]  /*2eae0*/  IMAD.MOV.U32 R61, RZ, RZ, R18 ;  /* 0x000000ffff3d7224 */ /* 0x000fe200078e0012 */
[----:B------:R0:W-:Y:S01]  /*2eaf0*/  STL.64 [R1+0x150], R16 ;  /* 0x0001501001007387 */ /* 0x0001e20000100a00 */
[----:B------:R-:W-:-:S02]  /*2eb00*/  IMAD.MOV.U32 R60, RZ, RZ, R19 ;  /* 0x000000ffff3c7224 */ /* 0x000fc400078e0013 */
[C---:B0-----:R-:W-:Y:S01]  /*2eb10*/  HMMA.16816.F32 R16, R12.reuse, R44, R20 ;  /* 0x0000002c0c10723c */ /* 0x041fe20000001814 */
[----:B------:R-:W-:Y:S04]  /*2eb20*/  STL.64 [R1+0x1ca8], R42 ;  /* 0x001ca82a01007387 */ /* 0x000fe80000100a00 */
[----:B------:R-:W-:Y:S04]  /*2eb30*/  STL.64 [R1+0x1ca0], R40 ;  /* 0x001ca02801007387 */ /* 0x000fe80000100a00 */
[----:B------:R-:W-:Y:S04]  /*2eb40*/  STL [R1+0x1bd8], R60 ;  /* 0x001bd83c01007387 */ /* 0x000fe80000100800 */
[----:B------:R-:W-:Y:S04]  /*2eb50*/  STL [R1+0x1bd4], R61 ;  /* 0x001bd43d01007387 */ /* 0x000fe80000100800 */
[----:B------:R-:W-:Y:S04]  /*2eb60*/  STL.64 [R1+0x1c98], R46 ;  /* 0x001c982e01007387 */ /* 0x000fe80000100a00 */
[----:B------:R-:W-:Y:S04]  /*2eb70*/  STL.64 [R1+0x1c90], R44 ;  /* 0x001c902c01007387 */ /* 0x000fe80000100a00 */
[----:B------:R-:W-:Y:S04]  /*2eb80*/  STL.64 [R1+0x140], R16 ;  /* 0x0001401001007387 */ /* 0x000fe80000100a00 */
[----:B------:R0:W-:Y:S02]  /*2eb90*/  STL.64 [R1+0x148], R18 ;  /* 0x0001481201007387 */ /* 0x0001e40000100a00 */
[----:B0-----:R-:W-:Y:S01]  /*2eba0*/  HMMA.16816.F32 R16, R12, R10, R24 ;  /* 0x0000000a0c10723c */ /* 0x001fe20000001818 */
[----:B------:R-:W-:-:S15]  /*2ebb0*/  IMAD R39, R0, 0x100, R51 ;  /* 0x0000010000277824 */ /* 0x000fde00078e0233 */
[----:B------:R-:W-:-:S03]  /*2ebc0*/  NOP ;  /* 0x0000000000007918 */ /* 0x000fc60000000000 */
[----:B------:R-:W-:Y:S02]  /*2ebd0*/  IMAD.MOV.U32 R61, RZ, RZ, R19 ;  /* 0x000000ffff3d7224 */ /* 0x000fe400078e0013 */
[----:B------:R-:W-:Y:S01]  /*2ebe0*/  IMAD.MOV.U32 R60, RZ, RZ, R18 ;  /* 0x000000ffff3c7224 */ /* 0x000fe200078e0012 */
[----:B------:R0:W-:Y:S04]  /*2ebf0*/  STL.64 [R1+0x130], R16 ;  /* 0x0001301001007387 */ /* 0x0001e80000100a00 */
[----:B------:R-:W-:Y:S04]  /*2ec00*/  STL.64 [R1+0x1cb8], R10 ;  /* 0x001cb80a01007387 */ /* 0x000fe80000100a00 */
[----:B------:R1:W-:Y:S04]  /*2ec10*/  STL.64 [R1+0x1cb0], R8 ;  /* 0x001cb00801007387 */ /* 0x0003e80000100a00 */
[----:B------:R-:W-:Y:S04]  /*2ec20*/  STL [R1+0x1be0], R61 ;  /* 0x001be03d01007387 */ /* 0x000fe80000100800 */
[----:B------:R-:W-:Y:S04]  /*2ec30*/  STL [R1+0x1bdc], R60 ;  /* 0x001bdc3c01007387 */ /* 0x000fe80000100800 */
[----:B------:R-:W2:Y:S04]  /*2ec40*/  LDL.LU R0, [R1+0x7a8] ;  /* 0x0007a80001007983 */ /* 0x000ea80000300800 */
[----:B------:R-:W2:Y:S04]  /*2ec50*/  LDL.LU R20, [R1+0x70] ;  /* 0x0000700001147983 */ /* 0x000ea80000300800 */
[----:B------:R-:W2:Y:S04]  /*2ec60*/  LDL.LU R21, [R1+0x74] ;  /* 0x0000740001157983 */ /* 0x000ea80000300800 */
[----:B------:R-:W2:Y:S04]  /*2ec70*/  LDL.LU R22, [R1+0x78] ;  /* 0x0000780001167983 */ /* 0x000ea80000300800 */
[----:B------:R-:W2:Y:S01]  /*2ec80*/  LDL.LU R23, [R1+0x7c] ;  /* 0x00007c0001177983 */ /* 0x000ea20000300800 */
[----:B------:R-:W-:-:S02]  /*2ec90*/  IMAD R37, R48, 0x100, R31 ;  /* 0x0000010030257824 */ /* 0x000fc400078e021f */
[----:B----4-:R-:W-:Y:S01]  /*2eca0*/  IMAD R38, R50, 0x100, R49 ;  /* 0x0000010032267824 */ /* 0x010fe200078e0231 */
[----:B------:R-:W4:Y:S04]  /*2ecb0*/  LDL.LU R48, [R1+0x100] ;  /* 0x0001000001307983 */ /* 0x000f280000300800 */
[----:B------:R-:W4:Y:S04]  /*2ecc0*/  LDL.LU R49, [R1+0x104] ;  /* 0x0001040001317983 */ /* 0x000f280000300800 */
[----:B------:R-:W4:Y:S04]  /*2ecd0*/  LDL.LU R50, [R1+0x108] ;  /* 0x0001080001327983 */ /* 0x000f280000300800 */
[----:B------:R-:W4:Y:S04]  /*2ece0*/  LDL.LU R51, [R1+0x10c] ;  /* 0x00010c0001337983 */ /* 0x000f280000300800 */
[----:B--2---:R-:W-:Y:S04]  /*2ecf0*/  STL.64 [R1+0x1cc8], R22 ;  /* 0x001cc81601007387 */ /* 0x004fe80000100a00 */
[----:B------:R2:W-:Y:S04]  /*2ed00*/  STL.64 [R1+0x1cc0], R20 ;  /* 0x001cc01401007387 */ /* 0x0005e80000100a00 */
[----:B------:R-:W3:Y:S04]  /*2ed10*/  LDL.LU R52, [R1+0xa0] ;  /* 0x0000a00001347983 */ /* 0x000ee80000300800 */
[----:B------:R-:W3:Y:S04]  /*2ed20*/  LDL.LU R53, [R1+0xa4] ;  /* 0x0000a40001357983 */ /* 0x000ee80000300800 */
[----:B------:R-:W3:Y:S04]  /*2ed30*/  LDL.LU R54, [R1+0xa8] ;  /* 0x0000a80001367983 */ /* 0x000ee80000300800 */
        /* <DEDUP_REMOVED lines=9> */
[----:B-1----:R-:W3:Y:S04]  /*2edd0*/  LDL.LU R8, [R1+0x110] ;  /* 0x0001100001087983 */ /* 0x002ee80000300800 */
[----:B------:R-:W3:Y:S04]  /*2ede0*/  LDL.LU R9, [R1+0x114] ;  /* 0x0001140001097983 */ /* 0x000ee80000300800 */
[----:B------:R-:W3:Y:S04]  /*2edf0*/  LDL.LU R10, [R1+0x118] ;  /* 0x00011800010a7983 */ /* 0x000ee80000300800 */
[----:B------:R-:W3:Y:S04]  /*2ee00*/  LDL.LU R11, [R1+0x11c] ;  /* 0x00011c00010b7983 */ /* 0x000ee80000300800 */
[----:B--2---:R-:W2:Y:S04]  /*2ee10*/  LDL.LU R20, [R1+0x120] ;  /* 0x0001200001147983 */ /* 0x004ea80000300800 */
[----:B------:R-:W2:Y:S04]  /*2ee20*/  LDL.LU R21, [R1+0x124] ;  /* 0x0001240001157983 */ /* 0x000ea80000300800 */
[----:B------:R-:W2:Y:S04]  /*2ee30*/  LDL.LU R22, [R1+0x128] ;  /* 0x0001280001167983 */ /* 0x000ea80000300800 */
[----:B------:R-:W2:Y:S01]  /*2ee40*/  LDL.LU R23, [R1+0x12c] ;  /* 0x00012c0001177983 */ /* 0x000ea20000300800 */
[----:B----4-:R-:W-:Y:S03]  /*2ee50*/  HMMA.16816.F32 R12, R12, R2, R48 ;  /* 0x000000020c0c723c */ /* 0x010fe60000001830 */
        /* <DEDUP_REMOVED lines=9> */
[----:B------:R-:W-:-:S03]  /*2eef0*/  IMAD R36, R30, 0x100, R29 ;  /* 0x000001001e247824 */ /* 0x000fc600078e021d */
[----:B------:R-:W4:Y:S04]  /*2ef00*/  LDL.LU R34, [R1+0x79c] ;  /* 0x00079c0001227983 */ /* 0x000f280000300800 */
[----:B------:R-:W4:Y:S04]  /*2ef10*/  LDL.LU R35, [R1+0x7a4] ;  /* 0x0007a40001237983 */ /* 0x000f280000300800 */
[----:B------:R-:W4:Y:S04]  /*2ef20*/  LDL.LU R24, [R1+0x50] ;  /* 0x0000500001187983 */ /* 0x000f280000300800 */
[----:B------:R0:W-:Y:S04]  /*2ef30*/  STL.64 [R1+0xb0], R12 ;  /* 0x0000b00c01007387 */ /* 0x0001e80000100a00 */
        /* <DEDUP_REMOVED lines=11> */
[----:B0-----:R-:W-:-:S02]  /*2eff0*/  F2FP.F16.E4M3.UNPACK_B R12, R36 ;  /* 0x00000024ff0c723e */ /* 0x001fc400020006ff */
[----:B------:R-:W-:Y:S02]  /*2f000*/  F2FP.F16.E4M3.UNPACK_B R13, R37 ;  /* 0x00000025ff0d723e */ /* 0x000fe400020006ff */
[----:B-1----:R-:W-:Y:S02]  /*2f010*/  F2FP.F16.E4M3.UNPACK_B R14, R38 ;  /* 0x00000026ff0e723e */ /* 0x002fe400020006ff */
[----:B------:R-:W-:Y:S01]  /*2f020*/  F2FP.F16.E4M3.UNPACK_B R15, R39 ;  /* 0x00000027ff0f723e */ /* 0x000fe200020006ff */
[----:B------:R-:W4:Y:S04]  /*2f030*/  LDL.LU R51, [R1+0x1c] ;  /* 0x00001c0001337983 */ /* 0x000f280000300800 */
[----:B------:R-:W4:Y:S04]  /*2f040*/  LDL.LU R36, [R1+0x790] ;  /* 0x0007900001247983 */ /* 0x000f280000300800 */
[----:B------:R-:W4:Y:S04]  /*2f050*/  LDL.LU R37, [R1+0x798] ;  /* 0x0007980001257983 */ /* 0x000f280000300800 */
[----:B------:R-:W4:Y:S04]  /*2f060*/  LDL.LU R38, [R1+0x7a0] ;  /* 0x0007a00001267983 */ /* 0x000f280000300800 */
[----:B------:R-:W4:Y:S01]  /*2f070*/  LDL.LU R39, [R1+0x7ac] ;  /* 0x0007ac0001277983 */ /* 0x000f220000300800 */
[C---:B---3--:R-:W-:Y:S08]  /*2f080*/  HMMA.16816.F32 R8, R12.reuse, R4, R8 ;  /* 0x000000040c08723c */ /* 0x048ff00000001808 */
        /* <DEDUP_REMOVED lines=8> */
[----:B0-----:R-:W3:Y:S04]  /*2f110*/  LDL.LU.64 R10, [R1+0x1cb8] ;  /* 0x001cb800010a7983 */ /* 0x001ee80000300a00 */
[----:B------:R-:W4:Y:S02]  /*2f120*/  LDL.LU.64 R8, [R1+0x1cb0] ;  /* 0x001cb00001087983 */ /* 0x000f240000300a00 */
[----:B----4-:R-:W-:-:S15]  /*2f130*/  HMMA.16816.F32 R40, R12, R8, R40 ;  /* 0x000000080c28723c */ /* 0x010fde0000001828 */
[----:B------:R-:W-:-:S04]  /*2f140*/  NOP ;  /* 0x0000000000007918 */ /* 0x000fc80000000000 */
[----:B------:R-:W-:Y:S01]  /*2f150*/  IMAD.MOV.U32 R61, RZ, RZ, R42 ;  /* 0x000000ffff3d7224 */ /* 0x000fe200078e002a */
[----:B------:R0:W-:Y:S01]  /*2f160*/  STL.64 [R1+0x100], R40 ;  /* 0x0001002801007387 */ /* 0x0001e20000100a00 */
[----:B------:R-:W-:-:S03]  /*2f170*/  IMAD.MOV.U32 R60, RZ, RZ, R43 ;  /* 0x000000ffff3c7224 */ /* 0x000fc600078e002b */
[----:B------:R-:W4:Y:S04]  /*2f180*/  LDL.LU.64 R42, [R1+0x1ca8] ;  /* 0x001ca800012a7983 */ /* 0x000f280000300a00 */
[----:B0-----:R-:W2:Y:S02]  /*2f190*/  LDL.LU.64 R40, [R1+0x1ca0] ;  /* 0x001ca00001287983 */ /* 0x001ea40000300a00 */
[----:B--2---:R-:W-:-:S15]  /*2f1a0*/  HMMA.16816.F32 R44, R12, R40, R44 ;  /* 0x000000280c2c723c */ /* 0x004fde000000182c */
[----:B------:R-:W-:-:S04]  /*2f1b0*/  NOP ;  /* 0x0000000000007918 */ /* 0x000fc80000000000 */
[----:B------:R-:W-:Y:S04]  /*2f1c0*/  STL.64 [R1+0xf0], R44 ;  /* 0x0000f02c01007387 */ /* 0x000fe80000100a00 */
[----:B------:R0:W-:Y:S04]  /*2f1d0*/  STL.64 [R1+0xf8], R46 ;  /* 0x0000f82e01007387 */ /* 0x0001e80000100a00 */
[----:B0-----:R-:W2:Y:S04]  /*2f1e0*/  LDL.LU.64 R46, [R1+0x1c98] ;  /* 0x001c9800012e7983 */ /* 0x001ea80000300a00 */
[----:B------:R-:W2:Y:S01]  /*2f1f0*/  LDL.LU.64 R44, [R1+0x1c90] ;  /* 0x001c9000012c7983 */ /* 0x000ea20000300a00 */
[C---:B----4-:R-:W-:Y:S08]  /*2f200*/  HMMA.16816.F32 R56, R12.reuse, R42, R56 ;  /* 0x0000002a0c38723c */ /* 0x050ff00000001838 */
[----:B---3--:R-:W-:Y:S01]  /*2f210*/  HMMA.16816.F32 R52, R12, R10, R52 ;  /* 0x0000000a0c34723c */ /* 0x008fe20000001834 */
[----:B------:R-:W-:-:S02]  /*2f220*/  IMAD R36, R36, 0x100, R33 ;  /* 0x0000010024247824 */ /* 0x000fc400078e0221 */
[----:B------:R-:W-:Y:S02]  /*2f230*/  IMAD R37, R37, 0x100, R34 ;  /* 0x0000010025257824 */ /* 0x000fe400078e0222 */
[----:B------:R-:W-:Y:S02]  /*2f240*/  IMAD R38, R38, 0x100, R35 ;  /* 0x0000010026267824 */ /* 0x000fe400078e0223 */
[----:B------:R-:W-:Y:S01]  /*2f250*/  IMAD R39, R0, 0x100, R39 ;  /* 0x0000010000277824 */ /* 0x000fe200078e0227 */
[----:B------:R-:W-:Y:S02]  /*2f260*/  F2FP.F16.E4M3.UNPACK_B R36, R36 ;  /* 0x00000024ff24723e */ /* 0x000fe400020006ff */
[----:B------:R-:W-:Y:S02]  /*2f270*/  F2FP.F16.E4M3.UNPACK_B R37, R37 ;  /* 0x00000025ff25723e */ /* 0x000fe400020006ff */
[----:B------:R-:W-:Y:S02]  /*2f280*/  F2FP.F16.E4M3.UNPACK_B R38, R38 ;  /* 0x00000026ff26723e */ /* 0x000fe400020006ff */
[----:B------:R-:W-:-:S07]  /*2f290*/  F2FP.F16.E4M3.UNPACK_B R39, R39 ;  /* 0x00000027ff27723e */ /* 0x000fce00020006ff */
[C---:B------:R-:W-:Y:S01]  /*2f2a0*/  HMMA.16816.F32 R24, R36.reuse, R6, R24 ;  /* 0x000000062418723c */ /* 0x040fe20000001818 */
[----:B------:R-:W-:Y:S04]  /*2f2b0*/  STL.64 [R1+0xe0], R56 ;  /* 0x0000e03801007387 */ /* 0x000fe80000100a00 */
[----:B------:R0:W-:Y:S03]  /*2f2c0*/  STL.64 [R1+0xe8], R58 ;  /* 0x0000e83a01007387 */ /* 0x0001e60000100a00 */
[C---:B------:R-:W-:Y:S01]  /*2f2d0*/  HMMA.16816.F32 R28, R36.reuse, R4, R28 ;  /* 0x00000004241c723c */ /* 0x040fe2000000181c */
[----:B0-----:R-:W3:Y:S04]  /*2f2e0*/  LDL.LU.64 R58, [R1+0x1c88] ;  /* 0x001c8800013a7983 */ /* 0x001ee80000300a00 */
[----:B------:R-:W4:Y:S03]  /*2f2f0*/  LDL.LU.64 R56, [R1+0x1c80] ;  /* 0x001c800001387983 */ /* 0x000f260000300a00 */
[----:B------:R-:W-:Y:S08]  /*2f300*/  HMMA.16816.F32 R48, R36, R8, R48 ;  /* 0x000000082430723c */ /* 0x000ff00000001830 */
[C---:B--2---:R-:W-:Y:S08]  /*2f310*/  HMMA.16816.F32 R16, R12.reuse, R44, R16 ;  /* 0x0000002c0c10723c */ /* 0x044ff00000001810 */
[----:B------:R-:W-:Y:S11]  /*2f320*/  HMMA.16816.F32 R12, R12, R2, R20 ;  /* 0x000000020c0c723c */ /* 0x000ff60000001814 */
[----:B------:R-:W-:Y:S04]  /*2f330*/  STL.64 [R1+0xd0], R16 ;  /* 0x0000d01001007387 */ /* 0x000fe80000100a00 */
[----:B------:R0:W-:Y:S04]  /*2f340*/  STL.64 [R1+0xd8], R18 ;  /* 0x0000d81201007387 */ /* 0x0001e80000100a00 */
[----:B------:R-:W-:Y:S01]  /*2f350*/  IMAD.MOV.U32 R0, RZ, RZ, R15 ;  /* 0x000000ffff007224 */ /* 0x000fe200078e000f */
        /* <DEDUP_REMOVED lines=9> */
[----:B------:R-:W2:Y:S04]  /*2f3f0*/  LDL.LU.64 R22, [R1+0x1c48] ;  /* 0x001c480001167983 */ /* 0x000ea80000300a00 */
[----:B------:R-:W2:Y:S04]  /*2f400*/  LDL.LU.64 R20, [R1+0x1c40] ;  /* 0x001c400001147983 */ /* 0x000ea80000300a00 */
[----:B------:R0:W-:Y:S04]  /*2f410*/  STL.64 [R1+0xa0], R12 ;  /* 0x0000a00c01007387 */ /* 0x0001e80000100a00 */
[----:B------:R-:W-:Y:S04]  /*2f420*/  STL [R1+0xa8], R14 ;  /* 0x0000a80e01007387 */ /* 0x000fe80000100800 */
[----:B0-----:R-:W2:Y:S04]  /*2f430*/  LDL.LU R12, [R1+0x300] ;  /* 0x00030000010c7983 */ /* 0x001ea80000300800 */
[----:B------:R-:W-:Y:S04]  /*2f440*/  STL [R1+0x1b68], R0 ;  /* 0x001b680001007387 */ /* 0x000fe80000100800 */
[----:B------:R-:W-:Y:S04]  /*2f450*/  STL.64 [R1+0x80], R24 ;  /* 0x0000801801007387 */ /* 0x000fe80000100a00 */
[----:B------:R0:W-:Y:S04]  /*2f460*/  STL.64 [R1+0x88], R26 ;  /* 0x0000881a01007387 */ /* 0x0001e80000100a00 */
[----:B0-----:R-:W2:Y:S04]  /*2f470*/  LDL.LU.64 R26, [R1+0x1c38] ;  /* 0x001c3800011a7983 */ /* 0x001ea80000300a00 */
[----:B------:R-:W2:Y:S04]  /*2f480*/  LDL.LU.64 R24, [R1+0x1c30] ;  /* 0x001c300001187983 */ /* 0x000ea80000300a00 */
[----:B------:R-:W2:Y:S04]  /*2f490*/  LDL.LU R6, [R1+0x310] ;  /* 0x0003100001067983 */ /* 0x000ea80000300800 */
[----:B------:R-:W2:Y:S04]  /*2f4a0*/  LDL.LU R7, [R1+0x314] ;  /* 0x0003140001077983 */ /* 0x000ea80000300800 */
[----:B------:R-:W-:Y:S04]  /*2f4b0*/  STL.64 [R1+0x70], R28 ;  /* 0x0000701c01007387 */ /* 0x000fe80000100a00 */
[----:B------:R0:W-:Y:S04]  /*2f4c0*/  STL.64 [R1+0x78], R30 ;  /* 0x0000781e01007387 */ /* 0x0001e80000100a00 */
[----:B0-----:R-:W2:Y:S04]  /*2f4d0*/  LDL.LU.64 R30, [R1+0x1c28] ;  /* 0x001c2800011e7983 */ /* 0x001ea80000300a00 */
[----:B------:R-:W2:Y:S04]  /*2f4e0*/  LDL.LU.64 R28, [R1+0x1c20] ;  /* 0x001c2000011c7983 */ /* 0x000ea80000300a00 */
[----:B------:R-:W3:Y:S04]  /*2f4f0*/  LDL.LU R4, [R1+0x7cc] ;  /* 0x0007cc0001047983 */ /* 0x000ee80000300800 */
[----:B------:R-:W3:Y:S04]  /*2f500*/  LDL.LU R5, [R1+0x7c8] ;  /* 0x0007c80001057983 */ /* 0x000ee80000300800 */
[----:B------:R-:W3:Y:S04]  /*2f510*/  LDL.LU R13, [R1+0x304] ;  /* 0x00030400010d7983 */ /* 0x000ee80000300800 */
[----:B------:R-:W3:Y:S04]  /*2f520*/  LDL.LU R14, [R1+0x2f0] ;  /* 0x0002f000010e7983 */ /* 0x000ee80000300800 */
[----:B------:R-:W-:Y:S04]  /*2f530*/  STL.64 [R1+0x50], R48 ;  /* 0x0000503001007387 */ /* 0x000fe80000100a00 */
[----:B------:R0:W-:Y:S04]  /*2f540*/  STL.64 [R1+0x58], R50 ;  /* 0x0000583201007387 */ /* 0x0001e80000100a00 */
[----:B0-----:R-:W3:Y:S04]  /*2f550*/  LDL.LU.64 R50, [R1+0x1c18] ;  /* 0x001c180001327983 */ /* 0x001ee80000300a00 */
[----:B------:R-:W3:Y:S04]  /*2f560*/  LDL.LU.64 R48, [R1+0x1c10] ;  /* 0x001c100001307983 */ /* 0x000ee80000300a00 */
[----:B------:R-:W4:Y:S04]  /*2f570*/  LDL.LU R8, [R1+0x7c4] ;  /* 0x0007c40001087983 */ /* 0x000f280000300800 */
[----:B------:R-:W4:Y:S01]  /*2f580*/  LDL.LU R9, [R1+0x7c0] ;  /* 0x0007c00001097983 */ /* 0x000f220000300800 */
[C---:B--2---:R-:W-:Y:S08]  /*2f590*/  HMMA.16816.F32 R28, R36.reuse, R42, R28 ;  /* 0x0000002a241c723c */ /* 0x044ff0000000181c */
[----:B---3--:R-:W-:Y:S01]  /*2f5a0*/  HMMA.16816.F32 R48, R36, R40, R48 ;  /* 0x000000282430723c */ /* 0x008fe20000001830 */
[----:B------:R-:W2:Y:S04]  /*2f5b0*/  LDL.LU R40, [R1+0x7b0] ;  /* 0x0007b00001287983 */ /* 0x000ea80000300800 */
[----:B------:R-:W3:-:S14]  /*2f5c0*/  LDL.LU R41, [R1+0x7b8] ;  /* 0x0007b80001297983 */ /* 0x000edc0000300800 */
[----:B------:R-:W-:Y:S04]  /*2f5d0*/  STL.64 [R1+0x30], R48 ;  /* 0x0000303001007387 */ /* 0x000fe80000100a00 */
[----:B------:R0:W-:Y:S04]  /*2f5e0*/  STL.64 [R1+0x38], R50 ;  /* 0x0000383201007387 */ /* 0x0001e80000100a00 */
[----:B------:R-:W2:Y:S04]  /*2f5f0*/  LDL.LU R15, [R1+0x2f4] ;  /* 0x0002f400010f7983 */ /* 0x000ea80000300800 */
[----:B------:R-:W-:Y:S04]  /*2f600*/  STL.64 [R1+0x20], R28 ;  /* 0x0000201c01007387 */ /* 0x000fe80000100a00 */
[----:B------:R1:W-:Y:S04]  /*2f610*/  STL [R1+0x2c], R31 ;  /* 0x00002c1f01007387 */ /* 0x0003e80000100800 */
[----:B------:R-:W2:Y:S04]  /*2f620*/  LDL.LU R42, [R1+0x7b4] ;  /* 0x0007b400012a7983 */ /* 0x000ea80000300800 */
[----:B------:R-:W3:Y:S01]  /*2f630*/  LDL.LU R43, [R1+0x7bc] ;  /* 0x0007bc00012b7983 */ /* 0x000ee20000300800 */
[----:B------:R-:W-:Y:S01]  /*2f640*/  IMAD.MOV.U32 R0, RZ, RZ, R30 ;  /* 0x000000ffff007224 */ /* 0x000fe200078e001e */
[C---:B0-----:R-:W-:Y:S08]  /*2f650*/  HMMA.16816.F32 R48, R36.reuse, R44, R24 ;  /* 0x0000002c2430723c */ /* 0x041ff00000001818 */
[C---:B-1----:R-:W-:Y:S08]  /*2f660*/  HMMA.16816.F32 R28, R36.reuse, R10, R20 ;  /* 0x0000000a241c723c */ /* 0x042ff00000001814 */
[----:B------:R-:W-:Y:S01]  /*2f670*/  HMMA.16816.F32 R36, R36, R2, R32 ;  /* 0x000000022424723c */ /* 0x000fe20000001820 */
[----:B------:R-:W-:-:S02]  /*2f680*/  F2FP.F16.E4M3.UNPACK_B R2, R6.H1 ;  /* 0x00000006ff02723e */ /* 0x000fc400030006ff */
[----:B------:R-:W-:Y:S01]  /*2f690*/  F2FP.F16.E4M3.UNPACK_B R3, R7.H1 ;  /* 0x00000007ff03723e */ /* 0x000fe200030006ff */
[----:B------:R-:W-:Y:S04]  /*2f6a0*/  STL [R1+0x1bd0], R0 ;  /* 0x001bd00001007387 */ /* 0x000fe80000100800 */
[----:B------:R-:W-:Y:S04]  /*2f6b0*/  STL.64 [R1+0x1ae0], R50 ;  /* 0x001ae03201007387 */ /* 0x000fe80000100a00 */
[----:B------:R-:W-:Y:S04]  /*2f6c0*/  STL.64 [R1+0x1ad8], R48 ;  /* 0x001ad83001007387 */ /* 0x000fe80000100a00 */
[----:B------:R-:W-:Y:S04]  /*2f6d0*/  STL.64 [R1+0x1af0], R30 ;  /* 0x001af01e01007387 */ /* 0x000fe80000100a00 */
[----:B------:R0:W-:Y:S04]  /*2f6e0*/  STL.64 [R1+0x1ae8], R28 ;  /* 0x001ae81c01007387 */ /* 0x0001e80000100a00 */
[----:B------:R-:W-:Y:S04]  /*2f6f0*/  STL.64 [R1+0x1b00], R38 ;  /* 0x001b002601007387 */ /* 0x000fe80000100a00 */
[----:B------:R1:W-:Y:S01]  /*2f700*/  STL.64 [R1+0x1af8], R36 ;  /* 0x001af82401007387 */ /* 0x0003e20000100a00 */
[----:B0-----:R-:W-:-:S02]  /*2f710*/  IMAD.MOV.U32 R28, RZ, RZ, R59 ;  /* 0x000000ffff1c7224 */ /* 0x001fc400078e003b */
[----:B------:R-:W-:Y:S02]  /*2f720*/  IMAD.MOV.U32 R29, RZ, RZ, R58 ;  /* 0x000000ffff1d7224 */ /* 0x000fe400078e003a */
[----:B----4-:R-:W-:Y:S02]  /*2f730*/  IMAD.MOV.U32 R30, RZ, RZ, R56 ;  /* 0x000000ffff1e7224 */ /* 0x010fe400078e0038 */
[----:B------:R-:W-:Y:S02]  /*2f740*/  IMAD.MOV.U32 R31, RZ, RZ, R57 ;  /* 0x000000ffff1f7224 */ /* 0x000fe400078e0039 */
[----:B--2---:R-:W-:Y:S02]  /*2f750*/  IMAD R40, R40, 0x100, R42 ;  /* 0x0000010028287824 */ /* 0x004fe400078e022a */
[----:B---3--:R-:W-:Y:S02]  /*2f760*/  IMAD R41, R41, 0x100, R43 ;  /* 0x0000010029297824 */ /* 0x008fe400078e022b */
[----:B------:R-:W-:-:S02]  /*2f770*/  IMAD R42, R9, 0x100, R8 ;  /* 0x00000100092a7824 */ /* 0x000fc400078e0208 */
[----:B------:R-:W-:Y:S01]  /*2f780*/  IMAD R43, R5, 0x100, R4 ;  /* 0x00000100052b7824 */ /* 0x000fe200078e0204 */
[----:B------:R-:W-:Y:S02]  /*2f790*/  F2FP.F16.E4M3.UNPACK_B R40, R40 ;  /* 0x00000028ff28723e */ /* 0x000fe400020006ff */
[----:B------:R-:W-:Y:S02]  /*2f7a0*/  F2FP.F16.E4M3.UNPACK_B R41, R41 ;  /* 0x00000029ff29723e */ /* 0x000fe400020006ff */
[----:B------:R-:W-:Y:S02]  /*2f7b0*/  F2FP.F16.E4M3.UNPACK_B R42, R42 ;  /* 0x0000002aff2a723e */ /* 0x000fe400020006ff */
[----:B------:R-:W-:Y:S02]  /*2f7c0*/  F2FP.F16.E4M3.UNPACK_B R43, R43 ;  /* 0x0000002bff2b723e */ /* 0x000fe400020006ff */
[----:B------:R-:W-:Y:S02]  /*2f7d0*/  F2FP.F16.E4M3.UNPACK_B R4, R12.H1 ;  /* 0x0000000cff04723e */ /* 0x000fe400030006ff */
[----:B------:R-:W-:-:S03]  /*2f7e0*/  F2FP.F16.E4M3.UNPACK_B R5, R13.H1 ;  /* 0x0000000dff05723e */ /* 0x000fc600030006ff */
[C---:B------:R-:W-:Y:S08]  /*2f7f0*/  HMMA.16816.F32 R52, R40.reuse, R2, R52 ;  /* 0x000000022834723c */ /* 0x040ff00000001834 */
[----:B------:R-:W-:Y:S11]  /*2f800*/  HMMA.16816.F32 R32, R40, R4, R16 ;  /* 0x000000042820723c */ /* 0x000ff60000001810 */
[----:B------:R-:W-:Y:S04]  /*2f810*/  STL.64 [R1+0x1b10], R54 ;  /* 0x001b103601007387 */ /* 0x000fe80000100a00 */
[----:B------:R-:W-:Y:S04]  /*2f820*/  STL.64 [R1+0x1b08], R52 ;  /* 0x001b083401007387 */ /* 0x000fe80000100a00 */
[----:B------:R-:W-:Y:S04]  /*2f830*/  STL.64 [R1+0x1b20], R34 ;  /* 0x001b202201007387 */ /* 0x000fe80000100a00 */
[----:B------:R-:W-:Y:S04]  /*2f840*/  STL.64 [R1+0x1b18], R32 ;  /* 0x001b182001007387 */ /* 0x000fe80000100a00 */
[----:B------:R-:W2:Y:S04]  /*2f850*/  LDL.LU R59, [R1+0x1c08] ;  /* 0x001c0800013b7983 */ /* 0x000ea80000300800 */
[----:B------:R-:W3:Y:S04]  /*2f860*/  LDL.LU R58, [R1+0x1c04] ;  /* 0x001c0400013a7983 */ /* 0x000ee80000300800 */
[----:B------:R-:W4:Y:S04]  /*2f870*/  LDL.LU R56, [R1+0x1c00] ;  /* 0x001c000001387983 */ /* 0x000f280000300800 */
[----:B------:R-:W2:Y:S04]  /*2f880*/  LDL.LU R57, [R1+0x1bfc] ;  /* 0x001bfc0001397983 */ /* 0x000ea80000300800 */
[----:B------:R-:W3:Y:S04]  /*2f890*/  LDL.LU R20, [R1] ;  /* 0x0000000001147983 */ /* 0x000ee80000300800 */
[----:B------:R-:W3:Y:S04]  /*2f8a0*/  LDL.LU R21, [R1+0x4] ;  /* 0x0000040001157983 */ /* 0x000ee80000300800 */
[----:B------:R-:W3:Y:S04]  /*2f8b0*/  LDL.LU R22, [R1+0x8] ;  /* 0x0000080001167983 */ /* 0x000ee80000300800 */
[----:B------:R-:W3:Y:S04]  /*2f8c0*/  LDL.LU R23, [R1+0xc] ;  /* 0x00000c0001177983 */ /* 0x000ee80000300800 */
[----:B------:R-:W3:Y:S01]  /*2f8d0*/  LDL.LU R11, [R1+0x2d0] ;  /* 0x0002d000010b7983 */ /* 0x000ee20000300800 */
[----:B-1----:R-:W-:-:S02]  /*2f8e0*/  IMAD.MOV.U32 R36, RZ, RZ, R47 ;  /* 0x000000ffff247224 */ /* 0x002fc400078e002f */
[----:B------:R-:W-:Y:S01]  /*2f8f0*/  IMAD.MOV.U32 R39, RZ, RZ, R46 ;  /* 0x000000ffff277224 */ /* 0x000fe200078e002e */
[----:B------:R-:W-:Y:S02]  /*2f900*/  F2FP.F16.E4M3.UNPACK_B R6, R14.H1 ;  /* 0x0000000eff06723e */ /* 0x000fe400030006ff */
[----:B------:R-:W-:Y:S01]  /*2f910*/  F2FP.F16.E4M3.UNPACK_B R7, R15.H1 ;  /* 0x0000000fff07723e */ /* 0x000fe200030006ff */
[----:B----4-:R-:W-:Y:S02]  /*2f920*/  IMAD.MOV.U32 R24, RZ, RZ, R56 ;  /* 0x000000ffff187224 */ /* 0x010fe400078e0038 */
[----:B--2---:R-:W-:Y:S01]  /*2f930*/  IMAD.MOV.U32 R25, RZ, RZ, R57 ;  /* 0x000000ffff197224 */ /* 0x004fe200078e0039 */
[----:B------:R-:W2:Y:S04]  /*2f940*/  LDL.LU R56, [R1+0x1bf8] ;  /* 0x001bf80001387983 */ /* 0x000ea80000300800 */
[----:B------:R-:W2:Y:S01]  /*2f950*/  LDL.LU R57, [R1+0x1bf4] ;  /* 0x001bf40001397983 */ /* 0x000ea20000300800 */
[----:B---3--:R-:W-:-:S02]  /*2f960*/  IMAD.MOV.U32 R26, RZ, RZ, R58 ;  /* 0x000000ffff1a7224 */ /* 0x008fc400078e003a */
[----:B------:R-:W-:Y:S01]  /*2f970*/  IMAD.MOV.U32 R27, RZ, RZ, R59 ;  /* 0x000000ffff1b7224 */ /* 0x000fe200078e003b */
[----:B------:R-:W2:Y:S04]  /*2f980*/  LDL.LU R58, [R1+0x1bf0] ;  /* 0x001bf000013a7983 */ /* 0x000ea80000300800 */
[----:B------:R-:W2:Y:S04]  /*2f990*/  LDL.LU R59, [R1+0x1bec] ;  /* 0x001bec00013b7983 */ /* 0x000ea80000300800 */
[----:B------:R-:W3:Y:S04]  /*2f9a0*/  LDL.LU R48, [R1+0x2d4] ;  /* 0x0002d40001307983 */ /* 0x000ee80000300800 */
[----:B------:R-:W4:Y:S04]  /*2f9b0*/  LDL.LU R12, [R1+0x2a0] ;  /* 0x0002a000010c7983 */ /* 0x000f280000300800 */
[----:B------:R-:W3:Y:S04]  /*2f9c0*/  LDL.LU R47, [R1+0x1be8] ;  /* 0x001be800012f7983 */ /* 0x000ee80000300800 */
        /* <DEDUP_REMOVED lines=8> */
[----:B------:R-:W-:Y:S04]  /*2fa50*/  STL.64 [R1+0x1bb8], R6 ;  /* 0x001bb80601007387 */ /* 0x000fe80000100a00 */
[----:B------:R0:W-:Y:S01]  /*2fa60*/  STL.64 [R1+0x1bb0], R4 ;  /* 0x001bb00401007387 */ /* 0x0001e20000100a00 */
[----:B--2---:R-:W-:Y:S01]  /*2fa70*/  HMMA.16816.F32 R16, R40, R6, R56 ;  /* 0x000000062810723c */ /* 0x004fe20000001838 */
[----:B---3--:R-:W-:-:S02]  /*2fa80*/  F2FP.F16.E4M3.UNPACK_B R8, R47.H1 ;  /* 0x0000002fff08723e */ /* 0x008fc400030006ff */
[----:B----4-:R-:W-:Y:S02]  /*2fa90*/  F2FP.F16.E4M3.UNPACK_B R9, R46.H1 ;  /* 0x0000002eff09723e */ /* 0x010fe400030006ff */
[----:B------:R-:W-:Y:S02]  /*2faa0*/  F2FP.F16.E4M3.UNPACK_B R11, R48.H1 ;  /* 0x00000030ff0b723e */ /* 0x000fe400030006ff */
[----:B------:R-:W-:Y:S02]  /*2fab0*/  F2FP.F16.E4M3.UNPACK_B R12, R12.H1 ;  /* 0x0000000cff0c723e */ /* 0x000fe400030006ff */
[----:B------:R-:W-:Y:S01]  /*2fac0*/  F2FP.F16.E4M3.UNPACK_B R13, R13.H1 ;  /* 0x0000000dff0d723e */ /* 0x000fe200030006ff */
[C---:B------:R-:W-:Y:S08]  /*2fad0*/  HMMA.16816.F32 R20, R40.reuse, R8, R20 ;  /* 0x000000082814723c */ /* 0x040ff00000001814 */
[C---:B------:R-:W-:Y:S08]  /*2fae0*/  HMMA.16816.F32 R24, R40.reuse, R10, R24 ;  /* 0x0000000a2818723c */ /* 0x040ff00000001818 */
[----:B0-----:R-:W-:Y:S01]  /*2faf0*/  HMMA.16816.F32 R4, R40, R12, R36 ;  /* 0x0000000c2804723c */ /* 0x001fe20000001824 */
[----:B------:R-:W-:Y:S04]  /*2fb00*/  STL [R1+0x1ad4], R16 ;  /* 0x001ad41001007387 */ /* 0x000fe80000100800 */
[----:B------:R-:W-:Y:S04]  /*2fb10*/  STL [R1+0x1ad0], R17 ;  /* 0x001ad01101007387 */ /* 0x000fe80000100800 */
[----:B------:R-:W-:Y:S04]  /*2fb20*/  STL [R1+0x1acc], R18 ;  /* 0x001acc1201007387 */ /* 0x000fe80000100800 */
[----:B------:R-:W-:Y:S04]  /*2fb30*/  STL [R1+0x1ac8], R19 ;  /* 0x001ac81301007387 */ /* 0x000fe80000100800 */
[----:B------:R-:W2:Y:S04]  /*2fb40*/  LDL.LU R45, [R1+0x2b4] ;  /* 0x0002b400012d7983 */ /* 0x000ea80000300800 */
[----:B------:R-:W3:Y:S04]  /*2fb50*/  LDL.LU R49, [R1+0x7d8] ;  /* 0x0007d80001317983 */ /* 0x000ee80000300800 */
[----:B------:R-:W3:Y:S04]  /*2fb60*/  LDL.LU R46, [R1+0x7d4] ;  /* 0x0007d400012e7983 */ /* 0x000ee80000300800 */
[----:B------:R-:W4:Y:S04]  /*2fb70*/  LDL.LU R50, [R1+0x7e0] ;  /* 0x0007e00001327983 */ /* 0x000f280000300800 */
[----:B------:R-:W4:Y:S04]  /*2fb80*/  LDL.LU R47, [R1+0x7dc] ;  /* 0x0007dc00012f7983 */ /* 0x000f280000300800 */
[----:B------:R-:W2:Y:S04]  /*2fb90*/  LDL.LU R51, [R1+0x7e8] ;  /* 0x0007e80001337983 */ /* 0x000ea80000300800 */
[----:B------:R-:W2:Y:S04]  /*2fba0*/  LDL.LU R0, [R1+0x7e4] ;  /* 0x0007e40001007983 */ /* 0x000ea80000300800 */
[----:B------:R-:W-:Y:S04]  /*2fbb0*/  STL [R1+0x1b34], R20 ;  /* 0x001b341401007387 */ /* 0x000fe80000100800 */
[----:B------:R-:W-:Y:S04]  /*2fbc0*/  STL [R1+0x1b30], R21 ;  /* 0x001b301501007387 */ /* 0x000fe80000100800 */
[----:B------:R-:W-:Y:S04]  /*2fbd0*/  STL [R1+0x1b2c], R22 ;  /* 0x001b2c1601007387 */ /* 0x000fe80000100800 */
[----:B------:R-:W-:Y:S01]  /*2fbe0*/  STL [R1+0x1b28], R23 ;  /* 0x001b281701007387 */ /* 0x000fe20000100800 */
[----:B------:R-:W-:-:S02]  /*2fbf0*/  F2FP.F16.E4M3.UNPACK_B R14, R14.H1 ;  /* 0x0000000eff0e723e */ /* 0x000fc400030006ff */
[----:B------:R-:W-:Y:S01]  /*2fc00*/  F2FP.F16.E4M3.UNPACK_B R15, R15.H1 ;  /* 0x0000000fff0f723e */ /* 0x000fe200030006ff */
[----:B------:R-:W-:Y:S04]  /*2fc10*/  STL.64 [R1+0x1b98], R10 ;  /* 0x001b980a01007387 */ /* 0x000fe80000100a00 */
[----:B------:R-:W-:Y:S04]  /*2fc20*/  STL.64 [R1+0x1b90], R8 ;  /* 0x001b900801007387 */ /* 0x000fe80000100a00 */
[----:B------:R-:W-:Y:S04]  /*2fc30*/  STL.64 [R1+0x1b40], R26 ;  /* 0x001b401a01007387 */ /* 0x000fe80000100a00 */
[----:B------:R-:W-:Y:S04]  /*2fc40*/  STL.64 [R1+0x1b38], R24 ;  /* 0x001b381801007387 */ /* 0x000fe80000100a00 */
[----:B------:R-:W-:Y:S04]  /*2fc50*/  STL.64 [R1+0x10], R4 ;  /* 0x0000100401007387 */ /* 0x000fe80000100a00 */
[----:B------:R0:W-:Y:S02]  /*2fc60*/  STL.64 [R1+0x18], R6 ;  /* 0x0000180601007387 */ /* 0x0001e40000100a00 */
[----:B0-----:R-:W-:Y:S02]  /*2fc70*/  HMMA.16816.F32 R4, R40, R14, R28 ;  /* 0x0000000e2804723c */ /* 0x001fe4000000181c */
[----:B------:R-:W-:Y:S04]  /*2fc80*/  STL.64 [R1+0x1b78], R14 ;  /* 0x001b780e01007387 */ /* 0x000fe80000100a00 */
[----:B------:R-:W-:-:S13]  /*2fc90*/  STL.64 [R1+0x1b70], R12 ;  /* 0x001b700c01007387 */ /* 0x000fda0000100a00 */
[----:B------:R-:W-:Y:S02]  /*2fca0*/  IMAD.MOV.U32 R18, RZ, RZ, R6 ;  /* 0x000000ffff127224 */ /* 0x000fe400078e0006 */
[----:B------:R-:W-:Y:S02]  /*2fcb0*/  IMAD.MOV.U32 R19, RZ, RZ, R7 ;  /* 0x000000ffff137224 */ /* 0x000fe400078e0007 */
[----:B------:R-:W-:Y:S02]  /*2fcc0*/  IMAD.MOV.U32 R16, RZ, RZ, R4 ;  /* 0x000000ffff107224 */ /* 0x000fe400078e0004 */
[----:B------:R-:W-:Y:S01]  /*2fcd0*/  IMAD.MOV.U32 R17, RZ, RZ, R5 ;  /* 0x000000ffff117224 */ /* 0x000fe200078e0005 */
[----:B------:R-:W-:Y:S04]  /*2fce0*/  STL.64 [R1+0x1b50], R18 ;  /* 0x001b501201007387 */ /* 0x000fe80000100a00 */
[----:B------:R0:W-:Y:S04]  /*2fcf0*/  STL.64 [R1+0x1b48], R16 ;  /* 0x001b481001007387 */ /* 0x0001e80000100a00 */
[----:B------:R-:W2:Y:S04]  /*2fd00*/  LDL.LU R28, [R1+0x100] ;  /* 0x00010000011c7983 */ /* 0x000ea80000300800 */
[----:B------:R-:W2:Y:S01]  /*2fd10*/  LDL.LU R29, [R1+0x104] ;  /* 0x00010400011d7983 */ /* 0x000ea20000300800 */
[----:B------:R-:W-:-:S02]  /*2fd20*/  IMAD.MOV.U32 R30, RZ, RZ, R61 ;  /* 0x000000ffff1e7224 */ /* 0x000fc400078e003d */
[----:B------:R-:W-:Y:S01]  /*2fd30*/  IMAD.MOV.U32 R31, RZ, RZ, R60 ;  /* 0x000000ffff1f7224 */ /* 0x000fe200078e003c */
[----:B------:R-:W3:Y:S04]  /*2fd40*/  LDL.LU R61, [R1+0x1be0] ;  /* 0x001be000013d7983 */ /* 0x000ee80000300800 */
[----:B------:R-:W3:Y:S04]  /*2fd50*/  LDL.LU R60, [R1+0x1bdc] ;  /* 0x001bdc00013c7983 */ /* 0x000ee80000300800 */
[----:B------:R-:W-:Y:S04]  /*2fd60*/  STL.64 [R1+0x1b88], R30 ;  /* 0x001b881e01007387 */ /* 0x000fe80000100a00 */
[----:B--2---:R1:W-:Y:S04]  /*2fd70*/  STL.64 [R1+0x1b80], R28 ;  /* 0x001b801c01007387 */ /* 0x0043e80000100a00 */
[----:B------:R-:W2:Y:S04]  /*2fd80*/  LDL.LU R32, [R1+0xb0] ;  /* 0x0000b00001207983 */ /* 0x000ea80000300800 */
[----:B------:R-:W2:Y:S04]  /*2fd90*/  LDL.LU R33, [R1+0xb4] ;  /* 0x0000b40001217983 */ /* 0x000ea80000300800 */
[----:B------:R-:W2:Y:S04]  /*2fda0*/  LDL.LU R34, [R1+0xb8] ;  /* 0x0000b80001227983 */ /* 0x000ea80000300800 */
[----:B------:R-:W2:Y:S01]  /*2fdb0*/  LDL.LU R35, [R1+0xbc] ;  /* 0x0000bc0001237983 */ /* 0x000ea20000300800 */
[----:B---3--:R-:W-:-:S02]  /*2fdc0*/  IMAD.MOV.U32 R26, RZ, RZ, R60 ;  /* 0x000000ffff1a7224 */ /* 0x008fc400078e003c */
[----:B------:R-:W-:Y:S01]  /*2fdd0*/  IMAD.MOV.U32 R27, RZ, RZ, R61 ;  /* 0x000000ffff1b7224 */ /* 0x000fe200078e003d */
[----:B--2---:R-:W-:Y:S04]  /*2fde0*/  STL.64 [R1+0x1ba8], R34 ;  /* 0x001ba82201007387 */ /* 0x004fe80000100a00 */
[----:B------:R-:W-:Y:S04]  /*2fdf0*/  STL.64 [R1+0x1ba0], R32 ;  /* 0x001ba02001007387 */ /* 0x000fe80000100a00 */
[----:B------:R-:W2:Y:S04]  /*2fe00*/  LDL.LU R24, [R1+0x130] ;  /* 0x0001300001187983 */ /* 0x000ea80000300800 */
[----:B------:R-:W2:Y:S04]  /*2fe10*/  LDL.LU R25, [R1+0x134] ;  /* 0x0001340001197983 */ /* 0x000ea80000300800 */
[----:B------:R-:W3:Y:S04]  /*2fe20*/  LDL.LU R60, [R1+0x1bd8] ;  /* 0x001bd800013c7983 */ /* 0x000ee80000300800 */
[----:B------:R-:W3:Y:S04]  /*2fe30*/  LDL.LU R61, [R1+0x1bd4] ;  /* 0x001bd400013d7983 */ /* 0x000ee80000300800 */
[----:B------:R-:W-:Y:S01]  /*2fe40*/  STL.64 [R1+0x1bc8], R26 ;  /* 0x001bc81a01007387 */ /* 0x000fe20000100a00 */
[----:B------:R-:W-:-:S03]  /*2fe50*/  IMAD R56, R0, 0x100, R51 ;  /* 0x0000010000387824 */ /* 0x000fc600078e0233 */
[----:B--2---:R2:W-:Y:S04]  /*2fe60*/  STL.64 [R1+0x1bc0], R24 ;  /* 0x001bc01801007387 */ /* 0x0045e80000100a00 */
[----:B0-----:R-:W4:Y:S04]  /*2fe70*/  LDL.LU R16, [R1+0x140] ;  /* 0x0001400001107983 */ /* 0x001f280000300800 */
[----:B------:R-:W4:Y:S04]  /*2fe80*/  LDL.LU R17, [R1+0x144] ;  /* 0x0001440001117983 */ /* 0x000f280000300800 */
[----:B------:R-:W4:Y:S04]  /*2fe90*/  LDL.LU R18, [R1+0x148] ;  /* 0x0001480001127983 */ /* 0x000f280000300800 */
        /* <DEDUP_REMOVED lines=9> */
[----:B--2---:R-:W2:Y:S04]  /*2ff30*/  LDL.LU R24, [R1+0x90] ;  /* 0x0000900001187983 */ /* 0x004ea80000300800 */
        /* <DEDUP_REMOVED lines=13> */
[----:B------:R-:W-:-:S02]  /*30010*/  F2FP.F16.E4M3.UNPACK_B R44, R44.H1 ;  /* 0x0000002cff2c723e */ /* 0x000fc400030006ff */
[----:B------:R-:W-:Y:S01]  /*30020*/  F2FP.F16.E4M3.UNPACK_B R45, R45.H1 ;  /* 0x0000002dff2d723e */ /* 0x000fe200030006ff */
[----:B------:R-:W2:Y:S04]  /*30030*/  LDL.LU R12, [R1+0x150] ;  /* 0x00015000010c7983 */ /* 0x000ea80000300800 */
[----:B------:R-:W2:Y:S04]  /*30040*/  LDL.LU R13, [R1+0x154] ;  /* 0x00015400010d7983 */ /* 0x000ea80000300800 */
[----:B------:R-:W2:Y:S04]  /*30050*/  LDL.LU R23, [R1+0x800] ;  /* 0x0008000001177983 */ /* 0x000ea80000300800 */
[----:B------:R-:W2:Y:S04]  /*30060*/  LDL.LU R22, [R1+0x7fc] ;  /* 0x0007fc0001167983 */ /* 0x000ea80000300800 */
[----:B------:R-:W2:Y:S04]  /*30070*/  LDL.LU R21, [R1+0x808] ;  /* 0x0008080001157983 */ /* 0x000ea80000300800 */
[----:B------:R-:W2:Y:S01]  /*30080*/  LDL.LU R20, [R1+0x804] ;  /* 0x0008040001147983 */ /* 0x000ea20000300800 */
[----:B---3--:R-:W-:-:S03]  /*30090*/  IMAD.MOV.U32 R15, RZ, RZ, R60 ;  /* 0x000000ffff0f7224 */ /* 0x008fc600078e003c */
        /* <DEDUP_REMOVED lines=13> */
[----:B------:R-:W-:-:S03]  /*30170*/  IMAD R46, R46, 0x100, R49 ;  /* 0x000001002e2e7824 */ /* 0x000fc600078e0231 */
[----:B------:R-:W3:Y:S01]  /*30180*/  LDL.LU R48, [R1+0xf0] ;  /* 0x0000f00001307983 */ /* 0x000ee20000300800 */
[----:B----4-:R-:W-:-:S03]  /*30190*/  IMAD R47, R47, 0x100, R50 ;  /* 0x000001002f2f7824 */ /* 0x010fc600078e0232 */
[----:B------:R-:W4:Y:S04]  /*301a0*/  LDL.LU R49, [R1+0xf4] ;  /* 0x0000f40001317983 */ /* 0x000f280000300800 */
[----:B------:R-:W4:Y:S04]  /*301b0*/  LDL.LU R50, [R1+0xf8] ;  /* 0x0000f80001327983 */ /* 0x000f280000300800 */
[----:B------:R-:W4:Y:S01]  /*301c0*/  LDL.LU R51, [R1+0xfc] ;  /* 0x0000fc0001337983 */ /* 0x000f220000300800 */
[----:B--2---:R-:W-:Y:S01]  /*301d0*/  HMMA.16816.F32 R40, R40, R44, R24 ;  /* 0x0000002c2828723c */ /* 0x004fe20000001818 */
[----:B------:R-:W-:-:S02]  /*301e0*/  IMAD R57, R57, 0x100, R0 ;  /* 0x0000010039397824 */ /* 0x000fc400078e0200 */
[----:B------:R-:W2:Y:S04]  /*301f0*/  LDL.LU R0, [R1+0x1bd0] ;  /* 0x001bd00001007983 */ /* 0x000ea80000300800 */
[----:B------:R-:W2:Y:S04]  /*30200*/  LDL.LU.64 R26, [R1+0x1bc8] ;  /* 0x001bc800011a7983 */ /* 0x000ea80000300a00 */
[----:B------:R-:W2:Y:S08]  /*30210*/  LDL.LU.64 R24, [R1+0x1bc0] ;  /* 0x001bc00001187983 */ /* 0x000eb00000300a00 */
[----:B------:R0:W-:Y:S04]  /*30220*/  STL.64 [R1], R40 ;  /* 0x0000002801007387 */ /* 0x0001e80000100a00 */
[----:B------:R1:W-:Y:S01]  /*30230*/  STL.64 [R1+0x8], R42 ;  /* 0x0000082a01007387 */ /* 0x0003e20000100a00 */
[----:B0-----:R-:W-:-:S02]  /*30240*/  F2FP.F16.E4M3.UNPACK_B R40, R46 ;  /* 0x0000002eff28723e */ /* 0x001fc400020006ff */
[----:B------:R-:W-:Y:S02]  /*30250*/  F2FP.F16.E4M3.UNPACK_B R41, R47 ;  /* 0x0000002fff29723e */ /* 0x000fe400020006ff */
[----:B-1----:R-:W-:Y:S02]  /*30260*/  F2FP.F16.E4M3.UNPACK_B R42, R56 ;  /* 0x00000038ff2a723e */ /* 0x002fe400020006ff */
[----:B------:R-:W-:-:S07]  /*30270*/  F2FP.F16.E4M3.UNPACK_B R43, R57 ;  /* 0x00000039ff2b723e */ /* 0x000fce00020006ff */
[----:B------:R-:W-:-:S15]  /*30280*/  HMMA.16816.F32 R4, R40, R2, R4 ;  /* 0x000000022804723c */ /* 0x000fde0000001804 */
[----:B------:R-:W-:-:S04]  /*30290*/  NOP ;  /* 0x0000000000007918 */ /* 0x000fc80000000000 */
[----:B------:R-:W-:Y:S04]  /*302a0*/  STL.64 [R1+0x280], R4 ;  /* 0x0002800401007387 */ /* 0x000fe80000100a00 */
[----:B------:R0:W-:Y:S04]  /*302b0*/  STL.64 [R1+0x288], R6 ;  /* 0x0002880601007387 */ /* 0x0001e80000100a00 */
[----:B0-----:R-:W2:Y:S04]  /*302c0*/  LDL.LU.64 R6, [R1+0x1bb8] ;  /* 0x001bb80001067983 */ /* 0x001ea80000300a00 */
[----:B------:R-:W2:Y:S02]  /*302d0*/  LDL.LU.64 R4, [R1+0x1bb0] ;  /* 0x001bb00001047983 */ /* 0x000ea40000300a00 */
[C---:B--2---:R-:W-:Y:S08]  /*302e0*/  HMMA.16816.F32 R32, R40.reuse, R4, R32 ;  /* 0x000000042820723c */ /* 0x044ff00000001820 */
[C---:B------:R-:W-:Y:S11]  /*302f0*/  HMMA.16816.F32 R8, R40.reuse, R6, R8 ;  /* 0x000000062808723c */ /* 0x040ff60000001808 */
[----:B------:R-:W-:Y:S04]  /*30300*/  STL.64 [R1+0x270], R32 ;  /* 0x0002702001007387 */ /* 0x000fe80000100a00 */
[----:B------:R0:W-:Y:S04]  /*30310*/  STL.64 [R1+0x278], R34 ;  /* 0x0002782201007387 */ /* 0x0001e80000100a00 */
[----:B0-----:R-:W2:Y:S04]  /*30320*/  LDL.LU.64 R34, [R1+0x1ba8] ;  /* 0x001ba80001227983 */ /* 0x001ea80000300a00 */
[----:B------:R-:W2:Y:S04]  /*30330*/  LDL.LU.64 R32, [R1+0x1ba0] ;  /* 0x001ba00001207983 */ /* 0x000ea80000300a00 */
[----:B------:R-:W-:Y:S04]  /*30340*/  STL.64 [R1+0x260], R8 ;  /* 0x0002600801007387 */ /* 0x000fe80000100a00 */
[----:B------:R0:W-:Y:S04]  /*30350*/  STL.64 [R1+0x268], R10 ;  /* 0x0002680a01007387 */ /* 0x0001e80000100a00 */
[----:B0-----:R-:W2:Y:S04]  /*30360*/  LDL.LU.64 R10, [R1+0x1b98] ;  /* 0x001b9800010a7983 */ /* 0x001ea80000300a00 */
[----:B------:R-:W2:Y:S02]  /*30370*/  LDL.LU.64 R8, [R1+0x1b90] ;  /* 0x001b900001087983 */ /* 0x000ea40000300a00 */
[C---:B--2---:R-:W-:Y:S08]  /*30380*/  HMMA.16816.F32 R28, R40.reuse, R8, R28 ;  /* 0x00000008281c723c */ /* 0x044ff0000000181c */
[----:B------:R-:W-:Y:S11]  /*30390*/  HMMA.16816.F32 R12, R40, R10, R12 ;  /* 0x0000000a280c723c */ /* 0x000ff6000000180c */
[----:B------:R-:W-:Y:S04]  /*303a0*/  STL.64 [R1+0x250], R28 ;  /* 0x0002501c01007387 */ /* 0x000fe80000100a00 */
[----:B------:R0:W-:Y:S04]  /*303b0*/  STL.64 [R1+0x258], R30 ;  /* 0x0002581e01007387 */ /* 0x0001e80000100a00 */
[----:B0-----:R-:W2:Y:S04]  /*303c0*/  LDL.LU.64 R30, [R1+0x1b88] ;  /* 0x001b8800011e7983 */ /* 0x001ea80000300a00 */
[----:B------:R-:W2:Y:S04]  /*303d0*/  LDL.LU.64 R28, [R1+0x1b80] ;  /* 0x001b8000011c7983 */ /* 0x000ea80000300a00 */
[----:B------:R-:W-:Y:S04]  /*303e0*/  STL.64 [R1+0x240], R12 ;  /* 0x0002400c01007387 */ /* 0x000fe80000100a00 */
[----:B------:R0:W-:Y:S04]  /*303f0*/  STL.64 [R1+0x248], R14 ;  /* 0x0002480e01007387 */ /* 0x0001e80000100a00 */
[----:B0-----:R-:W2:Y:S04]  /*30400*/  LDL.LU.64 R14, [R1+0x1b78] ;  /* 0x001b7800010e7983 */ /* 0x001ea80000300a00 */
[----:B------:R-:W2:Y:S01]  /*30410*/  LDL.LU.64 R12, [R1+0x1b70] ;  /* 0x001b7000010c7983 */ /* 0x000ea20000300a00 */
[----:B------:R-:W-:-:S02]  /*30420*/  IMAD R46, R22, 0x100, R23 ;  /* 0x00000100162e7824 */ /* 0x000fc400078e0217 */
[----:B------:R-:W-:Y:S02]  /*30430*/  IMAD R47, R20, 0x100, R21 ;  /* 0x00000100142f7824 */ /* 0x000fe400078e0215 */
[----:B---3--:R-:W-:Y:S02]  /*30440*/  IMAD R60, R60, 0x100, R58 ;  /* 0x000001003c3c7824 */ /* 0x008fe400078e023a */
[----:B------:R-:W-:Y:S02]  /*30450*/  IMAD R61, R61, 0x100, R59 ;  /* 0x000001003d3d7824 */ /* 0x000fe400078e023b */
[C---:B------:R-:W-:Y:S08]  /*30460*/  HMMA.16816.F32 R56, R40.reuse, R44, R32 ;  /* 0x0000002c2838723c */ /* 0x040ff00000001820 */
[----:B--2---:R-:W-:-:S15]  /*30470*/  HMMA.16816.F32 R16, R40, R12, R16 ;  /* 0x0000000c2810723c */ /* 0x004fde0000001810 */
[----:B------:R-:W-:-:S04]  /*30480*/  NOP ;  /* 0x0000000000007918 */ /* 0x000fc80000000000 */
[----:B------:R-:W-:Y:S04]  /*30490*/  STL.64 [R1+0x230], R16 ;  /* 0x0002301001007387 */ /* 0x000fe80000100a00 */
[----:B------:R0:W-:Y:S04]  /*304a0*/  STL.64 [R1+0x238], R18 ;  /* 0x0002381201007387 */ /* 0x0001e80000100a00 */
[----:B------:R-:W-:Y:S04]  /*304b0*/  STL.64 [R1+0x1b60], R14 ;  /* 0x001b600e01007387 */ /* 0x000fe80000100a00 */
[----:B------:R1:W-:Y:S01]  /*304c0*/  STL.64 [R1+0x1b58], R12 ;  /* 0x001b580c01007387 */ /* 0x0003e20000100a00 */
[----:B0-----:R-:W-:Y:S01]  /*304d0*/  HMMA.16816.F32 R16, R40, R14, R24 ;  /* 0x0000000e2810723c */ /* 0x001fe20000001818 */
[----:B------:R-:W-:-:S02]  /*304e0*/  F2FP.F16.E4M3.UNPACK_B R40, R46 ;  /* 0x0000002eff28723e */ /* 0x000fc400020006ff */
[----:B------:R-:W-:Y:S02]  /*304f0*/  F2FP.F16.E4M3.UNPACK_B R41, R47 ;  /* 0x0000002fff29723e */ /* 0x000fe400020006ff */
[----:B------:R-:W-:Y:S02]  /*30500*/  F2FP.F16.E4M3.UNPACK_B R42, R60 ;  /* 0x0000003cff2a723e */ /* 0x000fe400020006ff */
[----:B------:R-:W-:-:S07]  /*30510*/  F2FP.F16.E4M3.UNPACK_B R43, R61 ;  /* 0x0000003dff2b723e */ /* 0x000fce00020006ff */
[C---:B-1----:R-:W-:Y:S08]  /*30520*/  HMMA.16816.F32 R12, R40.reuse, R2, R52 ;  /* 0x00000002280c723c */ /* 0x042ff00000001834 */
[C---:B------:R-:W-:Y:S01]  /*30530*/  HMMA.16816.F32 R20, R40.reuse, R4, R36 ;  /* 0x000000042814723c */ /* 0x040fe20000001824 */
[----:B------:R-:W-:Y:S04]  /*30540*/  STL.64 [R1+0x90], R16 ;  /* 0x0000901001007387 */ /* 0x000fe80000100a00 */
[----:B------:R0:W-:Y:S04]  /*30550*/  STL.64 [R1+0x98], R18 ;  /* 0x0000981201007387 */ /* 0x0001e80000100a00 */
[----:B------:R-:W-:Y:S04]  /*30560*/  STL [R1+0x1a90], R57 ;  /* 0x001a903901007387 */ /* 0x000fe80000100800 */
[----:B------:R-:W-:Y:S04]  /*30570*/  STL [R1+0x1a8c], R58 ;  /* 0x001a8c3a01007387 */ /* 0x000fe80000100800 */
[----:B------:R-:W-:Y:S04]  /*30580*/  STL [R1+0x1a88], R59 ;  /* 0x001a883b01007387 */ /* 0x000fe80000100800 */
[----:B------:R-:W-:Y:S04]  /*30590*/  STL.64 [R1+0x220], R12 ;  /* 0x0002200c01007387 */ /* 0x000fe80000100a00 */
[----:B------:R4:W-:Y:S01]  /*305a0*/  STL.64 [R1+0x228], R14 ;  /* 0x0002280e01007387 */ /* 0x0009e20000100a00 */
[C---:B0-----:R-:W-:Y:S08]  /*305b0*/  HMMA.16816.F32 R16, R40.reuse, R6, R28 ;  /* 0x000000062810723c */ /* 0x041ff0000000181c */
[----:B----4-:R-:W-:Y:S01]  /*305c0*/  HMMA.16816.F32 R12, R40, R8, R48 ;  /* 0x00000008280c723c */ /* 0x010fe20000001830 */
[----:B------:R-:W-:Y:S04]  /*305d0*/  STL.64 [R1+0x210], R20 ;  /* 0x0002101401007387 */ /* 0x000fe80000100a00 */
[----:B------:R-:W-:Y:S06]  /*305e0*/  STL.64 [R1+0x218], R22 ;  /* 0x0002181601007387 */ /* 0x000fec0000100a00 */
[----:B------:R0:W-:Y:S04]  /*305f0*/  STL.64 [R1+0x60], R16 ;  /* 0x0000601001007387 */ /* 0x0001e80000100a00 */
[----:B------:R1:W-:Y:S04]  /*30600*/  STL.64 [R1+0x68], R18 ;  /* 0x0000681201007387 */ /* 0x0003e80000100a00 */
[----:B------:R2:W-:Y:S04]  /*30610*/  STL [R1+0x20c], R15 ;  /* 0x00020c0f01007387 */ /* 0x0005e80000100800 */
[----:B------:R-:W3:Y:S04]  /*30620*/  LDL.LU R24, [R1+0xc0] ;  /* 0x0000c00001187983 */ /* 0x000ee80000300800 */
[----:B------:R-:W3:Y:S04]  /*30630*/  LDL.LU R25, [R1+0xc4] ;  /* 0x0000c40001197983 */ /* 0x000ee80000300800 */
[----:B------:R-:W3:Y:S04]  /*30640*/  LDL.LU R26, [R1+0xc8] ;  /* 0x0000c800011a7983 */ /* 0x000ee80000300800 */
[----:B------:R-:W3:Y:S04]  /*30650*/  LDL.LU R27, [R1+0xcc] ;  /* 0x0000cc00011b7983 */ /* 0x000ee80000300800 */
[----:B0-----:R-:W4:Y:S04]  /*30660*/  LDL.LU R16, [R1+0xd0] ;  /* 0x0000d00001107983 */ /* 0x001f280000300800 */
[----:B------:R-:W4:Y:S04]  /*30670*/  LDL.LU R17, [R1+0xd4] ;  /* 0x0000d40001117983 */ /* 0x000f280000300800 */
[----:B-1----:R-:W4:Y:S01]  /*30680*/  LDL.LU R18, [R1+0xd8] ;  /* 0x0000d80001127983 */ /* 0x002f220000300800 */
[----:B------:R-:W-:-:S03]  /*30690*/  IMAD.MOV.U32 R57, RZ, RZ, R12 ;  /* 0x000000ffff397224 */ /* 0x000fc600078e000c */
[----:B------:R-:W4:Y:S01]  /*306a0*/  LDL.LU R19, [R1+0xdc] ;  /* 0x0000dc0001137983 */ /* 0x000f220000300800 */
[----:B------:R-:W-:-:S03]  /*306b0*/  IMAD.MOV.U32 R58, RZ, RZ, R13 ;  /* 0x000000ffff3a7224 */ /* 0x000fc600078e000d */
[----:B------:R-:W3:Y:S01]  /*306c0*/  LDL.LU R12, [R1+0xe0] ;  /* 0x0000e000010c7983 */ /* 0x000ee20000300800 */
[----:B------:R-:W-:-:S03]  /*306d0*/  IMAD.MOV.U32 R59, RZ, RZ, R14 ;  /* 0x000000ffff3b7224 */ /* 0x000fc600078e000e */
[----:B------:R-:W3:Y:S04]  /*306e0*/  LDL.LU R13, [R1+0xe4] ;  /* 0x0000e400010d7983 */ /* 0x000ee80000300800 */
[----:B------:R-:W3:Y:S04]  /*306f0*/  LDL.LU R14, [R1+0xe8] ;  /* 0x0000e800010e7983 */ /* 0x000ee80000300800 */
[----:B--2---:R-:W3:Y:S04]  /*30700*/  LDL.LU R15, [R1+0xec] ;  /* 0x0000ec00010f7983 */ /* 0x004ee80000300800 */
        /* <DEDUP_REMOVED lines=26> */
[----:B------:R-:W-:-:S03]  /*308b0*/  IMAD.MOV.U32 R50, RZ, RZ, R0 ;  /* 0x000000ffff327224 */ /* 0x000fc600078e0000 */
[----:B------:R-:W2:Y:S04]  /*308c0*/  LDL.LU R0, [R1+0x1b68] ;  /* 0x001b680001007983 */ /* 0x000ea80000300800 */
[----:B------:R-:W4:Y:S04]  /*308d0*/  LDL.LU R51, [R1+0x2c] ;  /* 0x00002c0001337983 */ /* 0x000f280000300800 */
[----:B------:R-:W-:Y:S04]  /*308e0*/  STL.64 [R1+0x1aa0], R58 ;  /* 0x001aa03a01007387 */ /* 0x000fe80000100a00 */
[----:B------:R0:W-:Y:S04]  /*308f0*/  STL.64 [R1+0x1a98], R56 ;  /* 0x001a983801007387 */ /* 0x0001e80000100a00 */
[----:B0-----:R-:W4:Y:S04]  /*30900*/  LDL.LU R56, [R1+0xa0] ;  /* 0x0000a00001387983 */ /* 0x001f280000300800 */
[----:B------:R-:W4:Y:S04]  /*30910*/  LDL.LU R57, [R1+0xa4] ;  /* 0x0000a40001397983 */ /* 0x000f280000300800 */
[----:B------:R-:W4:Y:S01]  /*30920*/  LDL.LU R58, [R1+0xa8] ;  /* 0x0000a800013a7983 */ /* 0x000f220000300800 */
[----:B---3--:R-:W-:-:S15]  /*30930*/  HMMA.16816.F32 R12, R40, R10, R12 ;  /* 0x0000000a280c723c */ /* 0x008fde000000180c */
[----:B------:R-:W-:-:S04]  /*30940*/  NOP ;  /* 0x0000000000007918 */ /* 0x000fc80000000000 */
[----:B------:R-:W-:Y:S04]  /*30950*/  STL.64 [R1+0x40], R12 ;  /* 0x0000400c01007387 */ /* 0x000fe80000100a00 */
[----:B------:R0:W-:Y:S04]  /*30960*/  STL.64 [R1+0x48], R14 ;  /* 0x0000480e01007387 */ /* 0x0001e80000100a00 */
[----:B0-----:R-:W3:Y:S04]  /*30970*/  LDL.LU.64 R14, [R1+0x1b60] ;  /* 0x001b6000010e7983 */ /* 0x001ee80000300a00 */
[----:B------:R-:W4:Y:S01]  /*30980*/  LDL.LU.64 R12, [R1+0x1b58] ;  /* 0x001b5800010c7983 */ /* 0x000f220000300a00 */
[----:B--2---:R-:W-:-:S02]  /*30990*/  IMAD.MOV.U32 R59, RZ, RZ, R0 ;  /* 0x000000ffff3b7224 */ /* 0x004fc400078e0000 */
[----:B------:R-:W-:Y:S02]  /*309a0*/  IMAD R46, R46, 0x100, R20 ;  /* 0x000001002e2e7824 */ /* 0x000fe400078e0214 */
[----:B------:R-:W-:Y:S02]  /*309b0*/  IMAD R47, R47, 0x100, R21 ;  /* 0x000001002f2f7824 */ /* 0x000fe400078e0215 */
[----:B------:R-:W-:Y:S02]  /*309c0*/  IMAD R60, R60, 0x100, R22 ;  /* 0x000001003c3c7824 */ /* 0x000fe400078e0216 */
[----:B------:R-:W-:Y:S01]  /*309d0*/  IMAD R61, R61, 0x100, R23 ;  /* 0x000001003d3d7824 */ /* 0x000fe200078e0217 */
[C---:B----4-:R-:W-:Y:S08]  /*309e0*/  HMMA.16816.F32 R16, R40.reuse, R12, R16 ;  /* 0x0000000c2810723c */ /* 0x050ff00000001810 */
[C---:B---3--:R-:W-:Y:S08]  /*309f0*/  HMMA.16816.F32 R24, R40.reuse, R14, R24 ;  /* 0x0000000e2818723c */ /* 0x048ff00000001818 */
[----:B------:R-:W-:Y:S03]  /*30a00*/  HMMA.16816.F32 R40, R40, R44, R56 ;  /* 0x0000002c2828723c */ /* 0x000fe60000001838 */
[----:B------:R-:W-:Y:S04]  /*30a10*/  STL.64 [R1+0x1f0], R16 ;  /* 0x0001f01001007387 */ /* 0x000fe80000100a00 */
[----:B------:R0:W-:Y:S04]  /*30a20*/  STL.64 [R1+0x1f8], R18 ;  /* 0x0001f81201007387 */ /* 0x0001e80000100a00 */
[----:B------:R-:W-:Y:S01]  /*30a30*/  IMAD.MOV.U32 R0, RZ, RZ, R27 ;  /* 0x000000ffff007224 */ /* 0x000fe200078e001b */
[----:B0-----:R-:W2:Y:S04]  /*30a40*/  LDL.LU.64 R18, [R1+0x1b50] ;  /* 0x001b500001127983 */ /* 0x001ea80000300a00 */
[----:B------:R-:W3:Y:S04]  /*30a50*/  LDL.LU.64 R16, [R1+0x1b48] ;  /* 0x001b480001107983 */ /* 0x000ee80000300a00 */
[----:B------:R-:W-:Y:S04]  /*30a60*/  STL.64 [R1+0x1e0], R24 ;  /* 0x0001e01801007387 */ /* 0x000fe80000100a00 */
[----:B------:R0:W-:Y:S04]  /*30a70*/  STL [R1+0x1e8], R26 ;  /* 0x0001e81a01007387 */ /* 0x0001e80000100800 */
[----:B0-----:R-:W4:Y:S04]  /*30a80*/  LDL.LU.64 R26, [R1+0x1b40] ;  /* 0x001b4000011a7983 */ /* 0x001f280000300a00 */
[----:B------:R-:W4:Y:S04]  /*30a90*/  LDL.LU.64 R24, [R1+0x1b38] ;  /* 0x001b380001187983 */ /* 0x000f280000300a00 */
[----:B------:R-:W2:Y:S04]  /*30aa0*/  LDL.LU R20, [R1+0x1b34] ;  /* 0x001b340001147983 */ /* 0x000ea80000300800 */
[----:B------:R-:W2:Y:S04]  /*30ab0*/  LDL.LU R21, [R1+0x1b30] ;  /* 0x001b300001157983 */ /* 0x000ea80000300800 */
[----:B------:R-:W2:Y:S04]  /*30ac0*/  LDL.LU R22, [R1+0x1b2c] ;  /* 0x001b2c0001167983 */ /* 0x000ea80000300800 */
[----:B------:R-:W2:Y:S04]  /*30ad0*/  LDL.LU R23, [R1+0x1b28] ;  /* 0x001b280001177983 */ /* 0x000ea80000300800 */
[----:B------:R-:W2:Y:S04]  /*30ae0*/  LDL R56, [R1+0x318] ;  /* 0x0003180001387983 */ /* 0x000ea80000100800 */
[----:B------:R-:W2:Y:S04]  /*30af0*/  LDL R57, [R1+0x31c] ;  /* 0x00031c0001397983 */ /* 0x000ea80000100800 */
[----:B------:R0:W-:Y:S04]  /*30b00*/  STL.64 [R1+0x1d0], R40 ;  /* 0x0001d02801007387 */ /* 0x0001e80000100a00 */
[----:B------:R1:W-:Y:S04]  /*30b10*/  STL.64 [R1+0x1d8], R42 ;  /* 0x0001d82a01007387 */ /* 0x0003e80000100a00 */
[----:B------:R-:W2:Y:S01]  /*30b20*/  LDL R58, [R1+0x308] ;  /* 0x00030800013a7983 */ /* 0x000ea20000100800 */
[----:B0-----:R-:W-:-:S02]  /*30b30*/  F2FP.F16.E4M3.UNPACK_B R40, R46 ;  /* 0x0000002eff28723e */ /* 0x001fc400020006ff */
[----:B------:R-:W-:Y:S02]  /*30b40*/  F2FP.F16.E4M3.UNPACK_B R41, R47 ;  /* 0x0000002fff29723e */ /* 0x000fe400020006ff */
[----:B-1----:R-:W-:Y:S02]  /*30b50*/  F2FP.F16.E4M3.UNPACK_B R42, R60 ;  /* 0x0000003cff2a723e */ /* 0x002fe400020006ff */
[----:B------:R-:W-:Y:S01]  /*30b60*/  F2FP.F16.E4M3.UNPACK_B R43, R61 ;  /* 0x0000003dff2b723e */ /* 0x000fe200020006ff */
[----:B------:R-:W2:Y:S04]  /*30b70*/  LDL.LU R46, [R1+0x84c] ;  /* 0x00084c00012e7983 */ /* 0x000ea80000300800 */
[----:B------:R-:W2:Y:S04]  /*30b80*/  LDL.LU R47, [R1+0x854] ;  /* 0x00085400012f7983 */ /* 0x000ea80000300800 */
[----:B------:R-:W2:Y:S04]  /*30b90*/  LDL.LU R60, [R1+0x858] ;  /* 0x00085800013c7983 */ /* 0x000ea80000300800 */
[----:B------:R-:W3:Y:S01]  /*30ba0*/  LDL.LU R61, [R1+0x850] ;  /* 0x00085000013d7983 */ /* 0x000ee20000300800 */
[C---:B------:R-:W-:Y:S08]  /*30bb0*/  HMMA.16816.F32 R32, R40.reuse, R2, R32 ;  /* 0x000000022820723c */ /* 0x040ff00000001820 */
[C---:B------:R-:W-:Y:S08]  /*30bc0*/  HMMA.16816.F32 R52, R40.reuse, R4, R52 ;  /* 0x000000042834723c */ /* 0x040ff00000001834 */
[C---:B------:R-:W-:Y:S08]  /*30bd0*/  HMMA.16816.F32 R36, R40.reuse, R6, R36 ;  /* 0x000000062824723c */ /* 0x040ff00000001824 */
[C---:B------:R-:W-:Y:S01]  /*30be0*/  HMMA.16816.F32 R28, R40.reuse, R8, R28 ;  /* 0x00000008281c723c */ /* 0x040fe2000000181c */
[----:B------:R-:W-:Y:S04]  /*30bf0*/  STL.64 [R1+0x1c0], R32 ;  /* 0x0001c02001007387 */ /* 0x000fe80000100a00 */
[----:B------:R0:W-:Y:S04]  /*30c00*/  STL.64 [R1+0x1c8], R34 ;  /* 0x0001c82201007387 */ /* 0x0001e80000100a00 */
[----:B0-----:R-:W4:Y:S04]  /*30c10*/  LDL.LU.64 R34, [R1+0x1b20] ;  /* 0x001b200001227983 */ /* 0x001f280000300a00 */
[----:B------:R-:W4:Y:S04]  /*30c20*/  LDL.LU.64 R32, [R1+0x1b18] ;  /* 0x001b180001207983 */ /* 0x000f280000300a00 */
[----:B------:R-:W4:Y:S04]  /*30c30*/  LDL.LU R2, [R1+0x83c] ;  /* 0x00083c0001027983 */ /* 0x000f280000300800 */
[----:B------:R-:W4:Y:S04]  /*30c40*/  LDL.LU R3, [R1+0x844] ;  /* 0x0008440001037983 */ /* 0x000f280000300800 */
[----:B------:R-:W-:Y:S04]  /*30c50*/  STL.64 [R1+0x1b0], R52 ;  /* 0x0001b03401007387 */ /* 0x000fe80000100a00 */
[----:B------:R0:W-:Y:S01]  /*30c60*/  STL.64 [R1+0x1b8], R54 ;  /* 0x0001b83601007387 */ /* 0x0001e20000100a00 */
[----:B------:R-:W-:Y:S03]  /*30c70*/  HMMA.16816.F32 R8, R40, R10, R48 ;  /* 0x0000000a2808723c */ /* 0x000fe60000001830 */
[----:B0-----:R-:W4:Y:S04]  /*30c80*/  LDL.LU.64 R54, [R1+0x1b10] ;  /* 0x001b100001367983 */ /* 0x001f280000300a00 */
[----:B------:R-:W4:Y:S04]  /*30c90*/  LDL.LU.64 R52, [R1+0x1b08] ;  /* 0x001b080001347983 */ /* 0x000f280000300a00 */
[----:B------:R-:W4:Y:S04]  /*30ca0*/  LDL.LU R4, [R1+0x840] ;  /* 0x0008400001047983 */ /* 0x000f280000300800 */
[----:B------:R-:W4:Y:S04]  /*30cb0*/  LDL.LU R5, [R1+0x848] ;  /* 0x0008480001057983 */ /* 0x000f280000300800 */
[----:B------:R-:W-:Y:S04]  /*30cc0*/  STL.64 [R1+0x1a0], R36 ;  /* 0x0001a02401007387 */ /* 0x000fe80000100a00 */
[----:B------:R0:W-:Y:S04]  /*30cd0*/  STL.64 [R1+0x1a8], R38 ;  /* 0x0001a82601007387 */ /* 0x0001e80000100a00 */
[----:B0-----:R-:W4:Y:S04]  /*30ce0*/  LDL.LU.64 R38, [R1+0x1b00] ;  /* 0x001b000001267983 */ /* 0x001f280000300a00 */
[----:B------:R-:W4:Y:S04]  /*30cf0*/  LDL.LU.64 R36, [R1+0x1af8] ;  /* 0x001af80001247983 */ /* 0x000f280000300a00 */
[----:B------:R-:W-:Y:S04]  /*30d00*/  STL.64 [R1+0x190], R28 ;  /* 0x0001901c01007387 */ /* 0x000fe80000100a00 */
[----:B------:R0:W-:Y:S04]  /*30d10*/  STL.64 [R1+0x198], R30 ;  /* 0x0001981e01007387 */ /* 0x0001e80000100a00 */
[----:B0-----:R-:W4:Y:S04]  /*30d20*/  LDL.LU.64 R30, [R1+0x1af0] ;  /* 0x001af000011e7983 */ /* 0x001f280000300a00 */
[----:B------:R-:W4:Y:S04]  /*30d30*/  LDL.LU.64 R28, [R1+0x1ae8] ;  /* 0x001ae800011c7983 */ /* 0x000f280000300a00 */
[----:B------:R-:W4:Y:S04]  /*30d40*/  LDL.LU.64 R50, [R1+0x1ae0] ;  /* 0x001ae00001327983 */ /* 0x000f280000300a00 */
[----:B------:R-:W4:Y:S04]  /*30d50*/  LDL.LU.64 R48, [R1+0x1ad8] ;  /* 0x001ad80001307983 */ /* 0x000f280000300a00 */
[----:B------:R-:W-:Y:S04]  /*30d60*/  STL.64 [R1+0x180], R8 ;  /* 0x0001800801007387 */ /* 0x000fe80000100a00 */
[----:B------:R0:W-:Y:S04]  /*30d70*/  STL.64 [R1+0x188], R10 ;  /* 0x0001880a01007387 */ /* 0x0001e80000100a00 */
[----:B------:R-:W4:Y:S01]  /*30d80*/  LDL R59, [R1+0x30c] ;  /* 0x00030c00013b7983 */ /* 0x000f220000100800 */
[----:B--2---:R-:W-:-:S02]  /*30d90*/  IMAD R47, R47, 0x100, R60 ;  /* 0x000001002f2f7824 */ /* 0x004fc400078e023c */
[----:B---3--:R-:W-:-:S03]  /*30da0*/  IMAD R46, R46, 0x100, R61 ;  /* 0x000001002e2e7824 */ /* 0x008fc600078e023d */
[----:B------:R-:W-:Y:S02]  /*30db0*/  F2FP.F16.E4M3.UNPACK_B R47, R47 ;  /* 0x0000002fff2f723e */ /* 0x000fe400020006ff */
[----:B------:R-:W-:Y:S01]  /*30dc0*/  F2FP.F16.E4M3.UNPACK_B R46, R46 ;  /* 0x0000002eff2e723e */ /* 0x000fe200020006ff */
[----:B----4-:R-:W-:Y:S02]  /*30dd0*/  IMAD R2, R2, 0x100, R4 ;  /* 0x0000010002027824 */ /* 0x010fe400078e0204 */
[----:B------:R-:W-:Y:S01]  /*30de0*/  IMAD R3, R3, 0x100, R5 ;  /* 0x0000010003037824 */ /* 0x000fe200078e0205 */
[C---:B------:R-:W-:Y:S08]  /*30df0*/  HMMA.16816.F32 R36, R40.reuse, R44, R36 ;  /* 0x0000002c2824723c */ /* 0x040ff00000001824 */
[C---:B0-----:R-:W-:Y:S08]  /*30e00*/  HMMA.16816.F32 R8, R40.reuse, R12, R48 ;  /* 0x0000000c2808723c */ /* 0x041ff00000001830 */
[----:B------:R-:W-:Y:S01]  /*30e10*/  HMMA.16816.F32 R12, R40, R14, R28 ;  /* 0x0000000e280c723c */ /* 0x000fe2000000181c */
[----:B------:R-:W-:-:S02]  /*30e20*/  F2FP.F16.E4M3.UNPACK_B R44, R2 ;  /* 0x00000002ff2c723e */ /* 0x000fc400020006ff */
[----:B------:R-:W-:Y:S02]  /*30e30*/  F2FP.F16.E4M3.UNPACK_B R45, R3 ;  /* 0x00000003ff2d723e */ /* 0x000fe400020006ff */
[----:B------:R-:W-:Y:S02]  /*30e40*/  F2FP.F16.E4M3.UNPACK_B R48, R56 ;  /* 0x00000038ff30723e */ /* 0x000fe400020006ff */
[----:B------:R-:W-:-:S04]  /*30e50*/  F2FP.F16.E4M3.UNPACK_B R49, R57 ;  /* 0x00000039ff31723e */ /* 0x000fc800020006ff */
[----:B------:R-:W-:Y:S04]  /*30e60*/  STL.64 [R1+0x160], R8 ;  /* 0x0001600801007387 */ /* 0x000fe80000100a00 */
[----:B------:R0:W-:Y:S04]  /*30e70*/  STL.64 [R1+0x168], R10 ;  /* 0x0001680a01007387 */ /* 0x0001e80000100a00 */
[----:B------:R-:W-:Y:S04]  /*30e80*/  STL [R1+0x1a64], R12 ;  /* 0x001a640c01007387 */ /* 0x000fe80000100800 */
[----:B------:R-:W-:Y:S04]  /*30e90*/  STL [R1+0x1a60], R13 ;  /* 0x001a600d01007387 */ /* 0x000fe80000100800 */
[----:B------:R-:W-:Y:S04]  /*30ea0*/  STL [R1+0x1a5c], R14 ;  /* 0x001a5c0e01007387 */ /* 0x000fe80000100800 */
[----:B------:R1:W-:Y:S04]  /*30eb0*/  STL [R1+0x1a58], R15 ;  /* 0x001a580f01007387 */ /* 0x0003e80000100800 */
[----:B------:R-:W2:Y:S04]  /*30ec0*/  LDL R51, [R1+0x2f8] ;  /* 0x0002f80001337983 */ /* 0x000ea80000100800 */
[----:B0-----:R-:W3:Y:S04]  /*30ed0*/  LDL R10, [R1+0x2fc] ;  /* 0x0002fc00010a7983 */ /* 0x001ee80000100800 */
[----:B------:R-:W4:Y:S01]  /*30ee0*/  LDL R11, [R1+0x2e8] ;  /* 0x0002e800010b7983 */ /* 0x000f220000100800 */
[----:B-1----:R-:W-:Y:S03]  /*30ef0*/  HMMA.16816.F32 R12, R44, R48, R52 ;  /* 0x000000302c0c723c */ /* 0x002fe60000001834 */
[----:B------:R-:W-:Y:S04]  /*30f00*/  STL.64 [R1+0x1a70], R38 ;  /* 0x001a702601007387 */ /* 0x000fe80000100a00 */
[----:B------:R0:W-:Y:S04]  /*30f10*/  STL.64 [R1+0x1a68], R36 ;  /* 0x001a682401007387 */ /* 0x0001e80000100a00 */
[----:B------:R-:W4:Y:S04]  /*30f20*/  LDL R8, [R1+0x2ec] ;  /* 0x0002ec0001087983 */ /* 0x000f280000100800 */
[----:B------:R-:W4:Y:S04]  /*30f30*/  LDL R6, [R1+0x2d8] ;  /* 0x0002d80001067983 */ /* 0x000f280000100800 */
[----:B------:R-:W4:Y:S04]  /*30f40*/  LDL R7, [R1+0x2dc] ;  /* 0x0002dc0001077983 */ /* 0x000f280000100800 */
[----:B------:R-:W4:Y:S01]  /*30f50*/  LDL R4, [R1+0x2a8] ;  /* 0x0002a80001047983 */ /* 0x000f220000100800 */
[----:B------:R-:W-:Y:S01]  /*30f60*/  IMAD.MOV.U32 R56, RZ, RZ, R16 ;  /* 0x000000ffff387224 */ /* 0x000fe200078e0010 */
[----:B------:R-:W-:Y:S01]  /*30f70*/  F2FP.F16.E4M3.UNPACK_B R42, R58 ;  /* 0x0000003aff2a723e */ /* 0x000fe200020006ff */
[----:B------:R-:W-:Y:S01]  /*30f80*/  IMAD.MOV.U32 R57, RZ, RZ, R17 ;  /* 0x000000ffff397224 */ /* 0x000fe200078e0011 */
[----:B------:R-:W-:Y:S01]  /*30f90*/  F2FP.F16.E4M3.UNPACK_B R43, R59 ;  /* 0x0000003bff2b723e */ /* 0x000fe200020006ff */
[----:B------:R-:W-:Y:S04]  /*30fa0*/  STL.64 [R1+0x150], R12 ;  /* 0x0001500c01007387 */ /* 0x000fe80000100a00 */
[----:B------:R1:W-:Y:S04]  /*30fb0*/  STL.64 [R1+0x158], R14 ;  /* 0x0001580e01007387 */ /* 0x0003e80000100a00 */
[----:B------:R-:W4:Y:S04]  /*30fc0*/  LDL R61, [R1+0x2ac] ;  /* 0x0002ac00013d7983 */ /* 0x000f280000100800 */
[----:B------:R-:W4:Y:S04]  /*30fd0*/  LDL R60, [R1+0x2c8] ;  /* 0x0002c800013c7983 */ /* 0x000f280000100800 */
[----:B0-----:R-:W4:Y:S04]  /*30fe0*/  LDL.LU R36, [R1+0x10] ;  /* 0x0000100001247983 */ /* 0x001f280000300800 */
[----:B------:R-:W4:Y:S04]  /*30ff0*/  LDL.LU R37, [R1+0x14] ;  /* 0x0000140001257983 */ /* 0x000f280000300800 */
[----:B------:R-:W4:Y:S04]  /*31000*/  LDL.LU R38, [R1+0x18] ;  /* 0x0000180001267983 */ /* 0x000f280000300800 */
[----:B------:R-:W4:Y:S04]  /*31010*/  LDL.LU R39, [R1+0x1c] ;  /* 0x00001c0001277983 */ /* 0x000f280000300800 */
[----:B------:R-:W4:Y:S04]  /*31020*/  LDL R5, [R1+0x2cc] ;  /* 0x0002cc0001057983 */ /* 0x000f280000100800 */
[----:B------:R-:W4:Y:S04]  /*31030*/  LDL R9, [R1+0x2b8] ;  /* 0x0002b80001097983 */ /* 0x000f280000100800 */
[----:B------:R-:W4:Y:S04]  /*31040*/  LDL.LU R16, [R1+0x1ad4] ;  /* 0x001ad40001107983 */ /* 0x000f280000300800 */
[----:B------:R-:W4:Y:S01]  /*31050*/  LDL.LU R17, [R1+0x1ad0] ;  /* 0x001ad00001117983 */ /* 0x000f220000300800 */
[----:B------:R-:W-:-:S02]  /*31060*/  IMAD.MOV.U32 R58, RZ, RZ, R18 ;  /* 0x000000ffff3a7224 */ /* 0x000fc400078e0012 */
[----:B------:R-:W-:Y:S01]  /*31070*/  IMAD.MOV.U32 R59, RZ, RZ, R19 ;  /* 0x000000ffff3b7224 */ /* 0x000fe200078e0013 */
[----:B------:R-:W4:Y:S04]  /*31080*/  LDL.LU R18, [R1+0x1acc] ;  /* 0x001acc0001127983 */ /* 0x000f280000300800 */
[----:B------:R-:W4:Y:S01]  /*31090*/  LDL.LU R19, [R1+0x1ac8] ;  /* 0x001ac80001137983 */ /* 0x000f220000300800 */
[----:B------:R-:W-:-:S15]  /*310a0*/  HMMA.16816.F32 R28, R44, R42, R32 ;  /* 0x0000002a2c1c723c */ /* 0x000fde0000001820 */
[----:B------:R-:W-:-:S04]  /*310b0*/  NOP ;  /* 0x0000000000007918 */ /* 0x000fc80000000000 */
[----:B-1----:R-:W-:Y:S02]  /*310c0*/  IMAD.MOV.U32 R14, RZ, RZ, R30 ;  /* 0x000000ffff0e7224 */ /* 0x002fe400078e001e */
[----:B------:R-:W-:Y:S02]  /*310d0*/  IMAD.MOV.U32 R15, RZ, RZ, R31 ;  /* 0x000000ffff0f7224 */ /* 0x000fe400078e001f */
[----:B------:R-:W-:Y:S02]  /*310e0*/  IMAD.MOV.U32 R12, RZ, RZ, R28 ;  /* 0x000000ffff0c7224 */ /* 0x000fe400078e001c */
[----:B------:R-:W-:Y:S01]  /*310f0*/  IMAD.MOV.U32 R13, RZ, RZ, R29 ;  /* 0x000000ffff0d7224 */ /* 0x000fe200078e001d */
[----:B------:R-:W-:Y:S04]  /*31100*/  STL.64 [R1+0x1a80], R14 ;  /* 0x001a800e01007387 */ /* 0x000fe80000100a00 */
[----:B------:R0:W-:Y:S04]  /*31110*/  STL.64 [R1+0x1a78], R12 ;  /* 0x001a780c01007387 */ /* 0x0001e80000100a00 */
[----:B------:R-:W-:Y:S01]  /*31120*/  STL.64 [R1+0x1ac0], R42 ;  /* 0x001ac02a01007387 */ /* 0x000fe20000100a00 */
[----:B--2---:R-:W-:-:S02]  /*31130*/  F2FP.F16.E4M3.UNPACK_B R40, R51 ;  /* 0x00000033ff28723e */ /* 0x004fc400020006ff */
[----:B---3--:R-:W-:Y:S02]  /*31140*/  F2FP.F16.E4M3.UNPACK_B R41, R10 ;  /* 0x0000000aff29723e */ /* 0x008fe400020006ff */
[----:B----4-:R-:W-:Y:S02]  /*31150*/  F2FP.F16.E4M3.UNPACK_B R30, R11 ;  /* 0x0000000bff1e723e */ /* 0x010fe400020006ff */
[----:B------:R-:W-:Y:S01]  /*31160*/  F2FP.F16.E4M3.UNPACK_B R31, R8 ;  /* 0x00000008ff1f723e */ /* 0x000fe200020006ff */
[----:B------:R-:W-:Y:S02]  /*31170*/  STL.64 [R1+0x1ab8], R40 ;  /* 0x001ab82801007387 */ /* 0x000fe40000100a00 */
[----:B0-----:R-:W-:Y:S01]  /*31180*/  HMMA.16816.F32 R12, R44, R40, R16 ;  /* 0x000000282c0c723c */ /* 0x001fe20000001810 */
[----:B------:R-:W-:Y:S02]  /*31190*/  F2FP.F16.E4M3.UNPACK_B R28, R6 ;  /* 0x00000006ff1c723e */ /* 0x000fe400020006ff */
[----:B------:R-:W-:-:S15]  /*311a0*/  F2FP.F16.E4M3.UNPACK_B R29, R7 ;  /* 0x00000007ff1d723e */ /* 0x000fde00020006ff */
[----:B------:R-:W-:Y:S01]  /*311b0*/  NOP ;  /* 0x0000000000007918 */ /* 0x000fe20000000000 */
[----:B------:R-:W-:Y:S04]  /*311c0*/  STL.64 [R1+0x130], R12 ;  /* 0x0001300c01007387 */ /* 0x000fe80000100a00 */
[----:B------:R0:W-:Y:S02]  /*311d0*/  STL.64 [R1+0x138], R14 ;  /* 0x0001380e01007387 */ /* 0x0001e40000100a00 */
[----:B0-----:R-:W-:Y:S01]  /*311e0*/  HMMA.16816.F32 R12, R44, R30, R20 ;  /* 0x0000001e2c0c723c */ /* 0x001fe20000001814 */
[----:B------:R-:W-:Y:S02]  /*311f0*/  F2FP.F16.E4M3.UNPACK_B R6, R4 ;  /* 0x00000004ff06723e */ /* 0x000fe400020006ff */
[----:B------:R-:W-:Y:S02]  /*31200*/  F2FP.F16.E4M3.UNPACK_B R4, R60 ;  /* 0x0000003cff04723e */ /* 0x000fe400020006ff */
[----:B------:R-:W-:-:S02]  /*31210*/  F2FP.F16.E4M3.UNPACK_B R5, R5 ;  /* 0x00000005ff05723e */ /* 0x000fc400020006ff */
[----:B------:R-:W-:-:S12]  /*31220*/  F2FP.F16.E4M3.UNPACK_B R2, R9 ;  /* 0x00000009ff02723e */ /* 0x000fd800020006ff */
[----:B------:R-:W-:Y:S04]  /*31230*/  STL.64 [R1+0x120], R12 ;  /* 0x0001200c01007387 */ /* 0x000fe80000100a00 */
[----:B------:R0:W-:Y:S02]  /*31240*/  STL.64 [R1+0x128], R14 ;  /* 0x0001280e01007387 */ /* 0x0001e40000100a00 */
[C---:B0-----:R-:W-:Y:S08]  /*31250*/  HMMA.16816.F32 R12, R44.reuse, R28, R24 ;  /* 0x0000001c2c0c723c */ /* 0x041ff00000001818 */
[C---:B------:R-:W-:Y:S01]  /*31260*/  HMMA.16816.F32 R8, R44.reuse, R4, R56 ;  /* 0x000000042c08723c */ /* 0x040fe20000001838 */
[----:B------:R-:W-:Y:S01]  /*31270*/  F2FP.F16.E4M3.UNPACK_B R7, R61 ;  /* 0x0000003dff07723e */ /* 0x000fe200020006ff */
[----:B------:R-:W-:Y:S04]  /*31280*/  STL.64 [R1+0x1ab0], R30 ;  /* 0x001ab01e01007387 */ /* 0x000fe80000100a00 */
[----:B------:R-:W-:Y:S05]  /*31290*/  STL.64 [R1+0x1aa8], R28 ;  /* 0x001aa81c01007387 */ /* 0x000fea0000100a00 */
[----:B------:R-:W-:Y:S04]  /*312a0*/  STL.64 [R1+0x110], R12 ;  /* 0x0001100c01007387 */ /* 0x000fe80000100a00 */
[----:B------:R0:W-:Y:S04]  /*312b0*/  STL.64 [R1+0x118], R14 ;  /* 0x0001180e01007387 */ /* 0x0001e80000100a00 */
[----:B------:R-:W2:Y:S04]  /*312c0*/  LDL.LU R16, [R1+0x90] ;  /* 0x0000900001107983 */ /* 0x000ea80000300800 */
[----:B------:R1:W-:Y:S01]  /*312d0*/  STL.64 [R1+0x170], R8 ;  /* 0x0001700801007387 */ /* 0x0003e20000100a00 */
[----:B0-----:R-:W-:Y:S03]  /*312e0*/  HMMA.16816.F32 R12, R44, R6, R36 ;  /* 0x000000062c0c723c */ /* 0x001fe60000001824 */
[----:B------:R0:W-:Y:S04]  /*312f0*/  STL.64 [R1+0x178], R10 ;  /* 0x0001780a01007387 */ /* 0x0001e80000100a00 */
[----:B------:R-:W2:Y:S04]  /*31300*/  LDL.LU R17, [R1+0x94] ;  /* 0x0000940001117983 */ /* 0x000ea80000300800 */
[----:B------:R-:W2:Y:S04]  /*31310*/  LDL.LU R18, [R1+0x98] ;  /* 0x0000980001127983 */ /* 0x000ea80000300800 */
[----:B------:R-:W2:Y:S04]  /*31320*/  LDL.LU R19, [R1+0x9c] ;  /* 0x00009c0001137983 */ /* 0x000ea80000300800 */
[----:B------:R-:W3:Y:S04]  /*31330*/  LDL.LU R36, [R1] ;  /* 0x0000000001247983 */ /* 0x000ee80000300800 */
[----:B------:R-:W3:Y:S04]  /*31340*/  LDL.LU R37, [R1+0x4] ;  /* 0x0000040001257983 */ /* 0x000ee80000300800 */
[----:B------:R-:W3:Y:S04]  /*31350*/  LDL.LU R38, [R1+0x8] ;  /* 0x0000080001267983 */ /* 0x000ee80000300800 */
[----:B------:R-:W3:Y:S04]  /*31360*/  LDL.LU R39, [R1+0xc] ;  /* 0x00000c0001277983 */ /* 0x000ee80000300800 */
[----:B------:R-:W4:Y:S01]  /*31370*/  LDL R3, [R1+0x2bc] ;  /* 0x0002bc0001037983 */ /* 0x000f220000100800 */
[----:B------:R-:W-:-:S02]  /*31380*/  IMAD.MOV.U32 R61, RZ, RZ, R12 ;  /* 0x000000ffff3d7224 */ /* 0x000fc400078e000c */
[----:B------:R-:W-:Y:S01]  /*31390*/  IMAD.MOV.U32 R60, RZ, RZ, R13 ;  /* 0x000000ffff3c7224 */ /* 0x000fe200078e000d */
[----:B------:R-:W2:Y:S04]  /*313a0*/  LDL.LU R12, [R1+0x860] ;  /* 0x00086000010c7983 */ /* 0x000ea80000300800 */
[----:B-1----:R-:W2:Y:S04]  /*313b0*/  LDL.LU R8, [R1+0x85c] ;  /* 0x00085c0001087983 */ /* 0x002ea80000300800 */
[----:B------:R-:W2:Y:S01]  /*313c0*/  LDL.LU R13, [R1+0x868] ;  /* 0x00086800010d7983 */ /* 0x000ea20000300800 */
[----:B------:R-:W-:-:S03]  /*313d0*/  IMAD.MOV.U32 R51, RZ, RZ, R14 ;  /* 0x000000ffff337224 */ /* 0x000fc600078e000e */
[----:B------:R-:W2:Y:S04]  /*313e0*/  LDL.LU R9, [R1+0x864] ;  /* 0x0008640001097983 */ /* 0x000ea80000300800 */
[----:B------:R-:W2:Y:S01]  /*313f0*/  LDL.LU R14, [R1+0x870] ;  /* 0x00087000010e7983 */ /* 0x000ea20000300800 */
[----:B------:R-:W-:-:S03]  /*31400*/  IMAD.MOV.U32 R50, RZ, RZ, R15 ;  /* 0x000000ffff327224 */ /* 0x000fc600078e000f */
[----:B0-----:R-:W2:Y:S04]  /*31410*/  LDL.LU R10, [R1+0x86c] ;  /* 0x00086c00010a7983 */ /* 0x001ea80000300800 */
        /* <DEDUP_REMOVED lines=30> */
[----:B----4-:R-:W-:-:S07]  /*31600*/  F2FP.F16.E4M3.UNPACK_B R3, R3 ;  /* 0x00000003ff03723e */ /* 0x010fce00020006ff */
[----:B---3--:R-:W-:Y:S01]  /*31610*/  HMMA.16816.F32 R44, R44, R2, R36 ;  /* 0x000000022c2c723c */ /* 0x008fe20000001824 */
[----:B------:R-:W3:Y:S04]  /*31620*/  LDL.LU R36, [R1+0x210] ;  /* 0x0002100001247983 */ /* 0x000ee80000300800 */
[----:B------:R-:W3:Y:S04]  /*31630*/  LDL.LU R37, [R1+0x214] ;  /* 0x0002140001257983 */ /* 0x000ee80000300800 */
[----:B------:R-:W3:Y:S01]  /*31640*/  LDL.LU R38, [R1+0x218] ;  /* 0x0002180001267983 */ /* 0x000ee20000300800 */
[----:B--2---:R-:W-:-:S03]  /*31650*/  IMAD R8, R8, 0x100, R12 ;  /* 0x0000010008087824 */ /* 0x004fc600078e020c */
[----:B------:R-:W3:Y:S04]  /*31660*/  LDL.LU R39, [R1+0x21c] ;  /* 0x00021c0001277983 */ /* 0x000ee80000300800 */
[----:B------:R-:W2:Y:S01]  /*31670*/  LDL.LU R12, [R1+0x220] ;  /* 0x00022000010c7983 */ /* 0x000ea20000300800 */
[----:B------:R-:W-:Y:S02]  /*31680*/  IMAD R9, R9, 0x100, R13 ;  /* 0x0000010009097824 */ /* 0x000fe400078e020d */
[----:B------:R-:W-:Y:S02]  /*31690*/  IMAD R10, R10, 0x100, R14 ;  /* 0x000001000a0a7824 */ /* 0x000fe400078e020e */
[----:B------:R-:W-:Y:S01]  /*316a0*/  IMAD R11, R11, 0x100, R15 ;  /* 0x000001000b0b7824 */ /* 0x000fe200078e020f */
[----:B------:R-:W-:-:S02]  /*316b0*/  F2FP.F16.E4M3.UNPACK_B R8, R8 ;  /* 0x00000008ff08723e */ /* 0x000fc400020006ff */
[----:B------:R-:W-:Y:S02]  /*316c0*/  F2FP.F16.E4M3.UNPACK_B R9, R9 ;  /* 0x00000009ff09723e */ /* 0x000fe400020006ff */
[----:B------:R-:W-:Y:S01]  /*316d0*/  F2FP.F16.E4M3.UNPACK_B R10, R10 ;  /* 0x0000000aff0a723e */ /* 0x000fe200020006ff */
[----:B------:R-:W2:Y:S01]  /*316e0*/  LDL.LU R13, [R1+0x224] ;  /* 0x00022400010d7983 */ /* 0x000ea20000300800 */
[----:B------:R-:W-:-:S03]  /*316f0*/  F2FP.F16.E4M3.UNPACK_B R11, R11 ;  /* 0x0000000bff0b723e */ /* 0x000fc600020006ff */
[----:B------:R-:W2:Y:S04]  /*31700*/  LDL.LU R14, [R1+0x228] ;  /* 0x00022800010e7983 */ /* 0x000ea80000300800 */
[----:B------:R-:W2:Y:S01]  /*31710*/  LDL.LU R15, [R1+0x22c] ;  /* 0x00022c00010f7983 */ /* 0x000ea20000300800 */
[C---:B------:R-:W-:Y:S03]  /*31720*/  HMMA.16816.F32 R40, R8.reuse, R48, R40 ;  /* 0x000000300828723c */ /* 0x040fe60000001828 */
[----:B------:R-:W-:Y:S04]  /*31730*/  STL.64 [R1+0x1a40], R46 ;  /* 0x001a402e01007387 */ /* 0x000fe80000100a00 */
[----:B------:R0:W-:Y:S04]  /*31740*/  STL.64 [R1+0x1a38], R44 ;  /* 0x001a382c01007387 */ /* 0x0001e80000100a00 */
[----:B0-----:R-:W4:Y:S04]  /*31750*/  LDL.LU R44, [R1+0x250] ;  /* 0x00025000012c7983 */ /* 0x001f280000300800 */
[----:B------:R-:W4:Y:S04]  /*31760*/  LDL.LU R45, [R1+0x254] ;  /* 0x00025400012d7983 */ /* 0x000f280000300800 */
[----:B------:R-:W4:Y:S04]  /*31770*/  LDL.LU R46, [R1+0x258] ;  /* 0x00025800012e7983 */ /* 0x000f280000300800 */
[----:B------:R-:W4:Y:S04]  /*31780*/  LDL.LU R47, [R1+0x25c] ;  /* 0x00025c00012f7983 */ /* 0x000f280000300800 */
[----:B------:R-:W-:Y:S04]  /*31790*/  STL.64 [R1+0xf0], R40 ;  /* 0x0000f02801007387 */ /* 0x000fe80000100a00 */
[----:B------:R0:W-:Y:S04]  /*317a0*/  STL.64 [R1+0xf8], R42 ;  /* 0x0000f82a01007387 */ /* 0x0001e80000100a00 */
[----:B0-----:R-:W2:Y:S04]  /*317b0*/  LDL.LU.64 R42, [R1+0x1ac0] ;  /* 0x001ac000012a7983 */ /* 0x001ea80000300a00 */
[----:B------:R-:W3:Y:S01]  /*317c0*/  LDL.LU.64 R40, [R1+0x1ab8] ;  /* 0x001ab80001287983 */ /* 0x000ee20000300a00 */
[----:B--2---:R-:W-:-:S15]  /*317d0*/  HMMA.16816.F32 R28, R8, R42, R28 ;  /* 0x0000002a081c723c */ /* 0x004fde000000181c */
[----:B------:R-:W-:-:S04]  /*317e0*/  NOP ;  /* 0x0000000000007918 */ /* 0x000fc80000000000 */
[----:B------:R-:W-:Y:S04]  /*317f0*/  STL.64 [R1+0xe0], R28 ;  /* 0x0000e01c01007387 */ /* 0x000fe80000100a00 */
[----:B------:R0:W-:Y:S04]  /*31800*/  STL.64 [R1+0xe8], R30 ;  /* 0x0000e81e01007387 */ /* 0x0001e80000100a00 */
[----:B0-----:R-:W4:Y:S04]  /*31810*/  LDL.LU.64 R30, [R1+0x1ab0] ;  /* 0x001ab000011e7983 */ /* 0x001f280000300a00 */
[----:B------:R-:W2:Y:S01]  /*31820*/  LDL.LU.64 R28, [R1+0x1aa8] ;  /* 0x001aa800011c7983 */ /* 0x000ea20000300a00 */
[----:B---3--:R-:W-:-:S15]  /*31830*/  HMMA.16816.F32 R56, R8, R40, R56 ;  /* 0x000000280838723c */ /* 0x008fde0000001838 */
[----:B------:R-:W-:-:S04]  /*31840*/  NOP ;  /* 0x0000000000007918 */ /* 0x000fc80000000000 */
        /* <DEDUP_REMOVED lines=8> */
[C---:B--2---:R-:W-:Y:S08]  /*318d0*/  HMMA.16816.F32 R44, R8.reuse, R28, R24 ;  /* 0x0000001c082c723c */ /* 0x044ff00000001818 */
[C---:B------:R-:W-:Y:S08]  /*318e0*/  HMMA.16816.F32 R24, R8.reuse, R6, R20 ;  /* 0x000000060818723c */ /* 0x040ff00000001814 */
[----:B------:R-:W-:Y:S01]  /*318f0*/  HMMA.16816.F32 R20, R8, R4, R16 ;  /* 0x000000040814723c */ /* 0x000fe20000001810 */
[----:B------:R-:W-:-:S02]  /*31900*/  IMAD R18, R53, 0x100, R52 ;  /* 0x0000010035127824 */ /* 0x000fc400078e0234 */
[----:B---3--:R-:W-:Y:S02]  /*31910*/  IMAD.MOV.U32 R52, RZ, RZ, R57 ;  /* 0x000000ffff347224 */ /* 0x008fe400078e0039 */
[----:B------:R-:W-:Y:S02]  /*31920*/  IMAD R19, R55, 0x100, R54 ;  /* 0x0000010037137824 */ /* 0x000fe400078e0236 */
[----:B------:R-:W-:Y:S02]  /*31930*/  IMAD.MOV.U32 R53, RZ, RZ, R58 ;  /* 0x000000ffff357224 */ /* 0x000fe400078e003a */
[----:B------:R-:W-:Y:S01]  /*31940*/  IMAD.MOV.U32 R54, RZ, RZ, R59 ;  /* 0x000000ffff367224 */ /* 0x000fe200078e003b */
[----:B------:R-:W-:Y:S04]  /*31950*/  STL.64 [R1+0xb0], R44 ;  /* 0x0000b02c01007387 */ /* 0x000fe80000100a00 */
[----:B------:R-:W-:Y:S04]  /*31960*/  STL.64 [R1+0xb8], R46 ;  /* 0x0000b82e01007387 */ /* 0x000fe80000100a00 */
[----:B------:R-:W-:Y:S04]  /*31970*/  STL.64 [R1+0xa0], R24 ;  /* 0x0000a01801007387 */ /* 0x000fe80000100a00 */
[----:B------:R-:W-:Y:S04]  /*31980*/  STL.64 [R1+0xa8], R26 ;  /* 0x0000a81a01007387 */ /* 0x000fe80000100a00 */
[----:B------:R-:W-:Y:S04]  /*31990*/  STL.64 [R1+0x90], R20 ;  /* 0x0000901401007387 */ /* 0x000fe80000100a00 */
[----:B------:R0:W-:Y:S04]  /*319a0*/  STL.64 [R1+0x98], R22 ;  /* 0x0000981601007387 */ /* 0x0001e80000100a00 */
[----:B------:R-:W2:Y:S04]  /*319b0*/  LDL.LU R57, [R1+0x1a90] ;  /* 0x001a900001397983 */ /* 0x000ea80000300800 */
[----:B------:R-:W2:Y:S04]  /*319c0*/  LDL.LU R58, [R1+0x1a8c] ;  /* 0x001a8c00013a7983 */ /* 0x000ea80000300800 */
[----:B------:R-:W2:Y:S01]  /*319d0*/  LDL.LU R59, [R1+0x1a88] ;  /* 0x001a8800013b7983 */ /* 0x000ea20000300800 */
[----:B------:R-:W-:-:S02]  /*319e0*/  IMAD R16, R33, 0x100, R32 ;  /* 0x0000010021107824 */ /* 0x000fc400078e0220 */
[----:B------:R-:W-:Y:S01]  /*319f0*/  IMAD R17, R35, 0x100, R34 ;  /* 0x0000010023117824 */ /* 0x000fe200078e0222 */
[----:B------:R-:W3:Y:S04]  /*31a00*/  LDL.LU R55, [R1+0x20c] ;  /* 0x00020c0001377983 */ /* 0x000ee80000300800 */
[----:B------:R-:W4:Y:S04]  /*31a10*/  LDL.LU R32, [R1+0x60] ;  /* 0x0000600001207983 */ /* 0x000f280000300800 */
[----:B------:R-:W4:Y:S04]  /*31a20*/  LDL.LU R33, [R1+0x64] ;  /* 0x0000640001217983 */ /* 0x000f280000300800 */
[----:B------:R-:W4:Y:S04]  /*31a30*/  LDL.LU R34, [R1+0x68] ;  /* 0x0000680001227983 */ /* 0x000f280000300800 */
[----:B------:R-:W4:Y:S01]  /*31a40*/  LDL.LU R35, [R1+0x6c] ;  /* 0x00006c0001237983 */ /* 0x000f220000300800 */
[----:B--2---:R-:W-:Y:S01]  /*31a50*/  HMMA.16816.F32 R56, R8, R2, R56 ;  /* 0x000000020838723c */ /* 0x004fe20000001838 */
[----:B------:R-:W-:-:S02]  /*31a60*/  F2FP.F16.E4M3.UNPACK_B R8, R16 ;  /* 0x00000010ff08723e */ /* 0x000fc400020006ff */
[----:B------:R-:W-:Y:S02]  /*31a70*/  F2FP.F16.E4M3.UNPACK_B R9, R17 ;  /* 0x00000011ff09723e */ /* 0x000fe400020006ff */
[----:B------:R-:W-:Y:S02]  /*31a80*/  F2FP.F16.E4M3.UNPACK_B R10, R18 ;  /* 0x00000012ff0a723e */ /* 0x000fe400020006ff */
[----:B------:R-:W-:-:S07]  /*31a90*/  F2FP.F16.E4M3.UNPACK_B R11, R19 ;  /* 0x00000013ff0b723e */ /* 0x000fce00020006ff */
[C---:B0-----:R-:W-:Y:S08]  /*31aa0*/  HMMA.16816.F32 R20, R8.reuse, R48, R12 ;  /* 0x000000300814723c */ /* 0x041ff0000000180c */
[----:B------:R-:W-:Y:S01]  /*31ab0*/  HMMA.16816.F32 R16, R8, R42, R36 ;  /* 0x0000002a0810723c */ /* 0x000fe20000001824 */
[----:B------:R-:W-:Y:S04]  /*31ac0*/  STL [R1+0x1a28], R56 ;  /* 0x001a283801007387 */ /* 0x000fe80000100800 */
[----:B------:R-:W-:Y:S04]  /*31ad0*/  STL [R1+0x19d4], R57 ;  /* 0x0019d43901007387 */ /* 0x000fe80000100800 */
[----:B------:R-:W-:Y:S04]  /*31ae0*/  STL [R1+0x19d0], R58 ;  /* 0x0019d03a01007387 */ /* 0x000fe80000100800 */
[----:B------:R-:W-:Y:S04]  /*31af0*/  STL [R1+0x19cc], R59 ;  /* 0x0019cc3b01007387 */ /* 0x000fe80000100800 */
[----:B------:R-:W2:Y:S04]  /*31b00*/  LDL.LU R12, [R1+0x40] ;  /* 0x00004000010c7983 */ /* 0x000ea80000300800 */
[----:B------:R-:W-:Y:S04]  /*31b10*/  STL.64 [R1+0x80], R20 ;  /* 0x0000801401007387 */ /* 0x000fe80000100a00 */
[----:B------:R-:W-:Y:S04]  /*31b20*/  STL.64 [R1+0x88], R22 ;  /* 0x0000881601007387 */ /* 0x000fe80000100a00 */
[----:B------:R0:W-:Y:S04]  /*31b30*/  STL.64 [R1+0x70], R16 ;  /* 0x0000701001007387 */ /* 0x0001e80000100a00 */
[----:B------:R-:W-:Y:S04]  /*31b40*/  STL.64 [R1+0x78], R18 ;  /* 0x0000781201007387 */ /* 0x000fe80000100a00 */
        /* <DEDUP_REMOVED lines=10> */
[----:B0-----:R-:W2:Y:S04]  /*31bf0*/  LDL.LU R17, [R1+0x1890] ;  /* 0x0018900001117983 */ /* 0x001ea80000300800 */
[----:B------:R-:W2:Y:S04]  /*31c00*/  LDL.LU R16, [R1+0x188c] ;  /* 0x00188c0001107983 */ /* 0x000ea80000300800 */
[----:B------:R-:W2:Y:S04]  /*31c10*/  LDL.LU R56, [R1+0x1898] ;  /* 0x0018980001387983 */ /* 0x000ea80000300800 */
[----:B------:R-:W2:Y:S04]  /*31c20*/  LDL.LU R24, [R1+0x1894] ;  /* 0x0018940001187983 */ /* 0x000ea80000300800 */
[----:B------:R-:W2:Y:S04]  /*31c30*/  LDL.LU R25, [R1+0x18a0] ;  /* 0x0018a00001197983 */ /* 0x000ea80000300800 */
[----:B------:R-:W2:Y:S01]  /*31c40*/  LDL.LU R26, [R1+0x189c] ;  /* 0x00189c00011a7983 */ /* 0x000ea20000300800 */
[----:B------:R-:W-:-:S03]  /*31c50*/  IMAD.MOV.U32 R39, RZ, RZ, R0 ;  /* 0x000000ffff277224 */ /* 0x000fc600078e0000 */
[----:B------:R-:W2:Y:S04]  /*31c60*/  LDL.LU R27, [R1+0x18a8] ;  /* 0x0018a800011b7983 */ /* 0x000ea80000300800 */
[----:B------:R-:W2:Y:S04]  /*31c70*/  LDL.LU R0, [R1+0x18a4] ;  /* 0x0018a40001007983 */ /* 0x000ea80000300800 */
[----:B------:R-:W2:Y:S04]  /*31c80*/  LDL.LU R20, [R1+0x1d0] ;  /* 0x0001d00001147983 */ /* 0x000ea80000300800 */
[----:B------:R-:W2:Y:S04]  /*31c90*/  LDL.LU R21, [R1+0x1d4] ;  /* 0x0001d40001157983 */ /* 0x000ea80000300800 */
[----:B------:R-:W2:Y:S04]  /*31ca0*/  LDL.LU R22, [R1+0x1d8] ;  /* 0x0001d80001167983 */ /* 0x000ea80000300800 */
[----:B------:R-:W2:Y:S01]  /*31cb0*/  LDL.LU R23, [R1+0x1dc] ;  /* 0x0001dc0001177983 */ /* 0x000ea20000300800 */
[C---:B----4-:R-:W-:Y:S08]  /*31cc0*/  HMMA.16816.F32 R32, R8.reuse, R40, R32 ;  /* 0x000000280820723c */ /* 0x050ff00000001820 */
[C---:B---3--:R-:W-:Y:S11]  /*31cd0*/  HMMA.16816.F32 R52, R8.reuse, R30, R52 ;  /* 0x0000001e0834723c */ /* 0x048ff60000001834 */
[----:B------:R0:W-:Y:S04]  /*31ce0*/  STL.64 [R1+0x60], R32 ;  /* 0x0000602001007387 */ /* 0x0001e80000100a00 */
[----:B------:R1:W-:Y:S04]  /*31cf0*/  STL.64 [R1+0x68], R34 ;  /* 0x0000682201007387 */ /* 0x0003e80000100a00 */
[----:B0-----:R-:W3:Y:S04]  /*31d00*/  LDL.LU R32, [R1+0x1c0] ;  /* 0x0001c00001207983 */ /* 0x001ee80000300800 */
[----:B------:R0:W-:Y:S04]  /*31d10*/  STL.64 [R1+0x50], R52 ;  /* 0x0000503401007387 */ /* 0x0001e80000100a00 */
[----:B------:R4:W-:Y:S04]  /*31d20*/  STL.64 [R1+0x58], R54 ;  /* 0x0000583601007387 */ /* 0x0009e80000100a00 */
[----:B------:R-:W3:Y:S04]  /*31d30*/  LDL.LU R33, [R1+0x1c4] ;  /* 0x0001c40001217983 */ /* 0x000ee80000300800 */
[----:B-1----:R-:W3:Y:S04]  /*31d40*/  LDL.LU R34, [R1+0x1c8] ;  /* 0x0001c80001227983 */ /* 0x002ee80000300800 */
[----:B------:R-:W3:Y:S04]  /*31d50*/  LDL.LU R35, [R1+0x1cc] ;  /* 0x0001cc0001237983 */ /* 0x000ee80000300800 */
[----:B0-----:R-:W3:Y:S04]  /*31d60*/  LDL.LU R52, [R1+0x1b0] ;  /* 0x0001b00001347983 */ /* 0x001ee80000300800 */
[----:B------:R-:W3:Y:S04]  /*31d70*/  LDL.LU R53, [R1+0x1b4] ;  /* 0x0001b40001357983 */ /* 0x000ee80000300800 */
[----:B----4-:R-:W4:Y:S04]  /*31d80*/  LDL.LU R54, [R1+0x1b8] ;  /* 0x0001b80001367983 */ /* 0x010f280000300800 */
[----:B------:R-:W4:Y:S01]  /*31d90*/  LDL.LU R55, [R1+0x1bc] ;  /* 0x0001bc0001377983 */ /* 0x000f220000300800 */
[C---:B--2---:R-:W-:Y:S08]  /*31da0*/  HMMA.16816.F32 R12, R8.reuse, R28, R12 ;  /* 0x0000001c080c723c */ /* 0x044ff0000000180c */
[----:B------:R-:W-:Y:S11]  /*31db0*/  HMMA.16816.F32 R44, R8, R6, R44 ;  /* 0x00000006082c723c */ /* 0x000ff6000000182c */
[----:B------:R-:W-:-:S02]  /*31dc0*/  IMAD.MOV.U32 R57, RZ, RZ, R15 ;  /* 0x000000ffff397224 */ /* 0x000fc400078e000f */
[----:B------:R-:W-:Y:S02]  /*31dd0*/  IMAD.MOV.U32 R58, RZ, RZ, R14 ;  /* 0x000000ffff3a7224 */ /* 0x000fe400078e000e */
[----:B------:R-:W-:Y:S01]  /*31de0*/  IMAD.MOV.U32 R59, RZ, RZ, R13 ;  /* 0x000000ffff3b7224 */ /* 0x000fe200078e000d */
[----:B------:R0:W-:Y:S04]  /*31df0*/  STL [R1+0x40], R12 ;  /* 0x0000400c01007387 */ /* 0x0001e80000100800 */
[----:B------:R-:W2:Y:S04]  /*31e00*/  LDL.LU.64 R14, [R1+0x1a80] ;  /* 0x001a8000010e7983 */ /* 0x000ea80000300a00 */
[----:B0-----:R-:W2:Y:S04]  /*31e10*/  LDL.LU.64 R12, [R1+0x1a78] ;  /* 0x001a7800010c7983 */ /* 0x001ea80000300a00 */
[----:B------:R-:W-:Y:S04]  /*31e20*/  STL [R1+0x1a34], R57 ;  /* 0x001a343901007387 */ /* 0x000fe80000100800 */
[----:B------:R-:W-:Y:S04]  /*31e30*/  STL [R1+0x1a30], R58 ;  /* 0x001a303a01007387 */ /* 0x000fe80000100800 */
[----:B------:R-:W-:Y:S04]  /*31e40*/  STL [R1+0x1a2c], R59 ;  /* 0x001a2c3b01007387 */ /* 0x000fe80000100800 */
[----:B------:R0:W-:Y:S04]  /*31e50*/  STL.64 [R1+0x30], R44 ;  /* 0x0000302c01007387 */ /* 0x0001e80000100a00 */
[----:B------:R1:W-:Y:S04]  /*31e60*/  STL.64 [R1+0x38], R46 ;  /* 0x0000382e01007387 */ /* 0x0003e80000100a00 */
[----:B0-----:R-:W2:Y:S04]  /*31e70*/  LDL.LU R44, [R1+0x1a0] ;  /* 0x0001a000012c7983 */ /* 0x001ea80000300800 */
[----:B------:R-:W2:Y:S04]  /*31e80*/  LDL.LU R45, [R1+0x1a4] ;  /* 0x0001a400012d7983 */ /* 0x000ea80000300800 */
[----:B-1----:R-:W2:Y:S04]  /*31e90*/  LDL.LU R46, [R1+0x1a8] ;  /* 0x0001a800012e7983 */ /* 0x002ea80000300800 */
[----:B------:R-:W2:Y:S01]  /*31ea0*/  LDL.LU R47, [R1+0x1ac] ;  /* 0x0001ac00012f7983 */ /* 0x000ea20000300800 */
[C---:B------:R-:W-:Y:S08]  /*31eb0*/  HMMA.16816.F32 R36, R8.reuse, R4, R36 ;  /* 0x000000040824723c */ /* 0x040ff00000001824 */
[----:B------:R-:W-:Y:S01]  /*31ec0*/  HMMA.16816.F32 R8, R8, R2, R20 ;  /* 0x000000020808723c */ /* 0x000fe20000001814 */
[----:B------:R-:W-:-:S02]  /*31ed0*/  IMAD R16, R16, 0x100, R17 ;  /* 0x0000010010107824 */ /* 0x000fc400078e0211 */
[----:B------:R-:W-:Y:S02]  /*31ee0*/  IMAD R17, R24, 0x100, R56 ;  /* 0x0000010018117824 */ /* 0x000fe400078e0238 */
[----:B------:R-:W-:Y:S02]  /*31ef0*/  IMAD R18, R26, 0x100, R25 ;  /* 0x000001001a127824 */ /* 0x000fe400078e0219 */
[----:B------:R-:W-:-:S04]  /*31f00*/  IMAD R19, R0, 0x100, R27 ;  /* 0x0000010000137824 */ /* 0x000fc800078e021b */
[----:B------:R-:W-:Y:S01]  /*31f10*/  IMAD.MOV.U32 R58, RZ, RZ, R38 ;  /* 0x000000ffff3a7224 */ /* 0x000fe200078e0026 */
[----:B------:R0:W-:Y:S01]  /*31f20*/  STL [R1+0x20], R36 ;  /* 0x0000202401007387 */ /* 0x0001e20000100800 */
[----:B------:R-:W-:Y:S02]  /*31f30*/  IMAD.MOV.U32 R59, RZ, RZ, R39 ;  /* 0x000000ffff3b7224 */ /* 0x000fe400078e0027 */
[----:B------:R-:W-:Y:S01]  /*31f40*/  IMAD.MOV.U32 R57, RZ, RZ, R37 ;  /* 0x000000ffff397224 */ /* 0x000fe200078e0025 */
[----:B------:R-:W2:Y:S03]  /*31f50*/  LDL.LU.64 R38, [R1+0x1a70] ;  /* 0x001a700001267983 */ /* 0x000ea60000300a00 */
[----:B------:R-:W-:Y:S01]  /*31f60*/  IMAD.MOV.U32 R56, RZ, RZ, R11 ;  /* 0x000000ffff387224 */ /* 0x000fe200078e000b */
[----:B------:R-:W-:Y:S01]  /*31f70*/  F2FP.F16.E4M3.UNPACK_B R11, R19 ;  /* 0x00000013ff0b723e */ /* 0x000fe200020006ff */
[----:B0-----:R-:W2:Y:S04]  /*31f80*/  LDL.LU.64 R36, [R1+0x1a68] ;  /* 0x001a680001247983 */ /* 0x001ea80000300a00 */
[----:B------:R-:W-:Y:S04]  /*31f90*/  STL.64 [R1+0x10], R8 ;  /* 0x0000100801007387 */ /* 0x000fe80000100a00 */
[----:B------:R0:W-:Y:S02]  /*31fa0*/  STL [R1+0x18], R10 ;  /* 0x0000180a01007387 */ /* 0x0001e40000100800 */
[----:B0-----:R-:W-:-:S02]  /*31fb0*/  F2FP.F16.E4M3.UNPACK_B R10, R18 ;  /* 0x00000012ff0a723e */ /* 0x001fc400020006ff */
[----:B------:R-:W-:Y:S02]  /*31fc0*/  F2FP.F16.E4M3.UNPACK_B R8, R16 ;  /* 0x00000010ff08723e */ /* 0x000fe400020006ff */
[----:B------:R-:W-:-:S07]  /*31fd0*/  F2FP.F16.E4M3.UNPACK_B R9, R17 ;  /* 0x00000011ff09723e */ /* 0x000fce00020006ff */
[C---:B---3--:R-:W-:Y:S08]  /*31fe0*/  HMMA.16816.F32 R20, R8.reuse, R48, R32 ;  /* 0x000000300814723c */ /* 0x048ff00000001820 */
[----:B----4-:R-:W-:Y:S01]  /*31ff0*/  HMMA.16816.F32 R52, R8, R42, R52 ;  /* 0x0000002a0834723c */ /* 0x010fe20000001834 */
[----:B------:R-:W-:Y:S04]  /*32000*/  STL.64 [R1+0x1a50], R58 ;  /* 0x001a503a01007387 */ /* 0x000fe80000100a00 */
[----:B------:R-:W-:Y:S06]  /*32010*/  STL.64 [R1+0x1a48], R56 ;  /* 0x001a483801007387 */ /* 0x000fec0000100a00 */
[----:B------:R0:W-:Y:S04]  /*32020*/  STL.64 [R1], R20 ;  /* 0x0000001401007387 */ /* 0x0001e80000100a00 */
[----:B------:R1:W-:Y:S04]  /*32030*/  STL [R1+0x8], R22 ;  /* 0x0000081601007387 */ /* 0x0003e80000100800 */
[----:B------:R-:W3:Y:S04]  /*32040*/  LDL.LU R24, [R1+0x180] ;  /* 0x0001800001187983 */ /* 0x000ee80000300800 */
[----:B------:R-:W3:Y:S04]  /*32050*/  LDL.LU R25, [R1+0x184] ;  /* 0x0001840001197983 */ /* 0x000ee80000300800 */
[----:B------:R-:W3:Y:S04]  /*32060*/  LDL.LU R26, [R1+0x188] ;  /* 0x00018800011a7983 */ /* 0x000ee80000300800 */
[----:B------:R-:W3:Y:S01]  /*32070*/  LDL.LU R27, [R1+0x18c] ;  /* 0x00018c00011b7983 */ /* 0x000ee20000300800 */
[----:B------:R-:W-:-:S03]  /*32080*/  IMAD.MOV.U32 R0, RZ, RZ, R23 ;  /* 0x000000ffff007224 */ /* 0x000fc600078e0017 */
        /* <DEDUP_REMOVED lines=8> */
[----:B------:R-:W-:Y:S04]  /*32110*/  STL.64 [R1+0x1948], R54 ;  /* 0x0019483601007387 */ /* 0x000fe80000100a00 */
[----:B------:R0:W-:Y:S01]  /*32120*/  STL.64 [R1+0x1940], R52 ;  /* 0x0019403401007387 */ /* 0x0001e20000100a00 */
[----:B--2---:R-:W-:Y:S03]  /*32130*/  HMMA.16816.F32 R16, R8, R40, R44 ;  /* 0x000000280810723c */ /* 0x004fe6000000182c */
        /* <DEDUP_REMOVED lines=8> */
[----:B------:R-:W-:Y:S01]  /*321c0*/  IMAD.MOV.U32 R45, RZ, RZ, R13 ;  /* 0x000000ffff2d7224 */ /* 0x000fe200078e000d */
[----:B------:R-:W2:Y:S04]  /*321d0*/  LDL.LU R12, [R1+0x1a64] ;  /* 0x001a6400010c7983 */ /* 0x000ea80000300800 */
[----:B------:R-:W2:Y:S01]  /*321e0*/  LDL.LU R13, [R1+0x1a60] ;  /* 0x001a6000010d7983 */ /* 0x000ea20000300800 */
[----:B------:R-:W-:Y:S02]  /*321f0*/  IMAD.MOV.U32 R46, RZ, RZ, R14 ;  /* 0x000000ffff2e7224 */ /* 0x000fe400078e000e */
[----:B------:R-:W-:Y:S01]  /*32200*/  IMAD.MOV.U32 R47, RZ, RZ, R15 ;  /* 0x000000ffff2f7224 */ /* 0x000fe200078e000f */
        /* <DEDUP_REMOVED lines=8> */
[----:B------:R-:W2:Y:S04]  /*32290*/  LDL.LU R59, [R1+0x2f8] ;  /* 0x0002f800013b7983 */ /* 0x000ea80000300800 */
[----:B------:R0:W-:Y:S04]  /*322a0*/  STL.64 [R1+0x1960], R18 ;  /* 0x0019601201007387 */ /* 0x0001e80000100a00 */
[----:B0-----:R-:W2:Y:S04]  /*322b0*/  LDL.LU R18, [R1+0x18b8] ;  /* 0x0018b80001127983 */ /* 0x001ea80000300800 */
[----:B------:R-:W2:Y:S04]  /*322c0*/  LDL.LU R19, [R1+0x18c0] ;  /* 0x0018c00001137983 */ /* 0x000ea80000300800 */
[----:B------:R0:W-:Y:S04]  /*322d0*/  STL.64 [R1+0x1958], R16 ;  /* 0x0019581001007387 */ /* 0x0001e80000100a00 */
[----:B0-----:R-:W2:Y:S01]  /*322e0*/  LDL.LU R17, [R1+0x18b0] ;  /* 0x0018b00001117983 */ /* 0x001ea20000300800 */
[C---:B------:R-:W-:Y:S08]  /*322f0*/  HMMA.16816.F32 R36, R8.reuse, R2, R36 ;  /* 0x000000020824723c */ /* 0x040ff00000001824 */
[C---:B---3--:R-:W-:Y:S08]  /*32300*/  HMMA.16816.F32 R24, R8.reuse, R28, R24 ;  /* 0x0000001c0818723c */ /* 0x048ff00000001818 */
[C---:B----4-:R-:W-:Y:S08]  /*32310*/  HMMA.16816.F32 R20, R8.reuse, R30, R20 ;  /* 0x0000001e0814723c */ /* 0x050ff00000001814 */
[----:B------:R-:W-:Y:S11]  /*32320*/  HMMA.16816.F32 R28, R8, R6, R32 ;  /* 0x00000006081c723c */ /* 0x000ff60000001820 */
[----:B------:R-:W-:Y:S04]  /*32330*/  STL.64 [R1+0x1970], R22 ;  /* 0x0019701601007387 */ /* 0x000fe80000100a00 */
[----:B------:R-:W-:Y:S04]  /*32340*/  STL.64 [R1+0x1968], R20 ;  /* 0x0019681401007387 */ /* 0x000fe80000100a00 */
[----:B------:R-:W-:Y:S04]  /*32350*/  STL.64 [R1+0x1980], R26 ;  /* 0x0019801a01007387 */ /* 0x000fe80000100a00 */
[----:B------:R0:W-:Y:S04]  /*32360*/  STL.64 [R1+0x1978], R24 ;  /* 0x0019781801007387 */ /* 0x0001e80000100a00 */
[----:B------:R-:W-:Y:S04]  /*32370*/  STL.64 [R1+0x1990], R30 ;  /* 0x0019901e01007387 */ /* 0x000fe80000100a00 */
[----:B------:R-:W-:Y:S01]  /*32380*/  STL.64 [R1+0x1988], R28 ;  /* 0x0019881c01007387 */ /* 0x000fe20000100a00 */
[----:B--2---:R-:W-:Y:S01]  /*32390*/  IMAD R43, R48, 0x100, R43 ;  /* 0x00000100302b7824 */ /* 0x004fe200078e022b */
[----:B------:R-:W-:-:S02]  /*323a0*/  F2FP.F16.E4M3.UNPACK_B R2, R49.H1 ;  /* 0x00000031ff02723e */ /* 0x000fc400030006ff */
[----:B------:R-:W-:Y:S02]  /*323b0*/  F2FP.F16.E4M3.UNPACK_B R3, R56.H1 ;  /* 0x00000038ff03723e */ /* 0x000fe400030006ff */
[----:B------:R-:W-:Y:S01]  /*323c0*/  F2FP.F16.E4M3.UNPACK_B R43, R43 ;  /* 0x0000002bff2b723e */ /* 0x000fe200020006ff */
[----:B------:R-:W-:Y:S01]  /*323d0*/  HMMA.16816.F32 R32, R8, R4, R12 ;  /* 0x000000040820723c */ /* 0x000fe2000000180c */
[----:B------:R-:W-:Y:S02]  /*323e0*/  IMAD R41, R41, 0x100, R18 ;  /* 0x0000010029297824 */ /* 0x000fe400078e0212 */
[----:B------:R-:W-:-:S03]  /*323f0*/  IMAD R42, R42, 0x100, R19 ;  /* 0x000001002a2a7824 */ /* 0x000fc600078e0213 */
[----:B------:R-:W-:Y:S02]  /*32400*/  F2FP.F16.E4M3.UNPACK_B R41, R41 ;  /* 0x00000029ff29723e */ /* 0x000fe400020006ff */
[----:B------:R-:W-:Y:S01]  /*32410*/  F2FP.F16.E4M3.UNPACK_B R42, R42 ;  /* 0x0000002aff2a723e */ /* 0x000fe200020006ff */
[----:B------:R-:W-:-:S05]  /*32420*/  IMAD R40, R40, 0x100, R17 ;  /* 0x0000010028287824 */ /* 0x000fca00078e0211 */
[----:B------:R-:W-:-:S07]  /*32430*/  F2FP.F16.E4M3.UNPACK_B R40, R40 ;  /* 0x00000028ff28723e */ /* 0x000fce00020006ff */
[C---:B------:R-:W-:Y:S01]  /*32440*/  HMMA.16816.F32 R8, R40.reuse, R2, R52 ;  /* 0x000000022808723c */ /* 0x040fe20000001834 */
[----:B------:R-:W-:Y:S02]  /*32450*/  F2FP.F16.E4M3.UNPACK_B R4, R57.H1 ;  /* 0x00000039ff04723e */ /* 0x000fe400030006ff */
[----:B------:R-:W-:Y:S01]  /*32460*/  F2FP.F16.E4M3.UNPACK_B R5, R58.H1 ;  /* 0x0000003aff05723e */ /* 0x000fe200030006ff */
[----:B------:R-:W-:Y:S04]  /*32470*/  STL.64 [R1+0x19a0], R34 ;  /* 0x0019a02201007387 */ /* 0x000fe80000100a00 */
[----:B------:R-:W-:Y:S04]  /*32480*/  STL.64 [R1+0x1998], R32 ;  /* 0x0019982001007387 */ /* 0x000fe80000100a00 */
[----:B------:R-:W-:Y:S04]  /*32490*/  STL.64 [R1+0x19b0], R38 ;  /* 0x0019b02601007387 */ /* 0x000fe80000100a00 */
[----:B------:R-:W-:Y:S04]  /*324a0*/  STL.64 [R1+0x19a8], R36 ;  /* 0x0019a82401007387 */ /* 0x000fe80000100a00 */
[----:B------:R-:W-:Y:S04]  /*324b0*/  STL.64 [R1+0x3a0], R8 ;  /* 0x0003a00801007387 */ /* 0x000fe80000100a00 */
[----:B------:R1:W-:Y:S04]  /*324c0*/  STL.64 [R1+0x3a8], R10 ;  /* 0x0003a80a01007387 */ /* 0x0003e80000100a00 */
[----:B0-----:R-:W2:Y:S01]  /*324d0*/  LDL.LU R24, [R1+0x170] ;  /* 0x0001700001187983 */ /* 0x001ea20000300800 */
[----:B-1----:R-:W-:Y:S01]  /*324e0*/  HMMA.16816.F32 R8, R40, R4, R44 ;  /* 0x000000042808723c */ /* 0x002fe2000000182c */
[----:B------:R-:W-:-:S15]  /*324f0*/  F2FP.F16.E4M3.UNPACK_B R6, R59.H1 ;  /* 0x0000003bff06723e */ /* 0x000fde00030006ff */
[----:B------:R-:W-:-:S03]  /*32500*/  NOP ;  /* 0x0000000000007918 */ /* 0x000fc60000000000 */
[----:B------:R0:W-:Y:S04]  /*32510*/  STL.64 [R1+0x400], R8 ;  /* 0x0004000801007387 */ /* 0x0001e80000100a00 */
[----:B------:R-:W-:Y:S04]  /*32520*/  STL.64 [R1+0x408], R10 ;  /* 0x0004080a01007387 */ /* 0x000fe80000100a00 */
        /* <DEDUP_REMOVED lines=15> */
[----:B------:R-:W2:Y:S04]  /*32620*/  LDL.LU R7, [R1+0x2fc] ;  /* 0x0002fc0001077983 */ /* 0x000ea80000300800 */
[----:B------:R-:W0:Y:S04]  /*32630*/  LDL.LU R12, [R1+0x2e8] ;  /* 0x0002e800010c7983 */ /* 0x000e280000300800 */
        /* <DEDUP_REMOVED lines=9> */
[----:B------:R-:W-:-:S03]  /*326d0*/  IMAD.MOV.U32 R35, RZ, RZ, R50 ;  /* 0x000000ffff237224 */ /* 0x000fc600078e0032 */
        /* <DEDUP_REMOVED lines=19> */
[----:B--2---:R-:W-:-:S02]  /*32810*/  F2FP.F16.E4M3.UNPACK_B R7, R7.H1 ;  /* 0x00000007ff07723e */ /* 0x004fc400030006ff */
[----:B0-----:R-:W-:Y:S02]  /*32820*/  F2FP.F16.E4M3.UNPACK_B R8, R12.H1 ;  /* 0x0000000cff08723e */ /* 0x001fe400030006ff */
[----:B---3--:R-:W-:-:S03]  /*32830*/  F2FP.F16.E4M3.UNPACK_B R9, R13.H1 ;  /* 0x0000000dff09723e */ /* 0x008fc600030006ff */
[C---:B------:R-:W-:Y:S08]  /*32840*/  HMMA.16816.F32 R56, R40.reuse, R6, R56 ;  /* 0x000000062838723c */ /* 0x040ff00000001838 */
[----:B----4-:R-:W-:Y:S11]  /*32850*/  HMMA.16816.F32 R44, R40, R8, R44 ;  /* 0x00000008282c723c */ /* 0x010ff6000000182c */
[----:B------:R-:W-:Y:S04]  /*32860*/  STL.64 [R1+0x3f0], R56 ;  /* 0x0003f03801007387 */ /* 0x000fe80000100a00 */
[----:B------:R0:W-:Y:S04]  /*32870*/  STL.64 [R1+0x3f8], R58 ;  /* 0x0003f83a01007387 */ /* 0x0001e80000100a00 */
[----:B0-----:R-:W2:Y:S04]  /*32880*/  LDL.LU.64 R58, [R1+0x1a50] ;  /* 0x001a5000013a7983 */ /* 0x001ea80000300a00 */
[----:B------:R-:W3:Y:S04]  /*32890*/  LDL.LU.64 R56, [R1+0x1a48] ;  /* 0x001a480001387983 */ /* 0x000ee80000300a00 */
[----:B------:R-:W-:Y:S04]  /*328a0*/  STL.64 [R1+0x3e0], R44 ;  /* 0x0003e02c01007387 */ /* 0x000fe80000100a00 */
[----:B------:R0:W-:Y:S04]  /*328b0*/  STL.64 [R1+0x3e8], R46 ;  /* 0x0003e82e01007387 */ /* 0x0001e80000100a00 */
[----:B0-----:R-:W4:Y:S04]  /*328c0*/  LDL.LU.64 R46, [R1+0x1a40] ;  /* 0x001a4000012e7983 */ /* 0x001f280000300a00 */
[----:B------:R-:W4:Y:S01]  /*328d0*/  LDL.LU.64 R44, [R1+0x1a38] ;  /* 0x001a3800012c7983 */ /* 0x000f220000300a00 */
[----:B------:R-:W-:-:S02]  /*328e0*/  F2FP.F16.E4M3.UNPACK_B R10, R14.H1 ;  /* 0x0000000eff0a723e */ /* 0x000fc400030006ff */
[----:B------:R-:W-:Y:S02]  /*328f0*/  F2FP.F16.E4M3.UNPACK_B R11, R15.H1 ;  /* 0x0000000fff0b723e */ /* 0x000fe400030006ff */
[----:B------:R-:W-:Y:S02]  /*32900*/  F2FP.F16.E4M3.UNPACK_B R12, R28.H1 ;  /* 0x0000001cff0c723e */ /* 0x000fe400030006ff */
[----:B------:R-:W-:Y:S01]  /*32910*/  F2FP.F16.E4M3.UNPACK_B R13, R29.H1 ;  /* 0x0000001dff0d723e */ /* 0x000fe200030006ff */
[----:B------:R-:W-:Y:S04]  /*32920*/  STL.64 [R1+0x1a20], R10 ;  /* 0x001a200a01007387 */ /* 0x000fe80000100a00 */
[----:B------:R0:W-:Y:S01]  /*32930*/  STL.64 [R1+0x1a18], R8 ;  /* 0x001a180801007387 */ /* 0x0001e20000100a00 */
[C---:B------:R-:W-:Y:S08]  /*32940*/  HMMA.16816.F32 R36, R40.reuse, R10, R36 ;  /* 0x0000000a2824723c */ /* 0x040ff00000001824 */
[----:B0-----:R-:W-:Y:S01]  /*32950*/  HMMA.16816.F32 R8, R40, R12, R32 ;  /* 0x0000000c2808723c */ /* 0x001fe20000001820 */
[----:B------:R-:W-:-:S02]  /*32960*/  F2FP.F16.E4M3.UNPACK_B R14, R30.H1 ;  /* 0x0000001eff0e723e */ /* 0x000fc400030006ff */
[----:B------:R-:W-:-:S08]  /*32970*/  F2FP.F16.E4M3.UNPACK_B R15, R31.H1 ;  /* 0x0000001fff0f723e */ /* 0x000fd000030006ff */
        /* <DEDUP_REMOVED lines=8> */
[----:B------:R-:W-:Y:S01]  /*32a00*/  STL.64 [R1+0x19f8], R12 ;  /* 0x0019f80c01007387 */ /* 0x000fe20000100a00 */
[----:B------:R-:W-:Y:S02]  /*32a10*/  IMAD R50, R50, 0x100, R20 ;  /* 0x0000010032327824 */ /* 0x000fe400078e0214 */
[----:B------:R-:W-:Y:S02]  /*32a20*/  IMAD R51, R51, 0x100, R21 ;  /* 0x0000010033337824 */ /* 0x000fe400078e0215 */
[----:B------:R-:W-:-:S02]  /*32a30*/  IMAD R60, R60, 0x100, R22 ;  /* 0x000001003c3c7824 */ /* 0x000fc400078e0216 */
[----:B------:R-:W-:-:S04]  /*32a40*/  IMAD R61, R61, 0x100, R23 ;  /* 0x000001003d3d7824 */ /* 0x000fc800078e0217 */
[----:B------:R-:W-:Y:S04]  /*32a50*/  STL.64 [R1+0x3b0], R8 ;  /* 0x0003b00801007387 */ /* 0x000fe80000100a00 */
[----:B------:R4:W-:Y:S02]  /*32a60*/  STL.64 [R1+0x3b8], R10 ;  /* 0x0003b80a01007387 */ /* 0x0009e40000100a00 */
[----:B----4-:R-:W-:Y:S01]  /*32a70*/  HMMA.16816.F32 R8, R40, R48, R44 ;  /* 0x000000302808723c */ /* 0x010fe2000000182c */
[----:B------:R-:W-:Y:S02]  /*32a80*/  F2FP.F16.E4M3.UNPACK_B R40, R50 ;  /* 0x00000032ff28723e */ /* 0x000fe400020006ff */
[----:B------:R-:W-:Y:S02]  /*32a90*/  F2FP.F16.E4M3.UNPACK_B R41, R51 ;  /* 0x00000033ff29723e */ /* 0x000fe400020006ff */
[----:B------:R-:W-:-:S02]  /*32aa0*/  F2FP.F16.E4M3.UNPACK_B R42, R60 ;  /* 0x0000003cff2a723e */ /* 0x000fc400020006ff */
[----:B------:R-:W-:-:S07]  /*32ab0*/  F2FP.F16.E4M3.UNPACK_B R43, R61 ;  /* 0x0000003dff2b723e */ /* 0x000fce00020006ff */
[C---:B------:R-:W-:Y:S05]  /*32ac0*/  HMMA.16816.F32 R12, R40.reuse, R2, R16 ;  /* 0x00000002280c723c */ /* 0x040fea0000001810 */
[----:B------:R-:W-:Y:S04]  /*32ad0*/  STL.64 [R1+0x430], R8 ;  /* 0x0004300801007387 */ /* 0x000fe80000100a00 */
[----:B------:R0:W-:Y:S04]  /*32ae0*/  STL.64 [R1+0x438], R10 ;  /* 0x0004380a01007387 */ /* 0x0001e80000100a00 */
[----:B------:R-:W4:Y:S01]  /*32af0*/  LDL.LU R16, [R1+0x20] ;  /* 0x0000200001107983 */ /* 0x000f220000300800 */
[----:B0-----:R-:W-:Y:S05]  /*32b00*/  HMMA.16816.F32 R8, R40, R4, R52 ;  /* 0x000000042808723c */ /* 0x001fea0000001834 */
[----:B------:R-:W-:Y:S04]  /*32b10*/  STL.64 [R1+0x390], R12 ;  /* 0x0003900c01007387 */ /* 0x000fe80000100a00 */
[----:B------:R-:W-:Y:S01]  /*32b20*/  STL.64 [R1+0x398], R14 ;  /* 0x0003980e01007387 */ /* 0x000fe20000100a00 */
[----:B--2---:R-:W-:-:S02]  /*32b30*/  IMAD.MOV.U32 R18, RZ, RZ, R58 ;  /* 0x000000ffff127224 */ /* 0x004fc400078e003a */
[----:B------:R-:W-:Y:S02]  /*32b40*/  IMAD.MOV.U32 R19, RZ, RZ, R59 ;  /* 0x000000ffff137224 */ /* 0x000fe400078e003b */
[----:B---3--:R-:W-:-:S05]  /*32b50*/  IMAD.MOV.U32 R17, RZ, RZ, R57 ;  /* 0x000000ffff117224 */ /* 0x008fca00078e0039 */
[----:B------:R-:W-:Y:S04]  /*32b60*/  STL.64 [R1+0x380], R8 ;  /* 0x0003800801007387 */ /* 0x000fe80000100a00 */
[----:B------:R-:W-:Y:S04]  /*32b70*/  STL.64 [R1+0x388], R10 ;  /* 0x0003880a01007387 */ /* 0x000fe80000100a00 */
[----:B------:R-:W2:Y:S04]  /*32b80*/  LDL.LU R57, [R1+0x1a34] ;  /* 0x001a340001397983 */ /* 0x000ea80000300800 */
[----:B------:R-:W3:Y:S04]  /*32b90*/  LDL.LU R58, [R1+0x1a30] ;  /* 0x001a3000013a7983 */ /* 0x000ee80000300800 */
[----:B------:R-:W2:Y:S04]  /*32ba0*/  LDL.LU R59, [R1+0x1a2c] ;  /* 0x001a2c00013b7983 */ /* 0x000ea80000300800 */
[----:B------:R-:W-:Y:S04]  /*32bb0*/  STL.64 [R1+0x19c0], R18 ;  /* 0x0019c01201007387 */ /* 0x000fe80000100a00 */
[----:B----4-:R-:W-:Y:S04]  /*32bc0*/  STL.64 [R1+0x19b8], R16 ;  /* 0x0019b81001007387 */ /* 0x010fe80000100a00 */
[----:B------:R-:W4:Y:S04]  /*32bd0*/  LDL.LU R20, [R1+0x30] ;  /* 0x0000300001147983 */ /* 0x000f280000300800 */
[----:B------:R-:W4:Y:S04]  /*32be0*/  LDL.LU R21, [R1+0x34] ;  /* 0x0000340001157983 */ /* 0x000f280000300800 */
[----:B------:R-:W2:Y:S04]  /*32bf0*/  LDL.LU R22, [R1+0x38] ;  /* 0x0000380001167983 */ /* 0x000ea80000300800 */
[----:B------:R-:W2:Y:S04]  /*32c00*/  LDL.LU R23, [R1+0x3c] ;  /* 0x00003c0001177983 */ /* 0x000ea80000300800 */
[----:B--2---:R-:W-:Y:S04]  /*32c10*/  STL.64 [R1+0x19e0], R22 ;  /* 0x0019e01601007387 */ /* 0x004fe80000100a00 */
[----:B----4-:R0:W-:Y:S04]  /*32c20*/  STL.64 [R1+0x19d8], R20 ;  /* 0x0019d81401007387 */ /* 0x0101e80000100a00 */
[----:B------:R-:W2:Y:S01]  /*32c30*/  LDL.LU R24, [R1+0x40] ;  /* 0x0000400001187983 */ /* 0x000ea20000300800 */
[----:B---3--:R-:W-:-:S02]  /*32c40*/  IMAD.MOV.U32 R26, RZ, RZ, R58 ;  /* 0x000000ffff1a7224 */ /* 0x008fc400078e003a */
[----:B------:R-:W-:Y:S02]  /*32c50*/  IMAD.MOV.U32 R27, RZ, RZ, R57 ;  /* 0x000000ffff1b7224 */ /* 0x000fe400078e0039 */
[----:B------:R-:W-:-:S03]  /*32c60*/  IMAD.MOV.U32 R25, RZ, RZ, R59 ;  /* 0x000000ffff197224 */ /* 0x000fc600078e003b */
[----:B------:R-:W-:Y:S04]  /*32c70*/  STL.64 [R1+0x19f0], R26 ;  /* 0x0019f01a01007387 */ /* 0x000fe80000100a00 */
[----:B--2---:R1:W-:Y:S04]  /*32c80*/  STL.64 [R1+0x19e8], R24 ;  /* 0x0019e81801007387 */ /* 0x0043e80000100a00 */
        /* <DEDUP_REMOVED lines=53> */
[----:B------:R-:W3:Y:S01]  /*32fe0*/  LDL.LU R56, [R1+0x1a28] ;  /* 0x001a280001387983 */ /* 0x000ee20000300800 */
[----:B--2---:R-:W-:-:S15]  /*32ff0*/  HMMA.16816.F32 R8, R40, R6, R8 ;  /* 0x000000062808723c */ /* 0x004fde0000001808 */
[----:B------:R-:W-:-:S04]  /*33000*/  NOP ;  /* 0x0000000000007918 */ /* 0x000fc80000000000 */
[----:B------:R-:W-:Y:S04]  /*33010*/  STL.64 [R1+0x370], R8 ;  /* 0x0003700801007387 */ /* 0x000fe80000100a00 */
[----:B------:R0:W-:Y:S04]  /*33020*/  STL.64 [R1+0x378], R10 ;  /* 0x0003780a01007387 */ /* 0x0001e80000100a00 */
[----:B0-----:R-:W3:Y:S04]  /*33030*/  LDL.LU.64 R10, [R1+0x1a20] ;  /* 0x001a2000010a7983 */ /* 0x001ee80000300a00 */
[----:B------:R-:W4:Y:S02]  /*33040*/  LDL.LU.64 R8, [R1+0x1a18] ;  /* 0x001a180001087983 */ /* 0x000f240000300a00 */
[C---:B----4-:R-:W-:Y:S08]  /*33050*/  HMMA.16816.F32 R20, R40.reuse, R8, R20 ;  /* 0x000000082814723c */ /* 0x050ff00000001814 */
[----:B---3--:R-:W-:Y:S11]  /*33060*/  HMMA.16816.F32 R12, R40, R10, R12 ;  /* 0x0000000a280c723c */ /* 0x008ff6000000180c */
[----:B------:R-:W-:Y:S04]  /*33070*/  STL.64 [R1+0x360], R20 ;  /* 0x0003601401007387 */ /* 0x000fe80000100a00 */
[----:B------:R0:W-:Y:S04]  /*33080*/  STL.64 [R1+0x368], R22 ;  /* 0x0003681601007387 */ /* 0x0001e80000100a00 */
[----:B0-----:R-:W2:Y:S04]  /*33090*/  LDL.LU.64 R22, [R1+0x1a10] ;  /* 0x001a100001167983 */ /* 0x001ea80000300a00 */
[----:B------:R-:W2:Y:S04]  /*330a0*/  LDL.LU.64 R20, [R1+0x1a08] ;  /* 0x001a080001147983 */ /* 0x000ea80000300a00 */
[----:B------:R-:W-:Y:S04]  /*330b0*/  STL.64 [R1+0x350], R12 ;  /* 0x0003500c01007387 */ /* 0x000fe80000100a00 */
[----:B------:R0:W-:Y:S04]  /*330c0*/  STL.64 [R1+0x358], R14 ;  /* 0x0003580e01007387 */ /* 0x0001e80000100a00 */
[----:B0-----:R-:W2:Y:S04]  /*330d0*/  LDL.LU.64 R14, [R1+0x1a00] ;  /* 0x001a0000010e7983 */ /* 0x001ea80000300a00 */
[----:B------:R-:W3:Y:S01]  /*330e0*/  LDL.LU.64 R12, [R1+0x19f8] ;  /* 0x0019f800010c7983 */ /* 0x000ee20000300a00 */
[----:B------:R-:W-:-:S02]  /*330f0*/  IMAD R44, R44, 0x100, R57 ;  /* 0x000001002c2c7824 */ /* 0x000fc400078e0239 */
[----:B------:R-:W-:Y:S02]  /*33100*/  IMAD R45, R45, 0x100, R58 ;  /* 0x000001002d2d7824 */ /* 0x000fe400078e023a */
[----:B------:R-:W-:Y:S02]  /*33110*/  IMAD R46, R46, 0x100, R50 ;  /* 0x000001002e2e7824 */ /* 0x000fe400078e0232 */
[----:B------:R-:W-:Y:S01]  /*33120*/  IMAD R47, R47, 0x100, R59 ;  /* 0x000001002f2f7824 */ /* 0x000fe200078e023b */
[C---:B---3--:R-:W-:Y:S08]  /*33130*/  HMMA.16816.F32 R24, R40.reuse, R12, R24 ;  /* 0x0000000c2818723c */ /* 0x048ff00000001818 */
[C---:B--2---:R-:W-:Y:S11]  /*33140*/  HMMA.16816.F32 R20, R40.reuse, R14, R20 ;  /* 0x0000000e2814723c */ /* 0x044ff60000001814 */
[----:B------:R-:W-:Y:S04]  /*33150*/  STL.64 [R1+0x340], R24 ;  /* 0x0003401801007387 */ /* 0x000fe80000100a00 */
[----:B------:R0:W-:Y:S04]  /*33160*/  STL.64 [R1+0x348], R26 ;  /* 0x0003481a01007387 */ /* 0x0001e80000100a00 */
        /* <DEDUP_REMOVED lines=9> */
[----:B------:R-:W4:Y:S02]  /*33200*/  LDL.LU R59, [R1+0x19cc] ;  /* 0x0019cc00013b7983 */ /* 0x000f240000300800 */
[----:B----4-:R-:W-:Y:S02]  /*33210*/  HMMA.16816.F32 R40, R40, R48, R56 ;  /* 0x000000302828723c */ /* 0x010fe40000001838 */
[----:B------:R-:W4:-:S15]  /*33220*/  LDL.LU R56, [R1] ;  /* 0x0000000001387983 */ /* 0x000f1e0000300800 */
[----:B------:R-:W-:Y:S02]  /*33230*/  NOP ;  /* 0x0000000000007918 */ /* 0x000fe40000000000 */
[----:B------:R0:W-:Y:S04]  /*33240*/  STL.64 [R1+0x420], R40 ;  /* 0x0004202801007387 */ /* 0x0001e80000100a00 */
[----:B------:R1:W-:Y:S04]  /*33250*/  STL.64 [R1+0x428], R42 ;  /* 0x0004282a01007387 */ /* 0x0003e80000100a00 */
[----:B------:R-:W4:Y:S04]  /*33260*/  LDL.LU R57, [R1+0x4] ;  /* 0x0000040001397983 */ /* 0x000f280000300800 */
[----:B------:R-:W4:Y:S01]  /*33270*/  LDL.LU R58, [R1+0x8] ;  /* 0x00000800013a7983 */ /* 0x000f220000300800 */
[----:B0-----:R-:W-:-:S02]  /*33280*/  F2FP.F16.E4M3.UNPACK_B R40, R44 ;  /* 0x0000002cff28723e */ /* 0x001fc400020006ff */
[----:B------:R-:W-:Y:S02]  /*33290*/  F2FP.F16.E4M3.UNPACK_B R41, R45 ;  /* 0x0000002dff29723e */ /* 0x000fe400020006ff */
[----:B-1----:R-:W-:Y:S02]  /*332a0*/  F2FP.F16.E4M3.UNPACK_B R42, R46 ;  /* 0x0000002eff2a723e */ /* 0x002fe400020006ff */
[----:B------:R-:W-:-:S07]  /*332b0*/  F2FP.F16.E4M3.UNPACK_B R43, R47 ;  /* 0x0000002fff2b723e */ /* 0x000fce00020006ff */
[C---:B------:R-:W-:Y:S01]  /*332c0*/  HMMA.16816.F32 R16, R40.reuse, R2, R16 ;  /* 0x000000022810723c */ /* 0x040fe20000001810 */
[----:B------:R-:W-:Y:S02]  /*332d0*/  IMAD.MOV.U32 R59, RZ, RZ, R0 ;  /* 0x000000ffff3b7224 */ /* 0x000fe400078e0000 */
        /* <DEDUP_REMOVED lines=9> */
[C---:B------:R-:W-:Y:S08]  /*33370*/  HMMA.16816.F32 R36, R40.reuse, R4, R36 ;  /* 0x000000042824723c */ /* 0x040ff00000001824 */
[C---:B------:R-:W-:Y:S08]  /*33380*/  HMMA.16816.F32 R32, R40.reuse, R6, R32 ;  /* 0x000000062820723c */ /* 0x040ff00000001820 */
[C---:B------:R-:W-:Y:S08]  /*33390*/  HMMA.16816.F32 R28, R40.reuse, R8, R28 ;  /* 0x00000008281c723c */ /* 0x040ff0000000181c */
[C---:B--2---:R-:W-:Y:S08]  /*333a0*/  HMMA.16816.F32 R24, R40.reuse, R10, R24 ;  /* 0x0000000a2818723c */ /* 0x044ff00000001818 */
[----:B---3--:R-:W-:Y:S01]  /*333b0*/  HMMA.16816.F32 R20, R40, R12, R20 ;  /* 0x0000000c2814723c */ /* 0x008fe20000001814 */
        /* <DEDUP_REMOVED lines=20> */
[----:B----4-:R-:W-:-:S02]  /*33500*/  IMAD R47, R46, 0x100, R47 ;  /* 0x000001002e2f7824 */ /* 0x010fc400078e022f */
[----:B------:R-:W-:Y:S02]  /*33510*/  IMAD R46, R44, 0x100, R45 ;  /* 0x000001002c2e7824 */ /* 0x000fe400078e022d */
[----:B------:R-:W-:Y:S01]  /*33520*/  IMAD R44, R0, 0x100, R51 ;  /* 0x00000100002c7824 */ /* 0x000fe200078e0233 */
[C---:B------:R-:W-:Y:S08]  /*33530*/  HMMA.16816.F32 R16, R40.reuse, R14, R16 ;  /* 0x0000000e2810723c */ /* 0x040ff00000001810 */
[----:B------:R-:W-:Y:S11]  /*33540*/  HMMA.16816.F32 R40, R40, R48, R52 ;  /* 0x000000302828723c */ /* 0x000ff60000001834 */
[----:B------:R-:W-:Y:S04]  /*33550*/  STL.64 [R1+0xf0], R16 ;  /* 0x0000f01001007387 */ /* 0x000fe80000100a00 */
[----:B------:R0:W-:Y:S04]  /*33560*/  STL.64 [R1+0xf8], R18 ;  /* 0x0000f81201007387 */ /* 0x0001e80000100a00 */
[----:B0-----:R-:W4:Y:S04]  /*33570*/  LDL.LU.64 R18, [R1+0x1960] ;  /* 0x0019600001127983 */ /* 0x001f280000300a00 */
[----:B------:R-:W4:Y:S04]  /*33580*/  LDL.LU.64 R16, [R1+0x1958] ;  /* 0x0019580001107983 */ /* 0x000f280000300a00 */
[----:B------:R1:W5:Y:S04]  /*33590*/  LDL.LU R0, [R1+0x1950] ;  /* 0x0019500001007983 */ /* 0x0003680000300800 */
[----:B------:R-:W3:Y:S04]  /*335a0*/  LDL.LU.64 R54, [R1+0x1948] ;  /* 0x0019480001367983 */ /* 0x000ee80000300a00 */
[----:B------:R-:W3:Y:S01]  /*335b0*/  LDL.LU.64 R52, [R1+0x1940] ;  /* 0x0019400001347983 */ /* 0x000ee20000300a00 */
[----:B------:R-:W-:-:S03]  /*335c0*/  IMAD R45, R60, 0x100, R61 ;  /* 0x000001003c2d7824 */ /* 0x000fc600078e023d */
[----:B------:R-:W4:Y:S04]  /*335d0*/  LDL.LU R60, [R1+0x4d0] ;  /* 0x0004d000013c7983 */ /* 0x000f280000300800 */
[----:B------:R0:W-:Y:S04]  /*335e0*/  STL.64 [R1+0x410], R40 ;  /* 0x0004102801007387 */ /* 0x0001e80000100a00 */
[----:B------:R1:W-:Y:S01]  /*335f0*/  STL.64 [R1+0x418], R42 ;  /* 0x0004182a01007387 */ /* 0x0003e20000100a00 */
[----:B0-----:R-:W-:Y:S02]  /*33600*/  F2FP.F16.E4M3.UNPACK_B R40, R47 ;  /* 0x0000002fff28723e */ /* 0x001fe400020006ff */
[----:B------:R-:W-:-:S02]  /*33610*/  F2FP.F16.E4M3.UNPACK_B R41, R46 ;  /* 0x0000002eff29723e */ /* 0x000fc400020006ff */
[----:B-1----:R-:W-:Y:S02]  /*33620*/  F2FP.F16.E4M3.UNPACK_B R42, R45 ;  /* 0x0000002dff2a723e */ /* 0x002fe400020006ff */
[----:B------:R-:W-:-:S07]  /*33630*/  F2FP.F16.E4M3.UNPACK_B R43, R44 ;  /* 0x0000002cff2b723e */ /* 0x000fce00020006ff */
[----:B------:R-:W-:-:S15]  /*33640*/  HMMA.16816.F32 R56, R40, R2, R56 ;  /* 0x000000022838723c */ /* 0x000fde0000001838 */
[----:B------:R-:W-:-:S04]  /*33650*/  NOP ;  /* 0x0000000000007918 */ /* 0x000fc80000000000 */
[----:B------:R-:W-:Y:S04]  /*33660*/  STL.64 [R1+0x160], R56 ;  /* 0x0001603801007387 */ /* 0x000fe80000100a00 */
[----:B------:R-:W-:Y:S01]  /*33670*/  STL.64 [R1+0x168], R58 ;  /* 0x0001683a01007387 */ /* 0x000fe20000100a00 */
[----:B--2---:R-:W-:Y:S01]  /*33680*/  HMMA.16816.F32 R20, R40, R8, R20 ;  /* 0x000000082814723c */ /* 0x004fe20000001814 */
[----:B------:R-:W-:-:S05]  /*33690*/  VIADD R50, R50, 0x1 ;  /* 0x0000000132327836 */ /* 0x000fca0000000000 */
[----:B------:R-:W-:Y:S02]  /*336a0*/  ISETP.NE.U32.AND P0, PT, R50, UR73, PT ;  /* 0x0000004932007c0c */ /* 0x000fe4000bf05070 */
[C---:B---3--:R-:W-:Y:S08]  /*336b0*/  HMMA.16816.F32 R44, R40.reuse, R4, R52 ;  /* 0x00000004282c723c */ /* 0x048ff00000001834 */
[C---:B----4-:R-:W-:Y:S08]  /*336c0*/  HMMA.16816.F32 R4, R40.reuse, R6, R16 ;  /* 0x000000062804723c */ /* 0x050ff00000001810 */
[C---:B------:R-:W-:Y:S03]  /*336d0*/  HMMA.16816.F32 R16, R40.reuse, R10, R24 ;  /* 0x0000000a2810723c */ /* 0x040fe60000001818 */
[----:B------:R-:W-:Y:S04]  /*336e0*/  STL.64 [R1+0x150], R44 ;  /* 0x0001502c01007387 */ /* 0x000fe80000100a00 */
[----:B------:R-:W-:Y:S04]  /*336f0*/  STL.64 [R1+0x158], R46 ;  /* 0x0001582e01007387 */ /* 0x000fe80000100a00 */
[----:B------:R-:W-:Y:S04]  /*33700*/  STL.64 [R1+0x140], R4 ;  /* 0x0001400401007387 */ /* 0x000fe80000100a00 */
[----:B------:R0:W-:Y:S02]  /*33710*/  STL.64 [R1+0x148], R6 ;  /* 0x0001480601007387 */ /* 0x0001e40000100a00 */
[C---:B0-----:R-:W-:Y:S02]  /*33720*/  HMMA.16816.F32 R4, R40.reuse, R12, R28 ;  /* 0x0000000c2804723c */ /* 0x041fe4000000181c */
[----:B------:R-:W-:Y:S04]  /*33730*/  STL.64 [R1+0x130], R20 ;  /* 0x0001301401007387 */ /* 0x000fe80000100a00 */
[----:B------:R-:W-:Y:S02]  /*33740*/  STL.64 [R1+0x138], R22 ;  /* 0x0001381601007387 */ /* 0x000fe40000100a00 */
[C---:B------:R-:W-:Y:S02]  /*33750*/  HMMA.16816.F32 R8, R40.reuse, R14, R32 ;  /* 0x0000000e2808723c */ /* 0x040fe40000001820 */
[----:B------:R-:W-:Y:S04]  /*33760*/  STL.64 [R1+0x120], R16 ;  /* 0x0001201001007387 */ /* 0x000fe80000100a00 */
[----:B------:R-:W-:Y:S05]  /*33770*/  STL.64 [R1+0x128], R18 ;  /* 0x0001281201007387 */ /* 0x000fea0000100a00 */
[----:B------:R-:W-:Y:S04]  /*33780*/  STL.64 [R1+0x110], R4 ;  /* 0x0001100401007387 */ /* 0x000fe80000100a00 */
[----:B------:R0:W-:Y:S02]  /*33790*/  STL.64 [R1+0x118], R6 ;  /* 0x0001180601007387 */ /* 0x0001e40000100a00 */
[----:B0-----:R-:W-:Y:S02]  /*337a0*/  HMMA.16816.F32 R4, R40, R48, R36 ;  /* 0x000000302804723c */ /* 0x001fe40000001824 */
[----:B------:R-:W-:Y:S04]  /*337b0*/  STL.64 [R1+0xb0], R8 ;  /* 0x0000b00801007387 */ /* 0x000fe80000100a00 */
[----:B------:R-:W-:Y:S04]  /*337c0*/  STL.64 [R1+0xb8], R10 ;  /* 0x0000b80a01007387 */ /* 0x000fe80000100a00 */
[----:B------:R-:W2:Y:S04]  /*337d0*/  LDL.LU R21, [R1+0x4d8] ;  /* 0x0004d80001157983 */ /* 0x000ea80000300800 */
[----:B------:R-:W3:Y:S05]  /*337e0*/  LDL.LU R22, [R1+0x106c] ;  /* 0x00106c0001167983 */ /* 0x000eea0000300800 */
[----:B------:R-:W-:Y:S04]  /*337f0*/  STL.64 [R1+0x90], R4 ;  /* 0x0000900401007387 */ /* 0x000fe80000100a00 */
[----:B------:R0:W-:Y:S04]  /*33800*/  STL.64 [R1+0x98], R6 ;  /* 0x0000980601007387 */ /* 0x0001e80000100a00 */
[----:B------:R1:W-:Y:S04]  /*33810*/  STL [R1+0x7d0], R50 ;  /* 0x0007d03201007387 */ /* 0x0003e80000100800 */
[----:B------:R-:W4:Y:S04]  /*33820*/  LDL.LU R23, [R1+0x1064] ;  /* 0x0010640001177983 */ /* 0x000f280000300800 */
[----:B------:R-:W4:Y:S04]  /*33830*/  LDL.LU R51, [R1+0x105c] ;  /* 0x00105c0001337983 */ /* 0x000f280000300800 */
[----:B0-----:R-:W4:Y:S04]  /*33840*/  LDL.LU R6, [R1+0x1054] ;  /* 0x0010540001067983 */ /* 0x001f280000300800 */
        /* <DEDUP_REMOVED lines=12> */
[----:B-1----:R-:W4:Y:S01]  /*33910*/  LDL.LU R50, [R1+0x1048] ;  /* 0x0010480001327983 */ /* 0x002f220000300800 */
[----:B------:R-:W-:-:S03]  /*33920*/  IADD3 R60, P6, PT, R60, UR9, RZ ;  /* 0x000000093c3c7c10 */ /* 0x000fc6000ffde0ff */
[----:B------:R-:W4:Y:S04]  /*33930*/  LDL.LU R3, [R1+0x101c] ;  /* 0x00101c0001037983 */ /* 0x000f280000300800 */
[----:B------:R-:W4:Y:S04]  /*33940*/  LDL.LU R44, [R1+0x1040] ;  /* 0x00104000012c7983 */ /* 0x000f280000300800 */
[----:B------:R-:W4:Y:S04]  /*33950*/  LDL.LU R45, [R1+0x1014] ;  /* 0x00101400012d7983 */ /* 0x000f280000300800 */
[----:B------:R0:W-:Y:S04]  /*33960*/  STL [R1+0x4d0], R60 ;  /* 0x0004d03c01007387 */ /* 0x0001e80000100800 */
[----:B------:R-:W4:Y:S04]  /*33970*/  LDL.LU R46, [R1+0x1038] ;  /* 0x00103800012e7983 */ /* 0x000f280000300800 */
[----:B------:R-:W4:Y:S04]  /*33980*/  LDL.LU R47, [R1+0x100c] ;  /* 0x00100c00012f7983 */ /* 0x000f280000300800 */
[----:B------:R-:W4:Y:S04]  /*33990*/  LDL.LU R56, [R1+0x1030] ;  /* 0x0010300001387983 */ /* 0x000f280000300800 */
[----:B------:R-:W4:Y:S04]  /*339a0*/  LDL.LU R57, [R1+0x1004] ;  /* 0x0010040001397983 */ /* 0x000f280000300800 */
[----:B------:R-:W4:Y:S04]  /*339b0*/  LDL.LU R58, [R1+0x1028] ;  /* 0x00102800013a7983 */ /* 0x000f280000300800 */
[----:B------:R-:W4:Y:S04]  /*339c0*/  LDL.LU R59, [R1+0xffc] ;  /* 0x000ffc00013b7983 */ /* 0x000f280000300800 */
[----:B------:R-:W4:Y:S04]  /*339d0*/  LDL.LU R61, [R1+0x1020] ;  /* 0x00102000013d7983 */ /* 0x000f280000300800 */
[----:B0-----:R-:W4:Y:S01]  /*339e0*/  LDL.LU R60, [R1+0xff4] ;  /* 0x000ff400013c7983 */ /* 0x001f220000300800 */
[----:B--2---:R-:W-:-:S02]  /*339f0*/  IADD3 R21, P1, PT, R21, UR9, RZ ;  /* 0x0000000915157c10 */ /* 0x004fc4000ff3e0ff */
[----:B---3--:R-:W-:-:S03]  /*33a00*/  IADD3 R22, P2, PT, R22, UR9, RZ ;  /* 0x0000000916167c10 */ /* 0x008fc6000ff5e0ff */
[----:B------:R-:W-:Y:S01]  /*33a10*/  STL [R1+0x4d8], R21 ;  /* 0x0004d81501007387 */ /* 0x000fe20000100800 */
[----:B----4-:R-:W-:Y:S02]  /*33a20*/  IADD3 R51, P4, PT, R51, UR9, RZ ;  /* 0x0000000933337c10 */ /* 0x010fe4000ff9e0ff */
[----:B------:R-:W-:-:S03]  /*33a30*/  IADD3 R23, P3, PT, R23, UR9, RZ ;  /* 0x0000000917177c10 */ /* 0x000fc6000ff7e0ff */
[----:B------:R0:W-:Y:S04]  /*33a40*/  STL [R1+0x105c], R51 ;  /* 0x00105c3301007387 */ /* 0x0001e80000100800 */
[----:B------:R-:W-:Y:S01]  /*33a50*/  STL [R1+0x106c], R22 ;  /* 0x00106c1601007387 */ /* 0x000fe20000100800 */
[----:B------:R-:W-:Y:S02]  /*33a60*/  IADD3 R6, P5, PT, R6, UR9, RZ ;  /* 0x0000000906067c10 */ /* 0x000fe4000ffbe0ff */
[----:B------:R-:W-:Y:S02]  /*33a70*/  IADD3.X R7, PT, PT, R7, UR14, RZ, P6, !PT ;  /* 0x0000000e07077c10 */ /* 0x000fe4000b7fe4ff */
[----:B------:R-:W-:Y:S01]  /*33a80*/  IADD3 R16, P6, PT, R16, UR9, RZ ;  /* 0x0000000910107c10 */ /* 0x000fe2000ffde0ff */
[----:B0-----:R-:W2:Y:S01]  /*33a90*/  LDL.LU R51, [R1+0x1018] ;  /* 0x0010180001337983 */ /* 0x001ea20000300800 */
[----:B------:R-:W-:-:S03]  /*33aa0*/  IADD3.X R17, PT, PT, R17, UR14, RZ, P1, !PT ;  /* 0x0000000e11117c10 */ /* 0x000fc60008ffe4ff */
[----:B------:R-:W-:Y:S01]  /*33ab0*/  STL [R1+0x1064], R23 ;  /* 0x0010641701007387 */ /* 0x000fe20000100800 */
[----:B------:R-:W-:-:S03]  /*33ac0*/  IADD3 R18, P1, PT, R18, UR9, RZ ;  /* 0x0000000912127c10 */ /* 0x000fc6000ff3e0ff */
[----:B------:R-:W-:Y:S01]  /*33ad0*/  STL [R1+0x1054], R6 ;  /* 0x0010540601007387 */ /* 0x000fe20000100800 */
        /* <DEDUP_REMOVED lines=14> */
[----:B------:R-:W-:-:S03]  /*33bc0*/  IADD3.X R55, PT, PT, R55, UR14, RZ, P5, !PT ;  /* 0x0000000e37377c10 */ /* 0x000fc6000affe4ff */
[----:B------:R-:W-:Y:S04]  /*33bd0*/  STL [R1+0x1034], R52 ;  /* 0x0010343401007387 */ /* 0x000fe80000100800 */
[----:B------:R-:W-:Y:S04]  /*33be0*/  STL [R1+0x1058], R53 ;  /* 0x0010583501007387 */ /* 0x000fe80000100800 */
[----:B------:R-:W-:Y:S04]  /*33bf0*/  STL [R1+0x102c], R54 ;  /* 0x00102c3601007387 */ /* 0x000fe80000100800 */
[----:B------:R0:W-:Y:S04]  /*33c00*/  STL [R1+0x1048], R50 ;  /* 0x0010483201007387 */ /* 0x0001e80000100800 */
[----:B------:R-:W-:Y:S04]  /*33c10*/  STL [R1+0x1050], R55 ;  /* 0x0010503701007387 */ /* 0x000fe80000100800 */
[----:B0-----:R-:W3:Y:S01]  /*33c20*/  LDL.LU R50, [R1+0xfec] ;  /* 0x000fec0001327983 */ /* 0x001ee20000300800 */
[----:B------:R-:W-:-:S02]  /*33c30*/  IADD3 R2, P5, PT, R2, UR9, RZ ;  /* 0x0000000902027c10 */ /* 0x000fc4000ffbe0ff */
[----:B------:R-:W-:Y:S02]  /*33c40*/  IADD3 R3, P6, PT, R3, UR9, RZ ;  /* 0x0000000903037c10 */ /* 0x000fe4000ffde0ff */
[----:B------:R-:W-:Y:S02]  /*33c50*/  IADD3.X R44, PT, PT, R44, UR14, RZ, P1, !PT ;  /* 0x0000000e2c2c7c10 */ /* 0x000fe40008ffe4ff */
[----:B------:R-:W-:Y:S02]  /*33c60*/  IADD3 R45, P1, PT, R45, UR9, RZ ;  /* 0x000000092d2d7c10 */ /* 0x000fe4000ff3e0ff */
[----:B------:R-:W-:Y:S01]  /*33c70*/  IADD3.X R46, PT, PT, R46, UR14, RZ, P2, !PT ;  /* 0x0000000e2e2e7c10 */ /* 0x000fe200097fe4ff */
        /* <DEDUP_REMOVED lines=8> */
[----:B------:R-:W-:Y:S04]  /*33d00*/  STL [R1+0x1038], R46 ;  /* 0x0010382e01007387 */ /* 0x000fe80000100800 */
[----:B------:R-:W-:Y:S01]  /*33d10*/  STL [R1+0x100c], R47 ;  /* 0x00100c2f01007387 */ /* 0x000fe20000100800 */
[----:B------:R-:W-:-:S03]  /*33d20*/  IADD3 R59, P4, PT, R59, UR9, RZ ;  /* 0x000000093b3b7c10 */ /* 0x000fc6000ff9e0ff */
[----:B------:R-:W-:Y:S01]  /*33d30*/  STL [R1+0x1030], R56 ;  /* 0x0010303801007387 */ /* 0x000fe20000100800 */
[----:B------:R-:W-:-:S03]  /*33d40*/  IADD3.X R61, PT, PT, R61, UR14, RZ, P5, !PT ;  /* 0x0000000e3d3d7c10 */ /* 0x000fc6000affe4ff */
[----:B------:R-:W-:Y:S04]  /*33d50*/  STL [R1+0x1004], R57 ;  /* 0x0010043901007387 */ /* 0x000fe80000100800 */
[----:B------:R-:W-:Y:S01]  /*33d60*/  STL [R1+0x1028], R58 ;  /* 0x0010283a01007387 */ /* 0x000fe20000100800 */
[----:B------:R-:W-:-:S03]  /*33d70*/  IADD3 R60, P5, PT, R60, UR9, RZ ;  /* 0x000000093c3c7c10 */ /* 0x000fc6000ffbe0ff */
[----:B------:R-:W4:Y:S04]  /*33d80*/  LDL.LU R21, [R1+0x1010] ;  /* 0x0010100001157983 */ /* 0x000f280000300800 */
[----:B------:R-:W-:Y:S04]  /*33d90*/  STL [R1+0xffc], R59 ;  /* 0x000ffc3b01007387 */ /* 0x000fe80000100800 */
[----:B------:R-:W4:Y:S04]  /*33da0*/  LDL.LU R22, [R1+0xfe4] ;  /* 0x000fe40001167983 */ /* 0x000f280000300800 */
[----:B------:R-:W-:Y:S04]  /*33db0*/  STL [R1+0x1020], R61 ;  /* 0x0010203d01007387 */ /* 0x000fe80000100800 */
[----:B------:R-:W4:Y:S04]  /*33dc0*/  LDL.LU R23, [R1+0x1008] ;  /* 0x0010080001177983 */ /* 0x000f280000300800 */
[----:B------:R0:W-:Y:S04]  /*33dd0*/  STL [R1+0xff4], R60 ;  /* 0x000ff43c01007387 */ /* 0x0001e80000100800 */
[----:B0-----:R-:W4:Y:S04]  /*33de0*/  LDL.LU R60, [R1+0xfdc] ;  /* 0x000fdc00013c7983 */ /* 0x001f280000300800 */
[----:B------:R-:W4:Y:S04]  /*33df0*/  LDL.LU R6, [R1+0x1000] ;  /* 0x0010000001067983 */ /* 0x000f280000300800 */
[----:B------:R-:W4:Y:S04]  /*33e00*/  LDL.LU R7, [R1+0xfd4] ;  /* 0x000fd40001077983 */ /* 0x000f280000300800 */
[----:B------:R-:W4:Y:S01]  /*33e10*/  LDL.LU R16, [R1+0xff8] ;  /* 0x000ff80001107983 */ /* 0x000f220000300800 */
[----:B--2---:R-:W-:-:S05]  /*33e20*/  IADD3.X R51, PT, PT, R51, UR14, RZ, P6, !PT ;  /* 0x0000000e33337c10 */ /* 0x004fca000b7fe4ff */
[----:B------:R0:W-:Y:S04]  /*33e30*/  STL [R1+0x1018], R51 ;  /* 0x0010183301007387 */ /* 0x0001e80000100800 */
        /* <DEDUP_REMOVED lines=13> */
[----:B------:R-:W2:Y:S01]  /*33f10*/  LDL.LU R45, [R1+0xfc0] ;  /* 0x000fc000012d7983 */ /* 0x000ea20000300800 */
[----:B---3--:R-:W-:-:S05]  /*33f20*/  IADD3 R50, P6, PT, R50, UR9, RZ ;  /* 0x0000000932327c10 */ /* 0x008fca000ffde0ff */
[----:B------:R0:W-:Y:S04]  /*33f30*/  STL [R1+0xfec], R50 ;  /* 0x000fec3201007387 */ /* 0x0001e80000100800 */
[----:B------:R-:W3:Y:S04]  /*33f40*/  LDL.LU R46, [R1+0xf94] ;  /* 0x000f9400012e7983 */ /* 0x000ee80000300800 */
[----:B------:R-:W3:Y:S04]  /*33f50*/  LDL.LU R47, [R1+0xfb8] ;  /* 0x000fb800012f7983 */ /* 0x000ee80000300800 */
[----:B------:R-:W3:Y:S04]  /*33f60*/  LDL.LU R56, [R1+0xf8c] ;  /* 0x000f8c0001387983 */ /* 0x000ee80000300800 */
[----:B------:R-:W3:Y:S04]  /*33f70*/  LDL.LU R57, [R1+0xfb0] ;  /* 0x000fb00001397983 */ /* 0x000ee80000300800 */
[----:B------:R-:W3:Y:S04]  /*33f80*/  LDL.LU R58, [R1+0xf84] ;  /* 0x000f8400013a7983 */ /* 0x000ee80000300800 */
[----:B------:R-:W3:Y:S04]  /*33f90*/  LDL.LU R59, [R1+0xfa8] ;  /* 0x000fa800013b7983 */ /* 0x000ee80000300800 */
[----:B------:R-:W3:Y:S04]  /*33fa0*/  LDL.LU R61, [R1+0xf7c] ;  /* 0x000f7c00013d7983 */ /* 0x000ee80000300800 */
[----:B0-----:R-:W3:Y:S01]  /*33fb0*/  LDL.LU R50, [R1+0xfa0] ;  /* 0x000fa00001327983 */ /* 0x001ee20000300800 */
[----:B----4-:R-:W-:-:S02]  /*33fc0*/  IADD3.X R21, PT, PT, R21, UR14, RZ, P1, !PT ;  /* 0x0000000e15157c10 */ /* 0x010fc40008ffe4ff */
[----:B------:R-:W-:Y:S02]  /*33fd0*/  IADD3 R22, P1, PT, R22, UR9, RZ ;  /* 0x0000000916167c10 */ /* 0x000fe4000ff3e0ff */
[----:B------:R-:W-:Y:S01]  /*33fe0*/  IADD3.X R23, PT, PT, R23, UR14, RZ, P2, !PT ;  /* 0x0000000e17177c10 */ /* 0x000fe200097fe4ff */
[----:B------:R-:W-:Y:S01]  /*33ff0*/  STL [R1+0x1010], R21 ;  /* 0x0010101501007387 */ /* 0x000fe20000100800 */
[----:B------:R-:W-:-:S05]  /*34000*/  IADD3 R60, P2, PT, R60, UR9, RZ ;  /* 0x000000093c3c7c10 */ /* 0x000fca000ff5e0ff */
[----:B------:R0:W-:Y:S04]  /*34010*/  STL [R1+0xfdc], R60 ;  /* 0x000fdc3c01007387 */ /* 0x0001e80000100800 */
[----:B------:R-:W-:Y:S04]  /*34020*/  STL [R1+0xfe4], R22 ;  /* 0x000fe41601007387 */ /* 0x000fe80000100800 */
[----:B0-----:R-:W4:Y:S01]  /*34030*/  LDL.LU R60, [R1+0xf74] ;  /* 0x000f7400013c7983 */ /* 0x001f220000300800 */
[----:B------:R-:W-:Y:S02]  /*34040*/  IADD3.X R6, PT, PT, R6, UR14, RZ, P3, !PT ;  /* 0x0000000e06067c10 */ /* 0x000fe40009ffe4ff */
[----:B------:R-:W-:-:S02]  /*34050*/  IADD3 R7, P3, PT, R7, UR9, RZ ;  /* 0x0000000907077c10 */ /* 0x000fc4000ff7e0ff */
[----:B------:R-:W-:Y:S01]  /*34060*/  IADD3.X R16, PT, PT, R16, UR14, RZ, P4, !PT ;  /* 0x0000000e10107c10 */ /* 0x000fe2000a7fe4ff */
[----:B------:R-:W-:Y:S04]  /*34070*/  STL [R1+0x1008], R23 ;  /* 0x0010081701007387 */ /* 0x000fe80000100800 */
[----:B------:R-:W-:Y:S04]  /*34080*/  STL [R1+0x1000], R6 ;  /* 0x0010000601007387 */ /* 0x000fe80000100800 */
[----:B------:R-:W-:Y:S04]  /*34090*/  STL [R1+0xfd4], R7 ;  /* 0x000fd40701007387 */ /* 0x000fe80000100800 */
[----:B------:R-:W-:Y:S01]  /*340a0*/  STL [R1+0xff8], R16 ;  /* 0x000ff81001007387 */ /* 0x000fe20000100800 */
[----:B--2---:R-:W-:-:S02]  /*340b0*/  IADD3 R17, P4, PT, R17, UR9, RZ ;  /* 0x0000000911117c10 */ /* 0x004fc4000ff9e0ff */
[----:B------:R-:W-:Y:S02]  /*340c0*/  IADD3.X R18, PT, PT, R18, UR14, RZ, P5, !PT ;  /* 0x0000000e12127c10 */ /* 0x000fe4000affe4ff */
[----:B------:R-:W-:Y:S02]  /*340d0*/  IADD3 R19, P5, PT, R19, UR9, RZ ;  /* 0x0000000913137c10 */ /* 0x000fe4000ffbe0ff */
[----:B------:R-:W-:Y:S02]  /*340e0*/  IADD3.X R4, PT, PT, R4, UR14, RZ, P6, !PT ;  /* 0x0000000e04047c10 */ /* 0x000fe4000b7fe4ff */
[----:B------:R-:W-:Y:S01]  /*340f0*/  IADD3 R5, P6, PT, R5, UR9, RZ ;  /* 0x0000000905057c10 */ /* 0x000fe2000ffde0ff */
[----:B------:R-:W-:Y:S01]  /*34100*/  STL [R1+0xfcc], R17 ;  /* 0x000fcc1101007387 */ /* 0x000fe20000100800 */
[----:B------:R-:W-:-:S03]  /*34110*/  IADD3.X R52, PT, PT, R52, UR14, RZ, P1, !PT ;  /* 0x0000000e34347c10 */ /* 0x000fc60008ffe4ff */
[----:B------:R-:W-:Y:S01]  /*34120*/  STL [R1+0xff0], R18 ;  /* 0x000ff01201007387 */ /* 0x000fe20000100800 */
[----:B------:R-:W-:-:S03]  /*34130*/  IADD3 R53, P1, PT, R53, UR9, RZ ;  /* 0x0000000935357c10 */ /* 0x000fc6000ff3e0ff */
[----:B------:R-:W-:Y:S01]  /*34140*/  STL [R1+0xfc4], R19 ;  /* 0x000fc41301007387 */ /* 0x000fe20000100800 */
[----:B------:R-:W-:Y:S02]  /*34150*/  IADD3.X R54, PT, PT, R54, UR14, RZ, P2, !PT ;  /* 0x0000000e36367c10 */ /* 0x000fe400097fe4ff */
[----:B------:R-:W-:Y:S01]  /*34160*/  IADD3.X R2, PT, PT, R2, UR14, RZ, P3, !PT ;  /* 0x0000000e02027c10 */ /* 0x000fe20009ffe4ff */
[----:B------:R-:W-:Y:S01]  /*34170*/  STL [R1+0xfe8], R4 ;  /* 0x000fe80401007387 */ /* 0x000fe20000100800 */
[----:B------:R-:W-:-:S03]  /*34180*/  IADD3 R51, P3, PT, R51, UR9, RZ ;  /* 0x0000000933337c10 */ /* 0x000fc6000ff7e0ff */
[----:B------:R-:W-:Y:S01]  /*34190*/  STL [R1+0xfbc], R5 ;  /* 0x000fbc0501007387 */ /* 0x000fe20000100800 */
[----:B------:R-:W-:-:S03]  /*341a0*/  IADD3 R55, P2, PT, R55, UR9, RZ ;  /* 0x0000000937377c10 */ /* 0x000fc6000ff5e0ff */
[----:B------:R-:W-:Y:S04]  /*341b0*/  STL [R1+0xfe0], R52 ;  /* 0x000fe03401007387 */ /* 0x000fe80000100800 */
[----:B------:R-:W-:Y:S04]  /*341c0*/  STL [R1+0xfb4], R53 ;  /* 0x000fb43501007387 */ /* 0x000fe80000100800 */
[----:B------:R-:W-:Y:S04]  /*341d0*/  STL [R1+0xfd8], R54 ;  /* 0x000fd83601007387 */ /* 0x000fe80000100800 */
[----:B------:R0:W-:Y:S04]  /*341e0*/  STL [R1+0xfa4], R51 ;  /* 0x000fa43301007387 */ /* 0x0001e80000100800 */
[----:B------:R-:W-:Y:S01]  /*341f0*/  STL [R1+0xfac], R55 ;  /* 0x000fac3701007387 */ /* 0x000fe20000100800 */
[----:B------:R-:W-:-:S02]  /*34200*/  IADD3.X R3, PT, PT, R3, UR14, RZ, P4, !PT ;  /* 0x0000000e03037c10 */ /* 0x000fc4000a7fe4ff */
[----:B------:R-:W-:Y:S02]  /*34210*/  IADD3 R44, P4, PT, R44, UR9, RZ ;  /* 0x000000092c2c7c10 */ /* 0x000fe4000ff9e0ff */
[----:B------:R-:W-:Y:S01]  /*34220*/  IADD3.X R45, PT, PT, R45, UR14, RZ, P5, !PT ;  /* 0x0000000e2d2d7c10 */ /* 0x000fe2000affe4ff */
[----:B0-----:R-:W2:Y:S04]  /*34230*/  LDL.LU R51, [R1+0xf98] ;  /* 0x000f980001337983 */ /* 0x001ea80000300800 */
[----:B------:R-:W-:Y:S04]  /*34240*/  STL [R1+0xfd0], R2 ;  /* 0x000fd00201007387 */ /* 0x000fe80000100800 */
[----:B------:R-:W-:Y:S01]  /*34250*/  STL [R1+0xfc8], R3 ;  /* 0x000fc80301007387 */ /* 0x000fe20000100800 */
[----:B---3--:R-:W-:-:S02]  /*34260*/  IADD3 R46, P5, PT, R46, UR9, RZ ;  /* 0x000000092e2e7c10 */ /* 0x008fc4000ffbe0ff */
[----:B------:R-:W-:Y:S02]  /*34270*/  IADD3.X R47, PT, PT, R47, UR14, RZ, P6, !PT ;  /* 0x0000000e2f2f7c10 */ /* 0x000fe4000b7fe4ff */
[----:B------:R-:W-:Y:S01]  /*34280*/  IADD3 R56, P6, PT, R56, UR9, RZ ;  /* 0x0000000938387c10 */ /* 0x000fe2000ffde0ff */
[----:B------:R-:W-:Y:S01]  /*34290*/  STL [R1+0xf9c], R44 ;  /* 0x000f9c2c01007387 */ /* 0x000fe20000100800 */
[----:B------:R-:W-:-:S03]  /*342a0*/  IADD3.X R57, PT, PT, R57, UR14, RZ, P1, !PT ;  /* 0x0000000e39397c10 */ /* 0x000fc60008ffe4ff */
[----:B------:R-:W-:Y:S01]  /*342b0*/  STL [R1+0xfc0], R45 ;  /* 0x000fc02d01007387 */ /* 0x000fe20000100800 */
[----:B------:R-:W-:-:S03]  /*342c0*/  IADD3 R58, P1, PT, R58, UR9, RZ ;  /* 0x000000093a3a7c10 */ /* 0x000fc6000ff3e0ff */
[----:B------:R-:W-:Y:S04]  /*342d0*/  STL [R1+0xf94], R46 ;  /* 0x000f942e01007387 */ /* 0x000fe80000100800 */
[----:B------:R-:W-:Y:S01]  /*342e0*/  STL [R1+0xfb8], R47 ;  /* 0x000fb82f01007387 */ /* 0x000fe20000100800 */
[----:B------:R-:W-:-:S03]  /*342f0*/  IADD3.X R59, PT, PT, R59, UR14, RZ, P2, !PT ;  /* 0x0000000e3b3b7c10 */ /* 0x000fc600097fe4ff */
[----:B------:R-:W-:Y:S01]  /*34300*/  STL [R1+0xf8c], R56 ;  /* 0x000f8c3801007387 */ /* 0x000fe20000100800 */
[----:B------:R-:W-:-:S03]  /*34310*/  IADD3 R61, P2, PT, R61, UR9, RZ ;  /* 0x000000093d3d7c10 */ /* 0x000fc6000ff5e0ff */
[----:B------:R-:W-:Y:S04]  /*34320*/  STL [R1+0xfb0], R57 ;  /* 0x000fb03901007387 */ /* 0x000fe80000100800 */
[----:B------:R-:W-:Y:S01]  /*34330*/  STL [R1+0xf84], R58 ;  /* 0x000f843a01007387 */ /* 0x000fe20000100800 */
[----:B------:R-:W-:-:S03]  /*34340*/  IADD3.X R50, PT, PT, R50, UR14, RZ, P3, !PT ;  /* 0x0000000e32327c10 */ /* 0x000fc60009ffe4ff */
[----:B------:R-:W3:Y:S04]  /*34350*/  LDL.LU R21, [R1+0xf6c] ;  /* 0x000f6c0001157983 */ /* 0x000ee80000300800 */
[----:B------:R-:W-:Y:S04]  /*34360*/  STL [R1+0xfa8], R59 ;  /* 0x000fa83b01007387 */ /* 0x000fe80000100800 */
[----:B------:R-:W3:Y:S04]  /*34370*/  LDL.LU R22, [R1+0xf90] ;  /* 0x000f900001167983 */ /* 0x000ee80000300800 */
[----:B------:R-:W-:Y:S04]  /*34380*/  STL [R1+0xf7c], R61 ;  /* 0x000f7c3d01007387 */ /* 0x000fe80000100800 */
[----:B------:R-:W3:Y:S04]  /*34390*/  LDL.LU R23, [R1+0xf64] ;  /* 0x000f640001177983 */ /* 0x000ee80000300800 */
[----:B------:R0:W-:Y:S04]  /*343a0*/  STL [R1+0xfa0], R50 ;  /* 0x000fa03201007387 */ /* 0x0001e80000100800 */
[----:B0-----:R-:W3:Y:S04]  /*343b0*/  LDL.LU R50, [R1+0xf88] ;  /* 0x000f880001327983 */ /* 0x001ee80000300800 */
[----:B------:R-:W3:Y:S04]  /*343c0*/  LDL.LU R6, [R1+0xf5c] ;  /* 0x000f5c0001067983 */ /* 0x000ee80000300800 */
[----:B------:R-:W3:Y:S04]  /*343d0*/  LDL.LU R7, [R1+0xf80] ;  /* 0x000f800001077983 */ /* 0x000ee80000300800 */
[----:B------:R-:W3:Y:S01]  /*343e0*/  LDL.LU R16, [R1+0xf54] ;  /* 0x000f540001107983 */ /* 0x000ee20000300800 */
[----:B----4-:R-:W-:-:S05]  /*343f0*/  IADD3 R60, P3, PT, R60, UR9, RZ ;  /* 0x000000093c3c7c10 */ /* 0x010fca000ff7e0ff */
        /* <DEDUP_REMOVED lines=24> */
[----:B0-----:R-:W2:Y:S01]  /*34580*/  LDL.LU R51, [R1+0xefc] ;  /* 0x000efc0001337983 */ /* 0x001ea20000300800 */
[----:B---3--:R-:W-:-:S02]  /*34590*/  IADD3 R21, P4, PT, R21, UR9, RZ ;  /* 0x0000000915157c10 */ /* 0x008fc4000ff9e0ff */
[----:B------:R-:W-:-:S03]  /*345a0*/  IADD3.X R22, PT, PT, R22, UR14, RZ, P5, !PT ;  /* 0x0000000e16167c10 */ /* 0x000fc6000affe4ff */
[----:B------:R-:W-:Y:S01]  /*345b0*/  STL [R1+0xf6c], R21 ;  /* 0x000f6c1501007387 */ /* 0x000fe20000100800 */
[----:B------:R-:W-:-:S05]  /*345c0*/  IADD3.X R50, PT, PT, R50, UR14, RZ, P6, !PT ;  /* 0x0000000e32327c10 */ /* 0x000fca000b7fe4ff */
[----:B------:R0:W-:Y:S04]  /*345d0*/  STL [R1+0xf88], R50 ;  /* 0x000f883201007387 */ /* 0x0001e80000100800 */
[----:B------:R-:W-:Y:S04]  /*345e0*/  STL [R1+0xf90], R22 ;  /* 0x000f901601007387 */ /* 0x000fe80000100800 */
[----:B0-----:R-:W3:Y:S01]  /*345f0*/  LDL.LU R50, [R1+0xf20] ;  /* 0x000f200001327983 */ /* 0x001ee20000300800 */
[----:B------:R-:W-:Y:S02]  /*34600*/  IADD3 R23, P5, PT, R23, UR9, RZ ;  /* 0x0000000917177c10 */ /* 0x000fe4000ffbe0ff */
[----:B------:R-:W-:-:S02]  /*34610*/  IADD3 R6, P6, PT, R6, UR9, RZ ;  /* 0x0000000906067c10 */ /* 0x000fc4000ffde0ff */
[----:B------:R-:W-:Y:S02]  /*34620*/  IADD3.X R7, PT, PT, R7, UR14, RZ, P1, !PT ;  /* 0x0000000e07077c10 */ /* 0x000fe40008ffe4ff */
[----:B------:R-:W-:Y:S01]  /*34630*/  IADD3 R16, P1, PT, R16, UR9, RZ ;  /* 0x0000000910107c10 */ /* 0x000fe2000ff3e0ff */
[----:B------:R-:W-:Y:S01]  /*34640*/  STL [R1+0xf64], R23 ;  /* 0x000f641701007387 */ /* 0x000fe20000100800 */
[----:B----4-:R-:W-:Y:S02]  /*34650*/  IADD3.X R17, PT, PT, R17, UR14, RZ, P2, !PT ;  /* 0x0000000e11117c10 */ /* 0x010fe400097fe4ff */
[----:B------:R-:W-:Y:S01]  /*34660*/  IADD3 R18, P2, PT, R18, UR9, RZ ;  /* 0x0000000912127c10 */ /* 0x000fe2000ff5e0ff */
        /* <DEDUP_REMOVED lines=21> */
[----:B0-----:R-:W4:Y:S01]  /*347c0*/  LDL.LU R60, [R1+0xef4] ;  /* 0x000ef400013c7983 */ /* 0x001f220000300800 */
[----:B------:R-:W-:-:S02]  /*347d0*/  IADD3 R2, P6, PT, R2, UR9, RZ ;  /* 0x0000000902027c10 */ /* 0x000fc4000ffde0ff */
[----:B------:R-:W-:Y:S02]  /*347e0*/  IADD3 R3, P1, PT, R3, UR9, RZ ;  /* 0x0000000903037c10 */ /* 0x000fe4000ff3e0ff */
[----:B------:R-:W-:Y:S02]  /*347f0*/  IADD3.X R44, PT, PT, R44, UR14, RZ, P2, !PT ;  /* 0x0000000e2c2c7c10 */ /* 0x000fe400097fe4ff */
[----:B------:R-:W-:Y:S01]  /*34800*/  IADD3 R45, P2, PT, R45, UR9, RZ ;  /* 0x000000092d2d7c10 */ /* 0x000fe2000ff5e0ff */
[----:B------:R-:W-:Y:S04]  /*34810*/  STL [R1+0xf2c], R2 ;  /* 0x000f2c0201007387 */ /* 0x000fe80000100800 */
[----:B------:R-:W-:Y:S04]  /*34820*/  STL [R1+0xf24], R3 ;  /* 0x000f240301007387 */ /* 0x000fe80000100800 */
[----:B------:R-:W-:Y:S04]  /*34830*/  STL [R1+0xf48], R44 ;  /* 0x000f482c01007387 */ /* 0x000fe80000100800 */
[----:B------:R-:W-:Y:S01]  /*34840*/  STL [R1+0xf1c], R45 ;  /* 0x000f1c2d01007387 */ /* 0x000fe20000100800 */
[----:B--2---:R-:W-:-:S02]  /*34850*/  IADD3.X R46, PT, PT, R46, UR14, RZ, P3, !PT ;  /* 0x0000000e2e2e7c10 */ /* 0x004fc40009ffe4ff */
[----:B------:R-:W-:Y:S02]  /*34860*/  IADD3 R47, P3, PT, R47, UR9, RZ ;  /* 0x000000092f2f7c10 */ /* 0x000fe4000ff7e0ff */
[----:B------:R-:W-:Y:S02]  /*34870*/  IADD3.X R56, PT, PT, R56, UR14, RZ, P4, !PT ;  /* 0x0000000e38387c10 */ /* 0x000fe4000a7fe4ff */
[----:B------:R-:W-:Y:S02]  /*34880*/  IADD3 R57, P4, PT, R57, UR9, RZ ;  /* 0x0000000939397c10 */ /* 0x000fe4000ff9e0ff */
[----:B------:R-:W-:Y:S01]  /*34890*/  IADD3.X R58, PT, PT, R58, UR14, RZ, P5, !PT ;  /* 0x0000000e3a3a7c10 */ /* 0x000fe2000affe4ff */
        /* <DEDUP_REMOVED lines=8> */
[----:B------:R-:W2:Y:S04]  /*34920*/  LDL.LU R21, [R1+0xf18] ;  /* 0x000f180001157983 */ /* 0x000ea80000300800 */
[----:B------:R-:W-:Y:S04]  /*34930*/  STL [R1+0xf04], R59 ;  /* 0x000f043b01007387 */ /* 0x000fe80000100800 */
[----:B------:R-:W2:Y:S04]  /*34940*/  LDL.LU R22, [R1+0xeec] ;  /* 0x000eec0001167983 */ /* 0x000ea80000300800 */
[----:B------:R-:W-:Y:S04]  /*34950*/  STL [R1+0xf28], R61 ;  /* 0x000f283d01007387 */ /* 0x000fe80000100800 */
[----:B------:R-:W2:Y:S04]  /*34960*/  LDL.LU R23, [R1+0xf10] ;  /* 0x000f100001177983 */ /* 0x000ea80000300800 */
[----:B------:R0:W-:Y:S04]  /*34970*/  STL [R1+0xefc], R51 ;  /* 0x000efc3301007387 */ /* 0x0001e80000100800 */
[----:B0-----:R-:W2:Y:S04]  /*34980*/  LDL.LU R51, [R1+0xee4] ;  /* 0x000ee40001337983 */ /* 0x001ea80000300800 */
[----:B------:R-:W2:Y:S04]  /*34990*/  LDL.LU R6, [R1+0xf08] ;  /* 0x000f080001067983 */ /* 0x000ea80000300800 */
[----:B------:R-:W2:Y:S04]  /*349a0*/  LDL.LU R7, [R1+0xedc] ;  /* 0x000edc0001077983 */ /* 0x000ea80000300800 */
[----:B------:R-:W2:Y:S01]  /*349b0*/  LDL.LU R16, [R1+0xf00] ;  /* 0x000f000001107983 */ /* 0x000ea20000300800 */
[----:B---3--:R-:W-:-:S05]  /*349c0*/  IADD3.X R50, PT, PT, R50, UR14, RZ, P1, !PT ;  /* 0x0000000e32327c10 */ /* 0x008fca0008ffe4ff */
        /* <DEDUP_REMOVED lines=25> */
[----:B--2---:R-:W-:-:S02]  /*34b60*/  IADD3.X R21, PT, PT, R21, UR14, RZ, P2, !PT ;  /* 0x0000000e15157c10 */ /* 0x004fc400097fe4ff */
[----:B------:R-:W-:Y:S02]  /*34b70*/  IADD3 R22, P2, PT, R22, UR9, RZ ;  /* 0x0000000916167c10 */ /* 0x000fe4000ff5e0ff */
[----:B------:R-:W-:Y:S01]  /*34b80*/  IADD3.X R23, PT, PT, R23, UR14, RZ, P3, !PT ;  /* 0x0000000e17177c10 */ /* 0x000fe20009ffe4ff */
[----:B------:R-:W-:Y:S01]  /*34b90*/  STL [R1+0xf18], R21 ;  /* 0x000f181501007387 */ /* 0x000fe20000100800 */
[----:B------:R-:W-:Y:S02]  /*34ba0*/  IADD3 R51, P3, PT, R51, UR9, RZ ;  /* 0x0000000933337c10 */ /* 0x000fe4000ff7e0ff */
[----:B------:R-:W-:-:S03]  /*34bb0*/  IADD3.X R6, PT, PT, R6, UR14, RZ, P4, !PT ;  /* 0x0000000e06067c10 */ /* 0x000fc6000a7fe4ff */
[----:B------:R0:W-:Y:S04]  /*34bc0*/  STL [R1+0xee4], R51 ;  /* 0x000ee43301007387 */ /* 0x0001e80000100800 */
[----:B------:R-:W-:Y:S01]  /*34bd0*/  STL [R1+0xeec], R22 ;  /* 0x000eec1601007387 */ /* 0x000fe20000100800 */
[----:B------:R-:W-:Y:S02]  /*34be0*/  IADD3 R7, P4, PT, R7, UR9, RZ ;  /* 0x0000000907077c10 */ /* 0x000fe4000ff9e0ff */
[----:B------:R-:W-:Y:S01]  /*34bf0*/  IADD3.X R16, PT, PT, R16, UR14, RZ, P5, !PT ;  /* 0x0000000e10107c10 */ /* 0x000fe2000affe4ff */
[----:B0-----:R-:W2:Y:S04]  /*34c00*/  LDL.LU R51, [R1+0xe7c] ;  /* 0x000e7c0001337983 */ /* 0x001ea80000300800 */
[----:B------:R-:W-:Y:S04]  /*34c10*/  STL [R1+0xf10], R23 ;  /* 0x000f101701007387 */ /* 0x000fe80000100800 */
[----:B------:R-:W-:Y:S04]  /*34c20*/  STL [R1+0xf08], R6 ;  /* 0x000f080601007387 */ /* 0x000fe80000100800 */
[----:B------:R-:W-:Y:S01]  /*34c30*/  STL [R1+0xedc], R7 ;  /* 0x000edc0701007387 */ /* 0x000fe20000100800 */
[----:B---3--:R-:W-:-:S02]  /*34c40*/  IADD3 R17, P5, PT, R17, UR9, RZ ;  /* 0x0000000911117c10 */ /* 0x008fc4000ffbe0ff */
        /* <DEDUP_REMOVED lines=20> */
[----:B------:R-:W-:Y:S04]  /*34d90*/  STL [R1+0xeb4], R55 ;  /* 0x000eb43701007387 */ /* 0x000fe80000100800 */
[----:B0-----:R-:W3:Y:S01]  /*34da0*/  LDL.LU R50, [R1+0xea0] ;  /* 0x000ea00001327983 */ /* 0x001ee20000300800 */
[----:B------:R-:W-:-:S02]  /*34db0*/  IADD3.X R3, PT, PT, R3, UR14, RZ, P5, !PT ;  /* 0x0000000e03037c10 */ /* 0x000fc4000affe4ff */
[----:B------:R-:W-:Y:S02]  /*34dc0*/  IADD3 R44, P5, PT, R44, UR9, RZ ;  /* 0x000000092c2c7c10 */ /* 0x000fe4000ffbe0ff */
[----:B------:R-:W-:Y:S01]  /*34dd0*/  IADD3.X R45, PT, PT, R45, UR14, RZ, P6, !PT ;  /* 0x0000000e2d2d7c10 */ /* 0x000fe2000b7fe4ff */
[----:B------:R-:W-:Y:S04]  /*34de0*/  STL [R1+0xed8], R2 ;  /* 0x000ed80201007387 */ /* 0x000fe80000100800 */
[----:B------:R-:W-:Y:S01]  /*34df0*/  STL [R1+0xed0], R3 ;  /* 0x000ed00301007387 */ /* 0x000fe20000100800 */
[----:B----4-:R-:W-:Y:S02]  /*34e00*/  IADD3 R46, P6, PT, R46, UR9, RZ ;  /* 0x000000092e2e7c10 */ /* 0x010fe4000ffde0ff */
[----:B------:R-:W-:-:S02]  /*34e10*/  IADD3.X R47, PT, PT, R47, UR14, RZ, P1, !PT ;  /* 0x0000000e2f2f7c10 */ /* 0x000fc40008ffe4ff */
        /* <DEDUP_REMOVED lines=23> */
[----:B--2---:R-:W-:-:S05]  /*34f90*/  IADD3 R51, P4, PT, R51, UR9, RZ ;  /* 0x0000000933337c10 */ /* 0x004fca000ff9e0ff */
        /* <DEDUP_REMOVED lines=25> */
[----:B----4-:R-:W-:-:S02]  /*35130*/  IADD3 R21, P5, PT, R21, UR9, RZ ;  /* 0x0000000915157c10 */ /* 0x010fc4000ffbe0ff */
[----:B------:R-:W-:-:S03]  /*35140*/  IADD3.X R22, PT, PT, R22, UR14, RZ, P6, !PT ;  /* 0x0000000e16167c10 */ /* 0x000fc6000b7fe4ff */
[----:B------:R-:W-:Y:S01]  /*35150*/  STL [R1+0xe74], R21 ;  /* 0x000e741501007387 */ /* 0x000fe20000100800 */
[----:B------:R-:W-:-:S05]  /*35160*/  IADD3.X R60, PT, PT, R60, UR14, RZ, P1, !PT ;  /* 0x0000000e3c3c7c10 */ /* 0x000fca0008ffe4ff */
[----:B------:R0:W-:Y:S04]  /*35170*/  STL [R1+0xe90], R60 ;  /* 0x000e903c01007387 */ /* 0x0001e80000100800 */
[----:B------:R-:W-:Y:S04]  /*35180*/  STL [R1+0xe98], R22 ;  /* 0x000e981601007387 */ /* 0x000fe80000100800 */
[----:B0-----:R-:W4:Y:S01]  /*35190*/  LDL.LU R60, [R1+0xe28] ;  /* 0x000e2800013c7983 */ /* 0x001f220000300800 */
[----:B------:R-:W-:Y:S02]  /*351a0*/  IADD3 R23, P6, PT, R23, UR9, RZ ;  /* 0x0000000917177c10 */ /* 0x000fe4000ffde0ff */
[----:B------:R-:W-:-:S02]  /*351b0*/  IADD3 R6, P1, PT, R6, UR9, RZ ;  /* 0x0000000906067c10 */ /* 0x000fc4000ff3e0ff */
        /* <DEDUP_REMOVED lines=24> */
[----:B------:R0:W-:Y:S01]  /*35340*/  STL [R1+0xe58], R51 ;  /* 0x000e583301007387 */ /* 0x0001e20000100800 */
[----:B------:R-:W-:-:S03]  /*35350*/  IADD3 R2, P1, PT, R2, UR9, RZ ;  /* 0x0000000902027c10 */ /* 0x000fc6000ff3e0ff */
[----:B------:R-:W-:Y:S01]  /*35360*/  STL [R1+0xe60], R55 ;  /* 0x000e603701007387 */ /* 0x000fe20000100800 */
[----:B------:R-:W-:Y:S02]  /*35370*/  IADD3 R3, P2, PT, R3, UR9, RZ ;  /* 0x0000000903037c10 */ /* 0x000fe4000ff5e0ff */
[----:B------:R-:W-:Y:S02]  /*35380*/  IADD3.X R44, PT, PT, R44, UR14, RZ, P3, !PT ;  /* 0x0000000e2c2c7c10 */ /* 0x000fe40009ffe4ff */
[----:B------:R-:W-:Y:S01]  /*35390*/  IADD3 R45, P3, PT, R45, UR9, RZ ;  /* 0x000000092d2d7c10 */ /* 0x000fe2000ff7e0ff */
[----:B0-----:R-:W2:Y:S04]  /*353a0*/  LDL.LU R51, [R1+0xdfc] ;  /* 0x000dfc0001337983 */ /* 0x001ea80000300800 */
[----:B------:R-:W-:Y:S04]  /*353b0*/  STL [R1+0xe34], R2 ;  /* 0x000e340201007387 */ /* 0x000fe80000100800 */
[----:B------:R-:W-:Y:S04]  /*353c0*/  STL [R1+0xe2c], R3 ;  /* 0x000e2c0301007387 */ /* 0x000fe80000100800 */
[----:B------:R-:W-:Y:S04]  /*353d0*/  STL [R1+0xe50], R44 ;  /* 0x000e502c01007387 */ /* 0x000fe80000100800 */
[----:B------:R-:W-:Y:S01]  /*353e0*/  STL [R1+0xe24], R45 ;  /* 0x000e242d01007387 */ /* 0x000fe20000100800 */
[----:B---3--:R-:W-:-:S02]  /*353f0*/  IADD3.X R46, PT, PT, R46, UR14, RZ, P4, !PT ;  /* 0x0000000e2e2e7c10 */ /* 0x008fc4000a7fe4ff */
        /* <DEDUP_REMOVED lines=22> */
[----:B----4-:R-:W-:-:S05]  /*35560*/  IADD3.X R60, PT, PT, R60, UR14, RZ, P2, !PT ;  /* 0x0000000e3c3c7c10 */ /* 0x010fca00097fe4ff */
        /* <DEDUP_REMOVED lines=25> */
[----:B---3--:R-:W-:-:S02]  /*35700*/  IADD3.X R21, PT, PT, R21, UR14, RZ, P3, !PT ;  /* 0x0000000e15157c10 */ /* 0x008fc40009ffe4ff */
[----:B------:R-:W-:Y:S02]  /*35710*/  IADD3 R22, P3, PT, R22, UR9, RZ ;  /* 0x0000000916167c10 */ /* 0x000fe4000ff7e0ff */
[----:B------:R-:W-:Y:S01]  /*35720*/  IADD3.X R23, PT, PT, R23, UR14, RZ, P4, !PT ;  /* 0x0000000e17177c10 */ /* 0x000fe2000a7fe4ff */
[----:B------:R-:W-:Y:S01]  /*35730*/  STL [R1+0xe20], R21 ;  /* 0x000e201501007387 */ /* 0x000fe20000100800 */
[----:B------:R-:W-:-:S05]  /*35740*/  IADD3 R50, P4, PT, R50, UR9, RZ ;  /* 0x0000000932327c10 */ /* 0x000fca000ff9e0ff */
[----:B------:R0:W-:Y:S04]  /*35750*/  STL [R1+0xdec], R50 ;  /* 0x000dec3201007387 */ /* 0x0001e80000100800 */
[----:B------:R-:W-:Y:S04]  /*35760*/  STL [R1+0xdf4], R22 ;  /* 0x000df41601007387 */ /* 0x000fe80000100800 */
[----:B0-----:R-:W3:Y:S01]  /*35770*/  LDL.LU R50, [R1+0xd84] ;  /* 0x000d840001327983 */ /* 0x001ee20000300800 */
[----:B------:R-:W-:Y:S02]  /*35780*/  IADD3.X R6, PT, PT, R6, UR14, RZ, P5, !PT ;  /* 0x0000000e06067c10 */ /* 0x000fe4000affe4ff */
[----:B------:R-:W-:-:S02]  /*35790*/  IADD3 R7, P5, PT, R7, UR9, RZ ;  /* 0x0000000907077c10 */ /* 0x000fc4000ffbe0ff */
[----:B------:R-:W-:Y:S01]  /*357a0*/  IADD3.X R16, PT, PT, R16, UR14, RZ, P6, !PT ;  /* 0x0000000e10107c10 */ /* 0x000fe2000b7fe4ff */
[----:B------:R-:W-:Y:S04]  /*357b0*/  STL [R1+0xe18], R23 ;  /* 0x000e181701007387 */ /* 0x000fe80000100800 */
[----:B------:R-:W-:Y:S04]  /*357c0*/  STL [R1+0xe10], R6 ;  /* 0x000e100601007387 */ /* 0x000fe80000100800 */
[----:B------:R-:W-:Y:S01]  /*357d0*/  STL [R1+0xde4], R7 ;  /* 0x000de40701007387 */ /* 0x000fe20000100800 */
[----:B----4-:R-:W-:-:S02]  /*357e0*/  IADD3 R17, P6, PT, R17, UR9, RZ ;  /* 0x0000000911117c10 */ /* 0x010fc4000ffde0ff */
        /* <DEDUP_REMOVED lines=21> */
[----:B0-----:R-:W4:Y:S01]  /*35940*/  LDL.LU R60, [R1+0xda8] ;  /* 0x000da800013c7983 */ /* 0x001f220000300800 */
[----:B------:R-:W-:-:S02]  /*35950*/  IADD3.X R3, PT, PT, R3, UR14, RZ, P6, !PT ;  /* 0x0000000e03037c10 */ /* 0x000fc4000b7fe4ff */
[----:B------:R-:W-:Y:S02]  /*35960*/  IADD3 R44, P6, PT, R44, UR9, RZ ;  /* 0x000000092c2c7c10 */ /* 0x000fe4000ffde0ff */
        /* <DEDUP_REMOVED lines=55> */
[----:B------:R-:W-:-:S03]  /*35ce0*/  IADD3.X R22, PT, PT, R22, UR14, RZ, P1, !PT ;  /* 0x0000000e16167c10 */ /* 0x000fc60008ffe4ff */
[----:B------:R-:W-:Y:S01]  /*35cf0*/  STL [R1+0xd7c], R21 ;  /* 0x000d7c1501007387 */ /* 0x000fe20000100800 */
[----:B------:R-:W-:Y:S02]  /*35d00*/  IADD3 R23, P1, PT, R23, UR9, RZ ;  /* 0x0000000917177c10 */ /* 0x000fe4000ff3e0ff */
[----:B------:R-:W-:Y:S02]  /*35d10*/  IADD3.X R51, PT, PT, R51, UR14, RZ, P2, !PT ;  /* 0x0000000e33337c10 */ /* 0x000fe400097fe4ff */
[----:B------:R-:W-:-:S03]  /*35d20*/  IADD3 R6, P2, PT, R6, UR9, RZ ;  /* 0x0000000906067c10 */ /* 0x000fc6000ff5e0ff */
[----:B------:R0:W-:Y:S04]  /*35d30*/  STL [R1+0xd98], R51 ;  /* 0x000d983301007387 */ /* 0x0001e80000100800 */
[----:B------:R-:W-:Y:S01]  /*35d40*/  STL [R1+0xda0], R22 ;  /* 0x000da01601007387 */ /* 0x000fe20000100800 */
        /* <DEDUP_REMOVED lines=31> */
[----:B------:R-:W-:Y:S01]  /*35f40*/  IADD3 R45, P4, PT, R45, UR9, RZ ;  /* 0x000000092d2d7c10 */ /* 0x000fe2000ff9e0ff */
[----:B------:R-:W-:Y:S04]  /*35f50*/  STL [R1+0xd3c], R2 ;  /* 0x000d3c0201007387 */ /* 0x000fe80000100800 */
[----:B------:R-:W-:Y:S04]  /*35f60*/  STL [R1+0xd34], R3 ;  /* 0x000d340301007387 */ /* 0x000fe80000100800 */
[----:B------:R-:W-:Y:S01]  /*35f70*/  STL [R1+0xd58], R44 ;  /* 0x000d582c01007387 */ /* 0x000fe20000100800 */
[----:B----4-:R-:W-:-:S02]  /*35f80*/  IADD3.X R46, PT, PT, R46, UR14, RZ, P5, !PT ;  /* 0x0000000e2e2e7c10 */ /* 0x010fc4000affe4ff */
[----:B------:R-:W-:Y:S02]  /*35f90*/  IADD3 R47, P5, PT, R47, UR9, RZ ;  /* 0x000000092f2f7c10 */ /* 0x000fe4000ffbe0ff */
[----:B------:R-:W-:Y:S02]  /*35fa0*/  IADD3.X R56, PT, PT, R56, UR14, RZ, P6, !PT ;  /* 0x0000000e38387c10 */ /* 0x000fe4000b7fe4ff */
[----:B------:R-:W-:Y:S01]  /*35fb0*/  IADD3 R57, P6, PT, R57, UR9, RZ ;  /* 0x0000000939397c10 */ /* 0x000fe2000ffde0ff */
        /* <DEDUP_REMOVED lines=245> */
[----:B------:R-:W-:Y:S04]  /*36f10*/  STL [R1+0xbf4], R7 ;  /* 0x000bf40701007387 */ /* 0x000fe80000100800 */
[----:B------:R-:W-:Y:S01]  /*36f20*/  STL [R1+0xc18], R16 ;  /* 0x000c181001007387 */ /* 0x000fe20000100800 */
[----:B---3--:R-:W-:-:S02]  /*36f30*/  IADD3 R17, P2, PT, R17, UR9, RZ ;  /* 0x0000000911117c10 */ /* 0x008fc4000ff5e0ff */
        /* <DEDUP_REMOVED lines=25> */
[----:B------:R-:W-:Y:S04]  /*370d0*/  STL [R1+0xbe8], R3 ;  /* 0x000be80301007387 */ /* 0x000fe80000100800 */
[----:B------:R-:W-:Y:S04]  /*370e0*/  STL [R1+0xbbc], R44 ;  /* 0x000bbc2c01007387 */ /* 0x000fe80000100800 */
[----:B------:R-:W-:Y:S01]  /*370f0*/  STL [R1+0xbe0], R45 ;  /* 0x000be02d01007387 */ /* 0x000fe20000100800 */
[----:B----4-:R-:W-:-:S02]  /*37100*/  IADD3 R46, P3, PT, R46, UR9, RZ ;  /* 0x000000092e2e7c10 */ /* 0x010fc4000ff7e0ff */
        /* <DEDUP_REMOVED lines=278> */
[----:B----4-:R-:W-:-:S02]  /*38270*/  IADD3.X R46, PT, PT, R46, UR14, RZ, P2, !PT ;  /* 0x0000000e2e2e7c10 */ /* 0x010fc400097fe4ff */
        /* <DEDUP_REMOVED lines=275> */
[----:B------:R0:W-:Y:S04]  /*393b0*/  STL [R1+0x900], R3 ;  /* 0x0009000301007387 */ /* 0x0001e80000100800 */
[----:B------:R1:W-:Y:S04]  /*393c0*/  STL [R1+0x8d4], R44 ;  /* 0x0008d42c01007387 */ /* 0x0003e80000100800 */
[----:B------:R0:W-:Y:S01]  /*393d0*/  STL [R1+0x8f8], R45 ;  /* 0x0008f82d01007387 */ /* 0x0001e20000100800 */
[----:B----4-:R-:W-:-:S02]  /*393e0*/  IADD3 R46, P6, PT, R46, UR9, RZ ;  /* 0x000000092e2e7c10 */ /* 0x010fc4000ffde0ff */
[----:B------:R-:W-:Y:S02]  /*393f0*/  IADD3.X R47, PT, PT, R47, UR14, RZ, P1, !PT ;  /* 0x0000000e2f2f7c10 */ /* 0x000fe40008ffe4ff */
[----:B------:R-:W-:Y:S02]  /*39400*/  IADD3 R56, P1, PT, R56, UR9, RZ ;  /* 0x0000000938387c10 */ /* 0x000fe4000ff3e0ff */
[----:B------:R-:W-:Y:S02]  /*39410*/  IADD3.X R57, PT, PT, R57, UR14, RZ, P2, !PT ;  /* 0x0000000e39397c10 */ /* 0x000fe400097fe4ff */
[----:B------:R-:W-:Y:S01]  /*39420*/  IADD3 R58, P2, PT, R58, UR9, RZ ;  /* 0x000000093a3a7c10 */ /* 0x000fe2000ff5e0ff */
[----:B------:R4:W-:Y:S04]  /*39430*/  STL [R1+0x8cc], R46 ;  /* 0x0008cc2e01007387 */ /* 0x0009e80000100800 */
[----:B------:R0:W-:Y:S01]  /*39440*/  STL [R1+0x8f0], R47 ;  /* 0x0008f02f01007387 */ /* 0x0001e20000100800 */
[----:B------:R-:W-:-:S03]  /*39450*/  IADD3.X R59, PT, PT, R59, UR14, RZ, P3, !PT ;  /* 0x0000000e3b3b7c10 */ /* 0x000fc60009ffe4ff */
[----:B------:R0:W-:Y:S01]  /*39460*/  STL [R1+0x8c4], R56 ;  /* 0x0008c43801007387 */ /* 0x0001e20000100800 */
[----:B------:R-:W-:-:S03]  /*39470*/  IADD3 R61, P3, PT, R61, UR9, RZ ;  /* 0x000000093d3d7c10 */ /* 0x000fc6000ff7e0ff */
[----:B------:R0:W-:Y:S04]  /*39480*/  STL [R1+0x8e8], R57 ;  /* 0x0008e83901007387 */ /* 0x0001e80000100800 */
[----:B------:R0:W-:Y:S01]  /*39490*/  STL [R1+0x8bc], R58 ;  /* 0x0008bc3a01007387 */ /* 0x0001e20000100800 */
[----:B------:R-:W-:-:S03]  /*394a0*/  IADD3.X R60, PT, PT, R60, UR14, RZ, P4, !PT ;  /* 0x0000000e3c3c7c10 */ /* 0x000fc6000a7fe4ff */
[----:B------:R-:W3:Y:S04]  /*394b0*/  LDL.LU R21, [R1+0x8a4] ;  /* 0x0008a40001157983 */ /* 0x000ee80000300800 */
[----:B------:R0:W-:Y:S04]  /*394c0*/  STL [R1+0x8e0], R59 ;  /* 0x0008e03b01007387 */ /* 0x0001e80000100800 */
[----:B------:R-:W3:Y:S04]  /*394d0*/  LDL.LU R22, [R1+0x8c8] ;  /* 0x0008c80001167983 */ /* 0x000ee80000300800 */
[----:B------:R0:W-:Y:S04]  /*394e0*/  STL [R1+0x8b4], R61 ;  /* 0x0008b43d01007387 */ /* 0x0001e80000100800 */
[----:B------:R-:W3:Y:S04]  /*394f0*/  LDL.LU R23, [R1+0x89c] ;  /* 0x00089c0001177983 */ /* 0x000ee80000300800 */
[----:B------:R1:W-:Y:S04]  /*39500*/  STL [R1+0x8d8], R60 ;  /* 0x0008d83c01007387 */ /* 0x0003e80000100800 */
[----:B0-----:R-:W3:Y:S04]  /*39510*/  LDL.LU R3, [R1+0x8c0] ;  /* 0x0008c00001037983 */ /* 0x001ee80000300800 */
[----:B------:R-:W3:Y:S04]  /*39520*/  LDL.LU R6, [R1+0x894] ;  /* 0x0008940001067983 */ /* 0x000ee80000300800 */
[----:B------:R-:W3:Y:S04]  /*39530*/  LDL.LU R7, [R1+0x8b8] ;  /* 0x0008b80001077983 */ /* 0x000ee80000300800 */
[----:B------:R-:W3:Y:S01]  /*39540*/  LDL.LU R16, [R1+0x88c] ;  /* 0x00088c0001107983 */ /* 0x000ee20000300800 */
        /* <DEDUP_REMOVED lines=12> */
[----:B-1----:R-:W2:Y:S04]  /*39610*/  LDL.LU R44, [R1+0x888] ;  /* 0x00088800012c7983 */ /* 0x002ea80000300800 */
[----:B------:R-:W2:Y:S04]  /*39620*/  LDL.LU R45, [R1+0x1538] ;  /* 0x00153800012d7983 */ /* 0x000ea80000300800 */
[----:B----4-:R-:W4:Y:S04]  /*39630*/  LDL.LU R46, [R1+0x880] ;  /* 0x00088000012e7983 */ /* 0x010f280000300800 */
[----:B------:R-:W4:Y:S01]  /*39640*/  LDL.LU R47, [R1+0x1534] ;  /* 0x00153400012f7983 */ /* 0x000f220000300800 */
        /* <DEDUP_REMOVED lines=8> */
[----:B0-----:R-:W3:Y:S04]  /*396d0*/  LDL.LU R51, [R1+0x1078] ;  /* 0x0010780001337983 */ /* 0x001ee80000300800 */
[----:B-1----:R-:W3:Y:S01]  /*396e0*/  LDL.LU R50, [R1+0x1524] ;  /* 0x0015240001327983 */ /* 0x002ee20000300800 */
[----:B------:R-:W-:-:S02]  /*396f0*/  IADD3 R21, P5, PT, R21, UR9, RZ ;  /* 0x0000000915157c10 */ /* 0x000fc4000ffbe0ff */
[----:B------:R-:W-:-:S03]  /*39700*/  IADD3.X R3, PT, PT, R3, UR14, RZ, P1, !PT ;  /* 0x0000000e03037c10 */ /* 0x000fc60008ffe4ff */
[----:B------:R-:W-:Y:S04]  /*39710*/  STL [R1+0x8a4], R21 ;  /* 0x0008a41501007387 */ /* 0x000fe80000100800 */
[----:B------:R0:W-:Y:S02]  /*39720*/  STL [R1+0x8c0], R3 ;  /* 0x0008c00301007387 */ /* 0x0001e40000100800 */
[----:B0-----:R-:W0:Y:S01]  /*39730*/  LDC R3, c[0x0][0x3ac] ;  /* 0x0000eb00ff037b82 */ /* 0x001e220000000800 */
[----:B------:R-:W-:Y:S02]  /*39740*/  IADD3.X R22, PT, PT, R22, UR14, RZ, P6, !PT ;  /* 0x0000000e16167c10 */ /* 0x000fe4000b7fe4ff */
[----:B------:R-:W-:Y:S02]  /*39750*/  IADD3 R23, P6, PT, R23, UR9, RZ ;  /* 0x0000000917177c10 */ /* 0x000fe4000ffde0ff */
[----:B------:R-:W-:-:S02]  /*39760*/  IADD3 R6, P1, PT, R6, UR9, RZ ;  /* 0x0000000906067c10 */ /* 0x000fc4000ff3e0ff */
[----:B------:R-:W-:Y:S02]  /*39770*/  IADD3.X R7, PT, PT, R7, UR14, RZ, P2, !PT ;  /* 0x0000000e07077c10 */ /* 0x000fe400097fe4ff */
[----:B------:R-:W-:Y:S01]  /*39780*/  IADD3 R16, P2, PT, R16, UR9, RZ ;  /* 0x0000000910107c10 */ /* 0x000fe2000ff5e0ff */
[----:B------:R-:W-:Y:S04]  /*39790*/  STL [R1+0x8c8], R22 ;  /* 0x0008c81601007387 */ /* 0x000fe80000100800 */
[----:B------:R-:W-:Y:S04]  /*397a0*/  STL [R1+0x89c], R23 ;  /* 0x00089c1701007387 */ /* 0x000fe80000100800 */
[----:B------:R-:W-:Y:S04]  /*397b0*/  STL [R1+0x894], R6 ;  /* 0x0008940601007387 */ /* 0x000fe80000100800 */
[----:B------:R-:W-:Y:S04]  /*397c0*/  STL [R1+0x8b8], R7 ;  /* 0x0008b80701007387 */ /* 0x000fe80000100800 */
[----:B------:R-:W-:Y:S01]  /*397d0*/  STL [R1+0x88c], R16 ;  /* 0x00088c1001007387 */ /* 0x000fe20000100800 */
[----:B0-----:R-:W-:Y:S01]  /*397e0*/  IMAD.SHL.U32 R3, R3, 0x80, RZ ;  /* 0x0000008003037824 */ /* 0x001fe200078e00ff */
[----:B--2---:R-:W-:-:S02]  /*397f0*/  IADD3.X R17, PT, PT, R17, UR14, RZ, P3, !PT ;  /* 0x0000000e11117c10 */ /* 0x004fc40009ffe4ff */
[----:B------:R-:W-:Y:S02]  /*39800*/  IADD3 R18, P3, PT, R18, UR9, RZ ;  /* 0x0000000912127c10 */ /* 0x000fe4000ff7e0ff */
[----:B------:R-:W-:Y:S02]  /*39810*/  IADD3.X R19, PT, PT, R19, UR14, RZ, P4, !PT ;  /* 0x0000000e13137c10 */ /* 0x000fe4000a7fe4ff */
[----:B------:R-:W-:Y:S02]  /*39820*/  IADD3 R4, P4, PT, R3, R4, RZ ;  /* 0x0000000403047210 */ /* 0x000fe40007f9e0ff */
[----:B------:R-:W-:Y:S01]  /*39830*/  IADD3.X R5, PT, PT, R5, UR14, RZ, P5, !PT ;  /* 0x0000000e05057c10 */ /* 0x000fe2000affe4ff */
[----:B------:R-:W-:Y:S01]  /*39840*/  STL [R1+0x8b0], R17 ;  /* 0x0008b01101007387 */ /* 0x000fe20000100800 */
[----:B------:R-:W-:-:S03]  /*39850*/  IADD3 R52, P5, PT, R3, R52, RZ ;  /* 0x0000003403347210 */ /* 0x000fc60007fbe0ff */
[----:B------:R-:W-:Y:S01]  /*39860*/  STL [R1+0x884], R18 ;  /* 0x0008841201007387 */ /* 0x000fe20000100800 */
[----:B------:R-:W-:-:S03]  /*39870*/  IADD3.X R53, PT, PT, R53, UR14, RZ, P6, !PT ;  /* 0x0000000e35357c10 */ /* 0x000fc6000b7fe4ff */
[----:B------:R-:W-:Y:S01]  /*39880*/  STL [R1+0x8a8], R19 ;  /* 0x0008a81301007387 */ /* 0x000fe20000100800 */
[----:B------:R-:W-:Y:S02]  /*39890*/  IADD3 R54, P6, PT, R3, R54, RZ ;  /* 0x0000003603367210 */ /* 0x000fe40007fde0ff */
[----:B------:R-:W-:Y:S01]  /*398a0*/  IADD3.X R55, PT, PT, R55, UR14, RZ, P1, !PT ;  /* 0x0000000e37377c10 */ /* 0x000fe20008ffe4ff */
[----:B------:R-:W-:Y:S01]  /*398b0*/  STL [R1+0x1084], R4 ;  /* 0x0010840401007387 */ /* 0x000fe20000100800 */
[----:B------:R-:W-:-:S03]  /*398c0*/  IADD3 R2, P1, PT, R3, R2, RZ ;  /* 0x0000000203027210 */ /* 0x000fc60007f3e0ff */
[----:B------:R-:W-:Y:S04]  /*398d0*/  STL [R1+0x8a0], R5 ;  /* 0x0008a00501007387 */ /* 0x000fe80000100800 */
[----:B------:R-:W-:Y:S04]  /*398e0*/  STL [R1+0x108c], R52 ;  /* 0x00108c3401007387 */ /* 0x000fe80000100800 */
[----:B------:R-:W-:Y:S04]  /*398f0*/  STL [R1+0x898], R53 ;  /* 0x0008983501007387 */ /* 0x000fe80000100800 */
[----:B------:R-:W-:Y:S04]  /*39900*/  STL [R1+0x1094], R54 ;  /* 0x0010943601007387 */ /* 0x000fe80000100800 */
[----:B------:R0:W-:Y:S01]  /*39910*/  STL [R1+0x109c], R2 ;  /* 0x00109c0201007387 */ /* 0x0001e20000100800 */
[----:B------:R-:W-:-:S02]  /*39920*/  IADD3.X R44, PT, PT, R44, UR14, RZ, P2, !PT ;  /* 0x0000000e2c2c7c10 */ /* 0x000fc400097fe4ff */
[C---:B------:R-:W-:Y:S02]  /*39930*/  IADD3 R45, P2, PT, R3.reuse, R45, RZ ;  /* 0x0000002d032d7210 */ /* 0x040fe40007f5e0ff */
[----:B----4-:R-:W-:Y:S02]  /*39940*/  IADD3.X R46, PT, PT, R46, UR14, RZ, P3, !PT ;  /* 0x0000000e2e2e7c10 */ /* 0x010fe40009ffe4ff */
[----:B------:R-:W-:Y:S01]  /*39950*/  IADD3 R47, P3, PT, R3, R47, RZ ;  /* 0x0000002f032f7210 */ /* 0x000fe20007f7e0ff */
[----:B------:R1:W-:Y:S01]  /*39960*/  STL [R1+0x890], R55 ;  /* 0x0008903701007387 */ /* 0x0003e20000100800 */
[----:B0-----:R-:W-:-:S03]  /*39970*/  SHF.R.S32.HI R2, RZ, 0x1f, R3 ;  /* 0x0000001fff027819 */ /* 0x001fc60000011403 */
[----:B------:R0:W-:Y:S04]  /*39980*/  STL [R1+0x888], R44 ;  /* 0x0008882c01007387 */ /* 0x0001e80000100800 */
[----:B------:R2:W-:Y:S04]  /*39990*/  STL [R1+0x1538], R45 ;  /* 0x0015382d01007387 */ /* 0x0005e80000100800 */
[----:B------:R4:W-:Y:S04]  /*399a0*/  STL [R1+0x880], R46 ;  /* 0x0008802e01007387 */ /* 0x0009e80000100800 */
[----:B------:R0:W-:Y:S01]  /*399b0*/  STL [R1+0x1534], R47 ;  /* 0x0015342f01007387 */ /* 0x0001e20000100800 */
[C---:B---3--:R-:W-:Y:S01]  /*399c0*/  IMAD.X R56, R2.reuse, 0x1, R56, P4 ;  /* 0x0000000102387824 */ /* 0x048fe200020e0638 */
[C---:B------:R-:W-:Y:S01]  /*399d0*/  IADD3 R57, P4, PT, R3.reuse, R57, RZ ;  /* 0x0000003903397210 */ /* 0x040fe20007f9e0ff */
[C---:B------:R-:W-:Y:S01]  /*399e0*/  IMAD.X R58, R2.reuse, 0x1, R58, P5 ;  /* 0x00000001023a7824 */ /* 0x040fe200028e063a */
[C---:B------:R-:W-:Y:S01]  /*399f0*/  IADD3 R59, P5, PT, R3.reuse, R59, RZ ;  /* 0x0000003b033b7210 */ /* 0x040fe20007fbe0ff */
[----:B------:R-:W-:Y:S01]  /*39a00*/  IMAD.X R61, R2, 0x1, R61, P6 ;  /* 0x00000001023d7824 */ /* 0x000fe200030e063d */
[----:B------:R3:W-:Y:S04]  /*39a10*/  STL [R1+0x87c], R56 ;  /* 0x00087c3801007387 */ /* 0x0007e80000100800 */
[----:B------:R0:W-:Y:S01]  /*39a20*/  STL [R1+0x1530], R57 ;  /* 0x0015303901007387 */ /* 0x0001e20000100800 */
[----:B------:R-:W-:-:S03]  /*39a30*/  IADD3 R60, P6, PT, R3, R60, RZ ;  /* 0x0000003c033c7210 */ /* 0x000fc60007fde0ff */
[----:B------:R0:W-:Y:S01]  /*39a40*/  STL [R1+0x1070], R58 ;  /* 0x0010703a01007387 */ /* 0x0001e20000100800 */
[----:B------:R-:W-:-:S03]  /*39a50*/  IMAD.X R51, R2, 0x1, R51, P1 ;  /* 0x0000000102337824 */ /* 0x000fc600008e0633 */
[----:B------:R0:W-:Y:S04]  /*39a60*/  STL [R1+0x152c], R59 ;  /* 0x00152c3b01007387 */ /* 0x0001e80000100800 */
[----:B------:R0:W-:Y:S01]  /*39a70*/  STL [R1+0x1074], R61 ;  /* 0x0010743d01007387 */ /* 0x0001e20000100800 */
[----:B------:R-:W-:-:S03]  /*39a80*/  IADD3 R50, P1, PT, R3, R50, RZ ;  /* 0x0000003203327210 */ /* 0x000fc60007f3e0ff */
[----:B------:R-:W3:Y:S04]  /*39a90*/  LDL.LU R27, [R1+0x1080] ;  /* 0x00108000011b7983 */ /* 0x000ee80000300800 */
[----:B------:R0:W-:Y:S04]  /*39aa0*/  STL [R1+0x1528], R60 ;  /* 0x0015283c01007387 */ /* 0x0001e80000100800 */
[----:B------:R-:W3:Y:S04]  /*39ab0*/  LDL.LU R8, [R1+0x151c] ;  /* 0x00151c0001087983 */ /* 0x000ee80000300800 */
[----:B------:R0:W-:Y:S04]  /*39ac0*/  STL [R1+0x1078], R51 ;  /* 0x0010783301007387 */ /* 0x0001e80000100800 */
[----:B------:R-:W3:Y:S04]  /*39ad0*/  LDL.LU R9, [R1+0x107c] ;  /* 0x00107c0001097983 */ /* 0x000ee80000300800 */
        /* <DEDUP_REMOVED lines=17> */
[----:B0-----:R-:W3:Y:S04]  /*39bf0*/  LDL.LU R44, [R1+0x14d4] ;  /* 0x0014d400012c7983 */ /* 0x001ee80000300800 */
[----:B--2---:R-:W2:Y:S04]  /*39c00*/  LDL.LU R45, [R1+0x14f8] ;  /* 0x0014f800012d7983 */ /* 0x004ea80000300800 */
[----:B----4-:R-:W4:Y:S04]  /*39c10*/  LDL.LU R46, [R1+0x14cc] ;  /* 0x0014cc00012e7983 */ /* 0x010f280000300800 */
[----:B------:R-:W4:Y:S04]  /*39c20*/  LDL.LU R47, [R1+0x14f0] ;  /* 0x0014f000012f7983 */ /* 0x000f280000300800 */
[----:B---3--:R-:W3:Y:S04]  /*39c30*/  LDL.LU R56, [R1+0x14c4] ;  /* 0x0014c40001387983 */ /* 0x008ee80000300800 */
[----:B------:R-:W3:Y:S04]  /*39c40*/  LDL.LU R57, [R1+0x14e8] ;  /* 0x0014e80001397983 */ /* 0x000ee80000300800 */
[----:B------:R-:W3:Y:S04]  /*39c50*/  LDL.LU R58, [R1+0x14bc] ;  /* 0x0014bc00013a7983 */ /* 0x000ee80000300800 */
[----:B------:R-:W3:Y:S04]  /*39c60*/  LDL.LU R59, [R1+0x14e0] ;  /* 0x0014e000013b7983 */ /* 0x000ee80000300800 */
[----:B------:R-:W3:Y:S04]  /*39c70*/  LDL.LU R61, [R1+0x14b4] ;  /* 0x0014b400013d7983 */ /* 0x000ee80000300800 */
[----:B------:R-:W3:Y:S04]  /*39c80*/  LDL.LU R60, [R1+0x14d8] ;  /* 0x0014d800013c7983 */ /* 0x000ee80000300800 */
[----:B------:R-:W3:Y:S04]  /*39c90*/  LDL.LU R51, [R1+0x14ac] ;  /* 0x0014ac0001337983 */ /* 0x000ee80000300800 */
[----:B------:R-:W3:Y:S01]  /*39ca0*/  LDL.LU R50, [R1+0x14d0] ;  /* 0x0014d00001327983 */ /* 0x000ee20000300800 */
[C---:B------:R-:W-:Y:S01]  /*39cb0*/  IMAD.X R27, R2.reuse, 0x1, R27, P2 ;  /* 0x00000001021b7824 */ /* 0x040fe200010e061b */
[C---:B------:R-:W-:Y:S01]  /*39cc0*/  IADD3 R8, P2, PT, R3.reuse, R8, RZ ;  /* 0x0000000803087210 */ /* 0x040fe20007f5e0ff */
[C---:B------:R-:W-:Y:S01]  /*39cd0*/  IMAD.X R9, R2.reuse, 0x1, R9, P3 ;  /* 0x0000000102097824 */ /* 0x040fe200018e0609 */
[C---:B------:R-:W-:Y:S01]  /*39ce0*/  IADD3 R20, P3, PT, R3.reuse, R20, RZ ;  /* 0x0000001403147210 */ /* 0x040fe20007f7e0ff */
[----:B------:R-:W-:Y:S01]  /*39cf0*/  IMAD.X R21, R2, 0x1, R21, P4 ;  /* 0x0000000102157824 */ /* 0x000fe200020e0615 */
[----:B------:R0:W-:Y:S01]  /*39d00*/  STL [R1+0x1080], R27 ;  /* 0x0010801b01007387 */ /* 0x0001e20000100800 */
[----:B------:R-:W-:-:S03]  /*39d10*/  IADD3 R22, P4, PT, R3, R22, RZ ;  /* 0x0000001603167210 */ /* 0x000fc60007f9e0ff */
[----:B------:R1:W-:Y:S01]  /*39d20*/  STL [R1+0x151c], R8 ;  /* 0x00151c0801007387 */ /* 0x0003e20000100800 */
[----:B------:R-:W-:-:S03]  /*39d30*/  IMAD.X R23, R2, 0x1, R23, P5 ;  /* 0x0000000102177824 */ /* 0x000fc600028e0617 */
        /* <DEDUP_REMOVED lines=27> */
[----:B--2---:R-:W-:-:S03]  /*39ef0*/  IMAD.X R45, R2, 0x1, R45, P6 ;  /* 0x00000001022d7824 */ /* 0x004fc600030e062d */
[----:B------:R2:W-:Y:S01]  /*39f00*/  STL [R1+0x1508], R53 ;  /* 0x0015083501007387 */ /* 0x0005e20000100800 */
[----:B----4-:R-:W-:-:S03]  /*39f10*/  IADD3 R46, P6, PT, R3, R46, RZ ;  /* 0x0000002e032e7210 */ /* 0x010fc60007fde0ff */
[----:B------:R4:W-:Y:S01]  /*39f20*/  STL [R1+0x14dc], R54 ;  /* 0x0014dc3601007387 */ /* 0x0009e20000100800 */
[----:B------:R-:W-:-:S03]  /*39f30*/  IMAD.X R47, R2, 0x1, R47, P1 ;  /* 0x00000001022f7824 */ /* 0x000fc600008e062f */
[----:B------:R0:W-:Y:S01]  /*39f40*/  STL [R1+0x1500], R55 ;  /* 0x0015003701007387 */ /* 0x0001e20000100800 */
[----:B---3--:R-:W-:-:S03]  /*39f50*/  IADD3 R56, P1, PT, R3, R56, RZ ;  /* 0x0000003803387210 */ /* 0x008fc60007f3e0ff */
        /* <DEDUP_REMOVED lines=8> */
[----:B------:R0:W-:Y:S04]  /*39fe0*/  STL [R1+0x14c4], R56 ;  /* 0x0014c43801007387 */ /* 0x0001e80000100800 */
[----:B------:R0:W-:Y:S01]  /*39ff0*/  STL [R1+0x14e8], R57 ;  /* 0x0014e83901007387 */ /* 0x0001e20000100800 */
[----:B------:R-:W-:-:S03]  /*3a000*/  IMAD.X R60, R2, 0x1, R60, P4 ;  /* 0x00000001023c7824 */ /* 0x000fc600020e063c */
[----:B------:R0:W-:Y:S01]  /*3a010*/  STL [R1+0x14bc], R58 ;  /* 0x0014bc3a01007387 */ /* 0x0001e20000100800 */
[----:B------:R-:W-:-:S03]  /*3a020*/  IADD3 R51, P4, PT, R3, R51, RZ ;  /* 0x0000003303337210 */ /* 0x000fc60007f9e0ff */
[----:B------:R1:W-:Y:S04]  /*3a030*/  STL [R1+0x14e0], R59 ;  /* 0x0014e03b01007387 */ /* 0x0003e80000100800 */
[----:B------:R1:W-:Y:S01]  /*3a040*/  STL [R1+0x14b4], R61 ;  /* 0x0014b43d01007387 */ /* 0x0003e20000100800 */
[----:B------:R-:W-:-:S03]  /*3a050*/  IMAD.X R50, R2, 0x1, R50, P5 ;  /* 0x0000000102327824 */ /* 0x000fc600028e0632 */
[----:B0-----:R-:W3:Y:S04]  /*3a060*/  LDL.LU R27, [R1+0x14a4] ;  /* 0x0014a400011b7983 */ /* 0x001ee80000300800 */
[----:B------:R0:W-:Y:S04]  /*3a070*/  STL [R1+0x14d8], R60 ;  /* 0x0014d83c01007387 */ /* 0x0001e80000100800 */
[----:B-1----:R-:W3:Y:S04]  /*3a080*/  LDL.LU R8, [R1+0x14c8] ;  /* 0x0014c80001087983 */ /* 0x002ee80000300800 */
        /* <DEDUP_REMOVED lines=29> */
[----:B-1----:R-:W3:Y:S04]  /*3a260*/  LDL.LU R51, [R1+0x1458] ;  /* 0x0014580001337983 */ /* 0x002ee80000300800 */
[----:B------:R-:W3:Y:S01]  /*3a270*/  LDL.LU R50, [R1+0x142c] ;  /* 0x00142c0001327983 */ /* 0x000ee20000300800 */
[C---:B------:R-:W-:Y:S01]  /*3a280*/  IADD3 R27, P5, PT, R3.reuse, R27, RZ ;  /* 0x0000001b031b7210 */ /* 0x040fe20007fbe0ff */
[C---:B------:R-:W-:Y:S01]  /*3a290*/  IMAD.X R8, R2.reuse, 0x1, R8, P6 ;  /* 0x0000000102087824 */ /* 0x040fe200030e0608 */
[C---:B------:R-:W-:Y:S01]  /*3a2a0*/  IADD3 R9, P6, PT, R3.reuse, R9, RZ ;  /* 0x0000000903097210 */ /* 0x040fe20007fde0ff */
[C---:B------:R-:W-:Y:S01]  /*3a2b0*/  IMAD.X R20, R2.reuse, 0x1, R20, P1 ;  /* 0x0000000102147824 */ /* 0x040fe200008e0614 */
[----:B------:R-:W-:Y:S01]  /*3a2c0*/  IADD3 R21, P1, PT, R3, R21, RZ ;  /* 0x0000001503157210 */ /* 0x000fe20007f3e0ff */
        /* <DEDUP_REMOVED lines=23> */
[----:B--2---:R-:W-:-:S03]  /*3a440*/  IADD3 R53, P1, PT, R3, R53, RZ ;  /* 0x0000003503357210 */ /* 0x004fc60007f3e0ff */
[----:B------:R2:W-:Y:S01]  /*3a450*/  STL [R1+0x1474], R19 ;  /* 0x0014741301007387 */ /* 0x0005e20000100800 */
[----:B----4-:R-:W-:-:S03]  /*3a460*/  IMAD.X R54, R2, 0x1, R54, P2 ;  /* 0x0000000102367824 */ /* 0x010fc600010e0636 */
[----:B------:R4:W-:Y:S01]  /*3a470*/  STL [R1+0x1498], R4 ;  /* 0x0014980401007387 */ /* 0x0009e20000100800 */
[----:B------:R-:W-:-:S03]  /*3a480*/  IADD3 R55, P2, PT, R3, R55, RZ ;  /* 0x0000003703377210 */ /* 0x000fc60007f5e0ff */
[----:B------:R0:W-:Y:S01]  /*3a490*/  STL [R1+0x146c], R5 ;  /* 0x00146c0501007387 */ /* 0x0001e20000100800 */
[----:B---3--:R-:W-:-:S03]  /*3a4a0*/  IMAD.X R44, R2, 0x1, R44, P3 ;  /* 0x00000001022c7824 */ /* 0x008fc600018e062c */
        /* <DEDUP_REMOVED lines=248> */
[----:B--2---:R-:W-:Y:S01]  /*3b430*/  IMAD.X R21, R2, 0x1, R21, P6 ;  /* 0x0000000102157824 */ /* 0x004fe200030e0615 */
        /* <DEDUP_REMOVED lines=54> */
[----:B0-----:R-:W4:Y:S04]  /*3b7a0*/  LDL.LU R27, [R1+0x12b4] ;  /* 0x0012b400011b7983 */ /* 0x001f280000300800 */
[----:B------:R0:W-:Y:S04]  /*3b7b0*/  STL [R1+0x12e8], R60 ;  /* 0x0012e83c01007387 */ /* 0x0001e80000100800 */
[----:B-1----:R-:W4:Y:S04]  /*3b7c0*/  LDL.LU R8, [R1+0x12d8] ;  /* 0x0012d80001087983 */ /* 0x002f280000300800 */
[----:B------:R1:W-:Y:S04]  /*3b7d0*/  STL [R1+0x12bc], R51 ;  /* 0x0012bc3301007387 */ /* 0x0003e80000100800 */
[----:B--2---:R-:W2:Y:S04]  /*3b7e0*/  LDL.LU R9, [R1+0x12ac] ;  /* 0x0012ac0001097983 */ /* 0x004ea80000300800 */
[----:B------:R0:W-:Y:S04]  /*3b7f0*/  STL [R1+0x12e0], R50 ;  /* 0x0012e03201007387 */ /* 0x0001e80000100800 */
[----:B---3--:R-:W3:Y:S04]  /*3b800*/  LDL.LU R20, [R1+0x12d0] ;  /* 0x0012d00001147983 */ /* 0x008ee80000300800 */
[----:B----4-:R-:W4:Y:S04]  /*3b810*/  LDL.LU R21, [R1+0x12a4] ;  /* 0x0012a40001157983 */ /* 0x010f280000300800 */
        /* <DEDUP_REMOVED lines=24> */
[----:B-1----:R-:W4:Y:S04]  /*3b9a0*/  LDL.LU R51, [R1+0x1268] ;  /* 0x0012680001337983 */ /* 0x002f280000300800 */
[----:B------:R-:W4:Y:S01]  /*3b9b0*/  LDL.LU R50, [R1+0x123c] ;  /* 0x00123c0001327983 */ /* 0x000f220000300800 */
[C---:B------:R-:W-:Y:S01]  /*3b9c0*/  IADD3 R27, P1, PT, R3.reuse, R27, RZ ;  /* 0x0000001b031b7210 */ /* 0x040fe20007f3e0ff */
[C---:B------:R-:W-:Y:S01]  /*3b9d0*/  IMAD.X R8, R2.reuse, 0x1, R8, P2 ;  /* 0x0000000102087824 */ /* 0x040fe200010e0608 */
[C---:B--2---:R-:W-:Y:S01]  /*3b9e0*/  IADD3 R9, P2, PT, R3.reuse, R9, RZ ;  /* 0x0000000903097210 */ /* 0x044fe20007f5e0ff */
[C---:B---3--:R-:W-:Y:S01]  /*3b9f0*/  IMAD.X R20, R2.reuse, 0x1, R20, P3 ;  /* 0x0000000102147824 */ /* 0x048fe200018e0614 */
[----:B----4-:R-:W-:Y:S01]  /*3ba00*/  IADD3 R21, P3, PT, R3, R21, RZ ;  /* 0x0000001503157210 */ /* 0x010fe20007f7e0ff */
        /* <DEDUP_REMOVED lines=88> */
[C---:B------:R-:W-:Y:S01]  /*3bf90*/  IMAD.X R27, R2.reuse, 0x1, R27, P5 ;  /* 0x00000001021b7824 */ /* 0x040fe200028e061b */
[C---:B------:R-:W-:Y:S01]  /*3bfa0*/  IADD3 R8, P5, PT, R3.reuse, R8, RZ ;  /* 0x0000000803087210 */ /* 0x040fe20007fbe0ff */
[C---:B--2---:R-:W-:Y:S01]  /*3bfb0*/  IMAD.X R9, R2.reuse, 0x1, R9, P6 ;  /* 0x0000000102097824 */ /* 0x044fe200030e0609 */
[C---:B---3--:R-:W-:Y:S01]  /*3bfc0*/  IADD3 R20, P6, PT, R3.reuse, R20, RZ ;  /* 0x0000001403147210 */ /* 0x048fe20007fde0ff */
[----:B----4-:R-:W-:Y:S01]  /*3bfd0*/  IMAD.X R21, R2, 0x1, R21, P1 ;  /* 0x0000000102157824 */ /* 0x010fe200008e0615 */
        /* <DEDUP_REMOVED lines=837> */
[----:B------:R-:W-:Y:S01]  /*3f430*/  STL [R1+0x1814], R27 ;  /* 0x0018141b01007387 */ /* 0x000fe20000100800 */
[----:B------:R-:W-:-:S03]  /*3f440*/  IMAD.X R22, R2, 0x1, R22, P3 ;  /* 0x0000000102167824 */ /* 0x000fc600018e0616 */
[----:B------:R-:W-:Y:S01]  /*3f450*/  STL [R1+0x17bc], R8 ;  /* 0x0017bc0801007387 */ /* 0x000fe20000100800 */
[----:B------:R-:W-:-:S03]  /*3f460*/  IADD3 R23, P3, PT, R3, R23, RZ ;  /* 0x0000001703177210 */ /* 0x000fc60007f7e0ff */
        /* <DEDUP_REMOVED lines=43> */
[----:B------:R-:W-:-:S03]  /*3f720*/  IMAD.X R50, R2, 0x1, R50, P5 ;  /* 0x0000000102327824 */ /* 0x000fc600028e0632 */
[----:B------:R-:W-:Y:S01]  /*3f730*/  STL [R1+0x1864], R57 ;  /* 0x0018643901007387 */ /* 0x000fe20000100800 */
[----:B------:R-:W-:-:S03]  /*3f740*/  IMAD.X R60, R2, 0x1, R60, P3 ;  /* 0x00000001023c7824 */ /* 0x000fc600018e063c */
[----:B------:R-:W-:Y:S01]  /*3f750*/  STL [R1+0x181c], R58 ;  /* 0x00181c3a01007387 */ /* 0x000fe20000100800 */
[----:B------:R-:W-:-:S03]  /*3f760*/  IMAD.X R51, R2, 0x1, R51, P4 ;  /* 0x0000000102337824 */ /* 0x000fc600020e0633 */
[----:B------:R-:W-:Y:S04]  /*3f770*/  STL [R1+0x1860], R59 ;  /* 0x0018603b01007387 */ /* 0x000fe80000100800 */
[----:B------:R-:W-:Y:S04]  /*3f780*/  STL [R1+0x1830], R61 ;  /* 0x0018303d01007387 */ /* 0x000fe80000100800 */
[----:B------:R-:W-:Y:S04]  /*3f790*/  STL [R1+0x183c], R50 ;  /* 0x00183c3201007387 */ /* 0x000fe80000100800 */
[----:B------:R-:W-:Y:S04]  /*3f7a0*/  STL [R1+0x182c], R60 ;  /* 0x00182c3c01007387 */ /* 0x000fe80000100800 */
[----:B------:R0:W-:Y:S04]  /*3f7b0*/  STL [R1+0x1828], R51 ;  /* 0x0018283301007387 */ /* 0x0001e80000100800 */
[----:B0-----:R-:W2:Y:S04]  /*3f7c0*/  LDL.LU R51, [R1+0x184c] ;  /* 0x00184c0001337983 */ /* 0x001ea80000300800 */
[----:B------:R-:W3:Y:S01]  /*3f7d0*/  LDL.LU R50, [R1+0x1848] ;  /* 0x0018480001327983 */ /* 0x000ee20000300800 */
[----:B--2---:R-:W-:-:S02]  /*3f7e0*/  IMAD.X R51, R2, 0x1, R51, P6 ;  /* 0x0000000102337824 */ /* 0x004fc400030e0633 */
[----:B---3--:R-:W-:-:S05]  /*3f7f0*/  IMAD.X R50, R2, 0x1, R50, P1 ;  /* 0x0000000102327824 */ /* 0x008fca00008e0632 */
[----:B------:R1:W-:Y:S04]  /*3f800*/  STL [R1+0x1848], R50 ;  /* 0x0018483201007387 */ /* 0x0003e80000100800 */
[----:B------:R1:W-:Y:S01]  /*3f810*/  STL [R1+0x184c], R51 ;  /* 0x00184c3301007387 */ /* 0x0003e20000100800 */
[----:B------:R-:W-:Y:S05]  /*3f820*/  @P0 BRA `(.L_x_1) ;  /* 0xfffffd0800500947 */ /* 0x000fea000383ffff */
.L_x_0:
[----:B------:R-:W2:Y:S01]  /*3f830*/  LDL.LU R33, [R1+0x3a0] ;  /* 0x0003a00001217983 */ /* 0x000ea20000300800 */
[----:B------:R-:W3:Y:S03]  /*3f840*/  LDCU.64 UR24, c[0x0][0x398] ;  /* 0x00007300ff1877ac */ /* 0x000ee60008000a00 */
[----:B------:R-:W2:Y:S01]  /*3f850*/  LDL.LU R32, [R1+0x3a4] ;  /* 0x0003a40001207983 */ /* 0x000ea20000300800 */
[----:B------:R-:W4:Y:S03]  /*3f860*/  LDCU.64 UR6, c[0x0][0x398] ;  /* 0x00007300ff0677ac */ /* 0x000f260008000a00 */
[----:B------:R-:W3:Y:S01]  /*3f870*/  LDL.LU R31, [R1+0x3a8] ;  /* 0x0003a800011f7983 */ /* 0x000ee20000300800 */
[----:B------:R-:W0:Y:S03]  /*3f880*/  LDCU.128 UR8, c[0x0][0x390] ;  /* 0x00007200ff0877ac */ /* 0x000e260008000c00 */
[----:B------:R-:W3:Y:S01]  /*3f890*/  LDL.LU R30, [R1+0x3ac] ;  /* 0x0003ac00011e7983 */ /* 0x000ee20000300800 */
[----:B------:R-:W1:Y:S01]  /*3f8a0*/  S2UR UR5, SR_CgaCtaId ;  /* 0x00000000000579c3 */ /* 0x000e620000008800 */
[----:B------:R-:W-:Y:S01]  /*3f8b0*/  UMOV UR4, 0x400 ;  /* 0x0000040000047882 */ /* 0x000fe20000000000 */
[----:B------:R-:W0:Y:S01]  /*3f8c0*/  LDCU UR22, c[0x0][0x3b8] ;  /* 0x00007700ff1677ac */ /* 0x000e220008000800 */
[----:B------:R-:W4:Y:S01]  /*3f8d0*/  LDL.LU R29, [R1+0x400] ;  /* 0x00040000011d7983 */ /* 0x000f220000300800 */
[----:B------:R-:W0:Y:S03]  /*3f8e0*/  LDCU.64 UR26, c[0x0][0x398] ;  /* 0x00007300ff1a77ac */ /* 0x000e260008000a00 */
[----:B------:R-:W4:Y:S01]  /*3f8f0*/  LDL.LU R28, [R1+0x404] ;  /* 0x00040400011c7983 */ /* 0x000f220000300800 */
[----:B------:R-:W0:Y:S03]  /*3f900*/  LDCU.64 UR28, c[0x0][0x398] ;  /* 0x00007300ff1c77ac */ /* 0x000e260008000a00 */
[----:B------:R-:W4:Y:S01]  /*3f910*/  LDL.LU R27, [R1+0x408] ;  /* 0x00040800011b7983 */ /* 0x000f220000300800 */
[----:B------:R-:W0:Y:S03]  /*3f920*/  LDCU UR14, c[0x0][0x39c] ;  /* 0x00007380ff0e77ac */ /* 0x000e260008000800 */
[----:B------:R-:W4:Y:S01]  /*3f930*/  LDL.LU R26, [R1+0x40c] ;  /* 0x00040c00011a7983 */ /* 0x000f220000300800 */
[----:B------:R-:W0:Y:S03]  /*3f940*/  LDCU.64 UR12, c[0x0][0x398] ;  /* 0x00007300ff0c77ac */ /* 0x000e260008000a00 */
[----:B------:R-:W4:Y:S01]  /*3f950*/  LDL.LU R25, [R1+0x3f0] ;  /* 0x0003f00001197983 */ /* 0x000f220000300800 */
[----:B------:R-:W0:Y:S03]  /*3f960*/  LDCU.64 UR16, c[0x0][0x398] ;  /* 0x00007300ff1077ac */ /* 0x000e260008000a00 */
[----:B------:R-:W4:Y:S01]  /*3f970*/  LDL.LU R24, [R1+0x3f4] ;  /* 0x0003f40001187983 */ /* 0x000f220000300800 */
[----:B------:R-:W0:Y:S03]  /*3f980*/  LDCU.64 UR20, c[0x0][0x398] ;  /* 0x00007300ff1477ac */ /* 0x000e260008000a00 */
[----:B------:R-:W4:Y:S01]  /*3f990*/  LDL.LU R23, [R1+0x3f8] ;  /* 0x0003f80001177983 */ /* 0x000f220000300800 */
[----:B------:R-:W0:Y:S03]  /*3f9a0*/  LDCU.64 UR18, c[0x0][0x398] ;  /* 0x00007300ff1277ac */ /* 0x000e260008000a00 */
        /* <DEDUP_REMOVED lines=21> */
[----:B--2---:R-:W-:-:S05]  /*3fb00*/  F2FP.SATFINITE.E4M3.F32.PACK_AB_MERGE_C R43, R32, R33, RZ ;  /* 0x00000021202b723e */ /* 0x004fca00048070ff */
[----:B------:R-:W-:Y:S01]  /*3fb10*/  STL [R1+0x193c], R43 ;  /* 0x00193c2b01007387 */ /* 0x000fe20000100800 */
[----:B---3--:R-:W-:-:S05]  /*3fb20*/  F2FP.SATFINITE.E4M3.F32.PACK_AB_MERGE_C R42, R30, R31, RZ ;  /* 0x0000001f1e2a723e */ /* 0x008fca00048070ff */
[----:B------:R-:W-:Y:S01]  /*3fb30*/  STL [R1+0x1940], R42 ;  /* 0x0019402a01007387 */ /* 0x000fe20000100800 */
[----:B----4-:R-:W-:-:S05]  /*3fb40*/  F2FP.SATFINITE.E4M3.F32.PACK_AB_MERGE_C R39, R28, R29, RZ ;  /* 0x0000001d1c27723e */ /* 0x010fca00048070ff */
[----:B------:R-:W-:Y:S01]  /*3fb50*/  STL [R1+0x1944], R39 ;  /* 0x0019442701007387 */ /* 0x000fe20000100800 */
[----:B------:R-:W-:-:S05]  /*3fb60*/  F2FP.SATFINITE.E4M3.F32.PACK_AB_MERGE_C R40, R26, R27, RZ ;  /* 0x0000001b1a28723e */ /* 0x000fca00048070ff */
[----:B------:R-:W-:Y:S01]  /*3fb70*/  STL [R1+0x1948], R40 ;  /* 0x0019482801007387 */ /* 0x000fe20000100800 */
[----:B------:R-:W-:-:S05]  /*3fb80*/  F2FP.SATFINITE.E4M3.F32.PACK_AB_MERGE_C R37, R24, R25, RZ ;  /* 0x000000191825723e */ /* 0x000fca00048070ff */
[----:B------:R-:W-:Y:S01]  /*3fb90*/  STL [R1+0x194c], R37 ;  /* 0x00194c2501007387 */ /* 0x000fe20000100800 */
[----:B------:R-:W-:-:S05]  /*3fba0*/  F2FP.SATFINITE.E4M3.F32.PACK_AB_MERGE_C R48, R22, R23, RZ ;  /* 0x000000171630723e */ /* 0x000fca00048070ff */
[----:B------:R-:W-:Y:S01]  /*3fbb0*/  STL [R1+0x1950], R48 ;  /* 0x0019503001007387 */ /* 0x000fe20000100800 */
[----:B------:R-:W-:-:S05]  /*3fbc0*/  F2FP.SATFINITE.E4M3.F32.PACK_AB_MERGE_C R35, R20, R21, RZ ;  /* 0x000000151423723e */ /* 0x000fca00048070ff */
[----:B------:R-:W-:Y:S01]  /*3fbd0*/  STL [R1+0x1954], R35 ;  /* 0x0019542301007387 */ /* 0x000fe20000100800 */
[----:B0-----:R-:W-:-:S05]  /*3fbe0*/  F2FP.SATFINITE.E4M3.F32.PACK_AB_MERGE_C R59, R18, R19, RZ ;  /* 0x00000013123b723e */ /* 0x001fca00048070ff */
[----:B------:R-:W-:Y:S01]  /*3fbf0*/  STL [R1+0x1958], R59 ;  /* 0x0019583b01007387 */ /* 0x000fe20000100800 */
[----:B------:R-:W-:-:S05]  /*3fc00*/  F2FP.SATFINITE.E4M3.F32.PACK_AB_MERGE_C R56, R16, R17, RZ ;  /* 0x000000111038723e */ /* 0x000fca00048070ff */
[----:B------:R-:W-:Y:S01]  /*3fc10*/  STL [R1+0x195c], R56 ;  /* 0x00195c3801007387 */ /* 0x000fe20000100800 */
[----:B-----5:R-:W-:Y:S02]  /*3fc20*/  F2FP.SATFINITE.E4M3.F32.PACK_AB_MERGE_C R0, R14, R15, RZ ;  /* 0x0000000f0e00723e */ /* 0x020fe400048070ff */
[----:B------:R-:W-:-:S05]  /*3fc30*/  F2FP.SATFINITE.E4M3.F32.PACK_AB_MERGE_C R61, R12, R13, RZ ;  /* 0x0000000d0c3d723e */ /* 0x000fca00048070ff */
[----:B------:R-:W-:Y:S01]  /*3fc40*/  STL [R1+0x1960], R61 ;  /* 0x0019603d01007387 */ /* 0x000fe20000100800 */
[----:B------:R-:W-:-:S03]  /*3fc50*/  F2FP.SATFINITE.E4M3.F32.PACK_AB_MERGE_C R10, R10, R11, RZ ;  /* 0x0000000b0a0a723e */ /* 0x000fc600048070ff */
[----:B------:R0:W-:Y:S04]  /*3fc60*/  STL [R1], R0 ;  /* 0x0000000001007387 */ /* 0x0001e80000100800 */
[----:B------:R-:W-:Y:S01]  /*3fc70*/  STL [R1+0x8], R10 ;  /* 0x0000080a01007387 */ /* 0x000fe20000100800 */
[----:B0-----:R-:W-:Y:S02]  /*3fc80*/  F2FP.SATFINITE.E4M3.F32.PACK_AB_MERGE_C R0, R8, R9, RZ ;  /* 0x000000090800723e */ /* 0x001fe400048070ff */
[----:B------:R-:W-:-:S03]  /*3fc90*/  F2FP.SATFINITE.E4M3.F32.PACK_AB_MERGE_C R6, R6, R7, RZ ;  /* 0x000000070606723e */ /* 0x000fc600048070ff */
[----:B------:R0:W-:Y:S04]  /*3fca0*/  STL [R1+0x4], R0 ;  /* 0x0000040001007387 */ /* 0x0001e80000100800 */
[----:B------:R-:W-:Y:S01]  /*3fcb0*/  STL [R1+0x10], R6 ;  /* 0x0000100601007387 */ /* 0x000fe20000100800 */
[----:B------:R-:W-:-:S03]  /*3fcc0*/  F2FP.SATFINITE.E4M3.F32.PACK_AB_MERGE_C R4, R4, R5, RZ ;  /* 0x000000050404723e */ /* 0x000fc600048070ff */
[----:B------:R-:W2:Y:S04]  /*3fcd0*/  LDL.LU R52, [R1+0x390] ;  /* 0x0003900001347983 */ /* 0x000ea80000300800 */
[----:B------:R3:W-:Y:S01]  /*3fce0*/  STL [R1+0xc], R4 ;  /* 0x00000c0401007387 */ /* 0x0007e20000100800 */
[----:B0-----:R-:W-:-:S03]  /*3fcf0*/  F2FP.SATFINITE.E4M3.F32.PACK_AB_MERGE_C R0, R2, R3, RZ ;  /* 0x000000030200723e */ /* 0x001fc600048070ff */
[----:B------:R-:W2:Y:S04]  /*3fd00*/  LDL.LU R34, [R1+0x394] ;  /* 0x0003940001227983 */ /* 0x000ea80000300800 */
[----:B------:R0:W-:Y:S04]  /*3fd10*/  STL [R1+0x1c], R0 ;  /* 0x00001c0001007387 */ /* 0x0001e80000100800 */
        /* <DEDUP_REMOVED lines=26> */
[----:B------:R-:W0:Y:S04]  /*3fec0*/  LDL.LU R17, [R1+0x420] ;  /* 0x0004200001117983 */ /* 0x000e280000300800 */
[----:B------:R-:W0:Y:S04]  /*3fed0*/  LDL.LU R16, [R1+0x424] ;  /* 0x0004240001107983 */ /* 0x000e280000300800 */
        /* <DEDUP_REMOVED lines=9> */
[----:B---3--:R-:W3:Y:S04]  /*3ff70*/  LDL.LU R4, [R1+0x31c] ;  /* 0x00031c0001047983 */ /* 0x008ee80000300800 */
[----:B------:R-:W3:Y:S04]  /*3ff80*/  LDL.LU R8, [R1+0x300] ;  /* 0x0003000001087983 */ /* 0x000ee80000300800 */
[----:B------:R-:W3:Y:S04]  /*3ff90*/  LDL.LU R5, [R1+0x304] ;  /* 0x0003040001057983 */ /* 0x000ee80000300800 */
[----:B------:R-:W3:Y:S04]  /*3ffa0*/  LDL.LU R7, [R1+0x308] ;  /* 0x0003080001077983 */ /* 0x000ee80000300800 */
[----:B------:R-:W3:Y:S01]  /*3ffb0*/  LDL.LU R6, [R1+0x30c] ;  /* 0x00030c0001067983 */ /* 0x000ee20000300800 */
[----:B--2---:R-:W-:-:S05]  /*3ffc0*/  F2FP.SATFINITE.E4M3.F32.PACK_AB_MERGE_C R34, R34, R52, RZ ;  /* 0x000000342222723e */ /* 0x004fca00048070ff */
[----:B------:R-:W-:Y:S01]  /*3ffd0*/  STL [R1+0x1964], R34 ;  /* 0x0019642201007387 */ /* 0x000fe20000100800 */
[----:B----4-:R-:W-:Y:S02]  /*3ffe0*/  F2FP.SATFINITE.E4M3.F32.PACK_AB_MERGE_C R31, R31, R51, RZ ;  /* 0x000000331f1f723e */ /* 0x010fe400048070ff */
[----:B------:R-:W-:-:S03]  /*3fff0*/  F2FP.SATFINITE.E4M3.F32.PACK_AB_MERGE_C R33, R33, R50, RZ ;  /* 0x000000322121723e */ /* 0x000fc600048070ff */
[----:B------:R-:W-:Y:S01]  /*40000*/  STL [R1+0x1968], R31 ;  /* 0x0019681f01007387 */ /* 0x000fe20000100800 */
        /* <DEDUP_REMOVED lines=13> */
[----:B------:R-:W-:Y:S04]  /*400e0*/  STL [R1+0x1984], R51 ;  /* 0x0019843301007387 */ /* 0x000fe80000100800 */
[----:B------:R-:W-:Y:S01]  /*400f0*/  STL [R1+0x1988], R50 ;  /* 0x0019883201007387 */ /* 0x000fe20000100800 */
[----:B------:R-:W-:Y:S02]  /*40100*/  F2FP.SATFINITE.E4M3.F32.PACK_AB_MERGE_C R55, R24, R25, RZ ;  /* 0x000000191837723e */ /* 0x000fe400048070ff */
[----:B0-----:R-:W-:-:S05]  /*40110*/  F2FP.SATFINITE.E4M3.F32.PACK_AB_MERGE_C R0, R16, R17, RZ ;  /* 0x000000111000723e */ /* 0x001fca00048070ff */
[----:B------:R0:W-:Y:S04]  /*40120*/  STL [R1+0x14], R0 ;  /* 0x0000140001007387 */ /* 0x0001e80000100800 */
[----:B------:R-:W2:Y:S01]  /*40130*/  LDL.LU R53, [R1+0x2f0] ;  /* 0x0002f00001357983 */ /* 0x000ea20000300800 */
[----:B------:R-:W-:Y:S02]  /*40140*/  F2FP.SATFINITE.E4M3.F32.PACK_AB_MERGE_C R60, R14, R15, RZ ;  /* 0x0000000f0e3c723e */ /* 0x000fe400048070ff */
[----:B------:R-:W-:Y:S02]  /*40150*/  F2FP.SATFINITE.E4M3.F32.PACK_AB_MERGE_C R3, R3, R13, RZ ;  /* 0x0000000d0303723e */ /* 0x000fe400048070ff */
[----:B0-----:R-:W-:Y:S02]  /*40160*/  F2FP.SATFINITE.E4M3.F32.PACK_AB_MERGE_C R0, R11, R12, RZ ;  /* 0x0000000c0b00723e */ /* 0x001fe400048070ff */
[----:B------:R-:W-:-:S02]  /*40170*/  F2FP.SATFINITE.E4M3.F32.PACK_AB_MERGE_C R2, R2, R10, RZ ;  /* 0x0000000a0202723e */ /* 0x000fc400048070ff */
[----:B---3--:R-:W-:Y:S02]  /*40180*/  F2FP.SATFINITE.E4M3.F32.PACK_AB_MERGE_C R4, R4, R9, RZ ;  /* 0x000000090404723e */ /* 0x008fe400048070ff */
[----:B------:R-:W-:Y:S02]  /*40190*/  F2FP.SATFINITE.E4M3.F32.PACK_AB_MERGE_C R5, R5, R8, RZ ;  /* 0x000000080505723e */ /* 0x000fe400048070ff */
[----:B------:R-:W-:Y:S02]  /*401a0*/  F2FP.SATFINITE.E4M3.F32.PACK_AB_MERGE_C R6, R6, R7, RZ ;  /* 0x000000070606723e */ /* 0x000fe400048070ff */
[----:B------:R-:W2:Y:S04]  /*401b0*/  LDL.LU R7, [R1+0x2f4] ;  /* 0x0002f40001077983 */ /* 0x000ea80000300800 */
[----:B------:R-:W3:Y:S04]  /*401c0*/  LDL.LU R49, [R1+0x2f8] ;  /* 0x0002f80001317983 */ /* 0x000ee80000300800 */
        /* <DEDUP_REMOVED lines=16> */
[----:B------:R-:W-:-:S03]  /*402d0*/  F2FP.SATFINITE.E4M3.F32.PACK_AB_MERGE_C R57, R18, R19, RZ ;  /* 0x000000131239723e */ /* 0x000fc600048070ff */
[----:B------:R-:W4:Y:S04]  /*402e0*/  LDL.LU R16, [R1+0x41c] ;  /* 0x00041c0001107983 */ /* 0x000f280000300800 */
[----:B------:R-:W4:Y:S01]  /*402f0*/  LDL.LU R31, [R1+0x160] ;  /* 0x00016000011f7983 */ /* 0x000f220000300800 */
[----:B------:R-:W-:-:S03]  /*40300*/  F2FP.SATFINITE.E4M3.F32.PACK_AB_MERGE_C R58, R20, R21, RZ ;  /* 0x00000015143a723e */ /* 0x000fc600048070ff */
[----:B------:R-:W4:Y:S04]  /*40310*/  LDL.LU R17, [R1+0x164] ;  /* 0x0001640001117983 */ /* 0x000f280000300800 */
[----:B------:R-:W4:Y:S04]  /*40320*/  LDL.LU R52, [R1+0x168] ;  /* 0x0001680001347983 */ /* 0x000f280000300800 */
[----:B------:R-:W4:Y:S04]  /*40330*/  LDL.LU R18, [R1+0x16c] ;  /* 0x00016c0001127983 */ /* 0x000f280000300800 */
[----:B------:R-:W4:Y:S01]  /*40340*/  LDL.LU R34, [R1+0x150] ;  /* 0x0001500001227983 */ /* 0x000f220000300800 */
[----:B------:R-:W-:-:S03]  /*40350*/  F2FP.SATFINITE.E4M3.F32.PACK_AB_MERGE_C R54, R22, R23, RZ ;  /* 0x000000171636723e */ /* 0x000fc600048070ff */
        /* <DEDUP_REMOVED lines=25> */
[----:B--2---:R-:W-:-:S03]  /*404f0*/  F2FP.SATFINITE.E4M3.F32.PACK_AB_MERGE_C R7, R7, R53, RZ ;  /* 0x000000350707723e */ /* 0x004fc600048070ff */
[----:B------:R-:W2:Y:S01]  /*40500*/  LDL.LU R53, [R1+0x98] ;  /* 0x0000980001357983 */ /* 0x000ea20000300800 */
[----:B---3--:R-:W-:-:S03]  /*40510*/  F2FP.SATFINITE.E4M3.F32.PACK_AB_MERGE_C R8, R8, R49, RZ ;  /* 0x000000310808723e */ /* 0x008fc600048070ff */
[----:B------:R-:W2:Y:S01]  /*40520*/  LDL.LU R49, [R1+0x9c] ;  /* 0x00009c0001317983 */ /* 0x000ea20000300800 */
[----:B----4-:R-:W-:-:S03]  /*40530*/  F2FP.SATFINITE.E4M3.F32.PACK_AB_MERGE_C R9, R9, R50, RZ ;  /* 0x000000320909723e */ /* 0x010fc600048070ff */
[----:B------:R-:W3:Y:S01]  /*40540*/  LDL.LU R50, [R1+0x1988] ;  /* 0x0019880001327983 */ /* 0x000ee20000300800 */
[----:B------:R-:W-:-:S03]  /*40550*/  F2FP.SATFINITE.E4M3.F32.PACK_AB_MERGE_C R10, R10, R51, RZ ;  /* 0x000000330a0a723e */ /* 0x000fc600048070ff */
[----:B------:R-:W4:Y:S01]  /*40560*/  LDL.LU R51, [R1+0x1984] ;  /* 0x0019840001337983 */ /* 0x000f220000300800 */
[----:B------:R-:W-:-:S03]  /*40570*/  F2FP.SATFINITE.E4M3.F32.PACK_AB_MERGE_C R11, R11, R46, RZ ;  /* 0x0000002e0b0b723e */ /* 0x000fc600048070ff */
[----:B------:R-:W3:Y:S01]  /*40580*/  LDL.LU R46, [R1+0x1980] ;  /* 0x00198000012e7983 */ /* 0x000ee20000300800 */
        /* <DEDUP_REMOVED lines=13> */
[----:B------:R-:W3:Y:S01]  /*40660*/  LDL R52, [R1+0x5e4] ;  /* 0x0005e40001347983 */ /* 0x000ee20000100800 */
[----:B------:R-:W-:-:S03]  /*40670*/  F2FP.SATFINITE.E4M3.F32.PACK_AB_MERGE_C R21, R21, R34, RZ ;  /* 0x000000221515723e */ /* 0x000fc600048070ff */
[----:B------:R-:W4:Y:S01]  /*40680*/  LDL.LU R34, [R1+0x1964] ;  /* 0x0019640001227983 */ /* 0x000f220000300800 */
        /* <DEDUP_REMOVED lines=20> */
[----:B------:R-:W-:Y:S02]  /*407d0*/  F2FP.SATFINITE.E4M3.F32.PACK_AB_MERGE_C R41, R41, R45, RZ ;  /* 0x0000002d2929723e */ /* 0x000fe400048070ff */
[----:B------:R-:W-:Y:S02]  /*407e0*/  LOP3.LUT R45, R3, 0xffff, RZ, 0xc0, !PT ;  /* 0x0000ffff032d7812 */ /* 0x000fe400078ec0ff */
[----:B------:R-:W-:Y:S02]  /*407f0*/  F2FP.SATFINITE.E4M3.F32.PACK_AB_MERGE_C R36, R36, R44, RZ ;  /* 0x0000002c2424723e */ /* 0x000fe400048070ff */
[----:B------:R-:W-:Y:S02]  /*40800*/  LOP3.LUT R0, R0, 0xffff, RZ, 0xc0, !PT ;  /* 0x0000ffff00007812 */ /* 0x000fe400078ec0ff */
[----:B------:R-:W-:Y:S02]  /*40810*/  LOP3.LUT R17, R17, 0xffff, RZ, 0xc0, !PT ;  /* 0x0000ffff11117812 */ /* 0x000fe400078ec0ff */
[----:B------:R-:W-:-:S02]  /*40820*/  LOP3.LUT R18, R18, 0xffff, RZ, 0xc0, !PT ;  /* 0x0000ffff12127812 */ /* 0x000fc400078ec0ff */
[----:B------:R-:W-:Y:S02]  /*40830*/  LOP3.LUT R2, R2, 0xffff, RZ, 0xc0, !PT ;  /* 0x0000ffff02027812 */ /* 0x000fe400078ec0ff */
[----:B------:R-:W-:Y:S02]  /*40840*/  LOP3.LUT R4, R4, 0xffff, RZ, 0xc0, !PT ;  /* 0x0000ffff04047812 */ /* 0x000fe400078ec0ff */
[----:B------:R-:W-:Y:S02]  /*40850*/  LOP3.LUT R21, R21, 0xffff, RZ, 0xc0, !PT ;  /* 0x0000ffff15157812 */ /* 0x000fe400078ec0ff */
[----:B------:R-:W-:Y:S02]  /*40860*/  LOP3.LUT R25, R25, 0xffff, RZ, 0xc0, !PT ;  /* 0x0000ffff19197812 */ /* 0x000fe400078ec0ff */
[----:B------:R-:W-:Y:S02]  /*40870*/  LOP3.LUT R5, R5, 0xffff, RZ, 0xc0, !PT ;  /* 0x0000ffff05057812 */ /* 0x000fe400078ec0ff */
[----:B------:R-:W-:-:S02]  /*40880*/  LOP3.LUT R6, R6, 0xffff, RZ, 0xc0, !PT ;  /* 0x0000ffff06067812 */ /* 0x000fc400078ec0ff */
[----:B------:R-:W-:Y:S02]  /*40890*/  LOP3.LUT R23, R23, 0xffff, RZ, 0xc0, !PT ;  /* 0x0000ffff17177812 */ /* 0x000fe400078ec0ff */
[----:B------:R-:W-:Y:S02]  /*408a0*/  LOP3.LUT R7, R7, 0xffff, RZ, 0xc0, !PT ;  /* 0x0000ffff07077812 */ /* 0x000fe400078ec0ff */
[----:B--2---:R-:W-:Y:S01]  /*408b0*/  F2FP.SATFINITE.E4M3.F32.PACK_AB_MERGE_C R3, R49, R53, RZ ;  /* 0x000000353103723e */ /* 0x004fe200048070ff */
[----:B---3--:R-:W-:-:S05]  /*408c0*/  VIADD R44, R52, 0x3f ;  /* 0x0000003f342c7836 */ /* 0x008fca0000000000 */
[----:B------:R-:W-:Y:S02]  /*408d0*/  ISETP.GE.AND P1, PT, R44, UR25, PT ;  /* 0x000000192c007c0c */ /* 0x000fe4000bf26270 */
[----:B------:R-:W-:Y:S02]  /*408e0*/  SHF.R.U32.HI R44, RZ, 0x8, R45 ;  /* 0x00000008ff2c7819 */ /* 0x000fe4000001162d */
[----:B----4-:R-:W-:Y:S02]  /*408f0*/  LOP3.LUT R34, R34, 0xffff, RZ, 0xc0, !PT ;  /* 0x0000ffff22227812 */ /* 0x010fe400078ec0ff */
[----:B------:R-:W-:Y:S02]  /*40900*/  LOP3.LUT R44, R44, 0xffff, RZ, 0xc0, !PT ;  /* 0x0000ffff2c2c7812 */ /* 0x000fe400078ec0ff */
[----:B------:R-:W-:Y:S02]  /*40910*/  LOP3.LUT R31, R31, 0xffff, RZ, 0xc0, !PT ;  /* 0x0000ffff1f1f7812 */ /* 0x000fe400078ec0ff */
[----:B------:R-:W-:-:S02]  /*40920*/  LOP3.LUT R33, R33, 0xffff, RZ, 0xc0, !PT ;  /* 0x0000ffff21217812 */ /* 0x000fc400078ec0ff */
[----:B------:R-:W-:Y:S01]  /*40930*/  LOP3.LUT R26, R26, 0xffff, RZ, 0xc0, !PT ;  /* 0x0000ffff1a1a7812 */ /* 0x000fe200078ec0ff */
[C---:B------:R-:W-:Y:S02]  /*40940*/  VIADD R49, R52.reuse, 0x1 ;  /* 0x0000000134317836 */ /* 0x040fe40000000000 */
[----:B------:R-:W-:Y:S01]  /*40950*/  VIADD R52, R52, 0x2 ;  /* 0x0000000234347836 */ /* 0x000fe20000000000 */
[----:B------:R-:W-:-:S04]  /*40960*/  LOP3.LUT R32, R32, 0xffff, RZ, 0xc0, !PT ;  /* 0x0000ffff20207812 */ /* 0x000fc800078ec0ff */
[----:B------:R-:W-:Y:S02]  /*40970*/  ISETP.GE.AND P3, PT, R52, UR7, PT ;  /* 0x0000000734007c0c */ /* 0x000fe4000bf66270 */
[----:B------:R-:W-:Y:S02]  /*40980*/  LOP3.LUT R42, R42, 0xffff, RZ, 0xc0, !PT ;  /* 0x0000ffff2a2a7812 */ /* 0x000fe400078ec0ff */
[----:B------:R-:W-:-:S04]  /*40990*/  LOP3.LUT R43, R43, 0xffff, RZ, 0xc0, !PT ;  /* 0x0000ffff2b2b7812 */ /* 0x000fc800078ec0ff */
[----:B------:R-:W-:Y:S02]  /*409a0*/  PRMT R45, R43, 0x3340, R45 ;  /* 0x000033402b2d7816 */ /* 0x000fe4000000002d */
[----:B------:R-:W-:-:S03]  /*409b0*/  SHF.R.U32.HI R53, RZ, 0x8, R43 ;  /* 0x00000008ff357819 */ /* 0x000fc6000001162b */
[----:B------:R0:W-:Y:S01]  /*409c0*/  STL [R1+0x3c], R45 ;  /* 0x00003c2d01007387 */ /* 0x0001e20000100800 */
[----:B------:R-:W-:Y:S02]  /*409d0*/  LOP3.LUT R53, R53, 0xffff, RZ, 0xc0, !PT ;  /* 0x0000ffff35357812 */ /* 0x000fe400078ec0ff */
[----:B0-----:R-:W-:Y:S02]  /*409e0*/  PRMT R45, R42, 0x3340, R0 ;  /* 0x000033402a2d7816 */ /* 0x001fe40000000000 */
[----:B------:R-:W-:-:S03]  /*409f0*/  PRMT R43, R53, 0x3340, R44 ;  /* 0x00003340352b7816 */ /* 0x000fc6000000002c */
[----:B------:R0:W-:Y:S01]  /*40a00*/  STL [R1+0x38], R45 ;  /* 0x0000382d01007387 */ /* 0x0001e20000100800 */
[----:B------:R-:W-:Y:S02]  /*40a10*/  SHF.R.U32.HI R44, RZ, 0x8, R42 ;  /* 0x00000008ff2c7819 */ /* 0x000fe4000001162a */
[----:B------:R-:W-:Y:S02]  /*40a20*/  SHF.R.U32.HI R42, RZ, 0x8, R0 ;  /* 0x00000008ff2a7819 */ /* 0x000fe40000011600 */
[----:B------:R-:W-:Y:S02]  /*40a30*/  LOP3.LUT R39, R39, 0xffff, RZ, 0xc0, !PT ;  /* 0x0000ffff27277812 */ /* 0x000fe400078ec0ff */
[--C-:B0-----:R-:W-:Y:S02]  /*40a40*/  PRMT R45, R34, 0x3340, R17.reuse ;  /* 0x00003340222d7816 */ /* 0x101fe40000000011 */
[----:B------:R-:W-:Y:S02]  /*40a50*/  SHF.R.U32.HI R0, RZ, 0x8, R34 ;  /* 0x00000008ff007819 */ /* 0x000fe40000011622 */
[----:B------:R-:W-:Y:S01]  /*40a60*/  SHF.R.U32.HI R34, RZ, 0x8, R17 ;  /* 0x00000008ff227819 */ /* 0x000fe20000011611 */
[----:B------:R0:W-:Y:S01]  /*40a70*/  STL [R1+0x34], R45 ;  /* 0x0000342d01007387 */ /* 0x0001e20000100800 */
[----:B------:R-:W-:-:S02]  /*40a80*/  SHF.R.U32.HI R17, RZ, 0x8, R31 ;  /* 0x00000008ff117819 */ /* 0x000fc4000001161f */
[--C-:B0-----:R-:W-:Y:S02]  /*40a90*/  PRMT R45, R31, 0x3340, R18.reuse ;  /* 0x000033401f2d7816 */ /* 0x101fe40000000012 */
[----:B------:R-:W-:Y:S02]  /*40aa0*/  SHF.R.U32.HI R31, RZ, 0x8, R18 ;  /* 0x00000008ff1f7819 */ /* 0x000fe40000011612 */
[----:B------:R-:W-:Y:S02]  /*40ab0*/  SHF.R.U32.HI R18, RZ, 0x8, R39 ;  /* 0x00000008ff127819 */ /* 0x000fe40000011627 */
[--C-:B------:R-:W-:Y:S02]  /*40ac0*/  PRMT R39, R39, 0x3340, R2.reuse ;  /* 0x0000334027277816 */ /* 0x100fe40000000002 */
[----:B------:R-:W-:Y:S01]  /*40ad0*/  SHF.R.U32.HI R2, RZ, 0x8, R2 ;  /* 0x00000008ff027819 */ /* 0x000fe20000011602 */
[----:B------:R-:W-:Y:S01]  /*40ae0*/  STL [R1+0x30], R45 ;  /* 0x0000302d01007387 */ /* 0x000fe20000100800 */
[----:B------:R-:W-:-:S03]  /*40af0*/  LOP3.LUT R18, R18, 0xffff, RZ, 0xc0, !PT ;  /* 0x0000ffff12127812 */ /* 0x000fc600078ec0ff */
[----:B------:R0:W-:Y:S01]  /*40b00*/  STL [R1+0x40], R39 ;  /* 0x0000402701007387 */ /* 0x0001e20000100800 */
[----:B------:R-:W-:Y:S02]  /*40b10*/  LOP3.LUT R17, R17, 0xffff, RZ, 0xc0, !PT ;  /* 0x0000ffff11117812 */ /* 0x000fe400078ec0ff */
[----:B------:R-:W-:Y:S02]  /*40b20*/  LOP3.LUT R31, R31, 0xffff, RZ, 0xc0, !PT ;  /* 0x0000ffff1f1f7812 */ /* 0x000fe400078ec0ff */
[----:B------:R-:W-:Y:S02]  /*40b30*/  LOP3.LUT R40, R40, 0xffff, RZ, 0xc0, !PT ;  /* 0x0000ffff28287812 */ /* 0x000fe400078ec0ff */
[----:B0-----:R-:W-:Y:S02]  /*40b40*/  LOP3.LUT R39, R2, 0xffff, RZ, 0xc0, !PT ;  /* 0x0000ffff02277812 */ /* 0x001fe400078ec0ff */
[----:B------:R-:W-:Y:S02]  /*40b50*/  PRMT R2, R17, 0x3340, R31 ;  /* 0x0000334011027816 */ /* 0x000fe4000000001f */
[----:B------:R-:W-:-:S02]  /*40b60*/  PRMT R39, R18, 0x3340, R39 ;  /* 0x0000334012277816 */ /* 0x000fc40000000027 */
[----:B------:R-:W-:Y:S02]  /*40b70*/  PRMT R18, R40, 0x3340, R4 ;  /* 0x0000334028127816 */ /* 0x000fe40000000004 */
[----:B------:R-:W-:Y:S02]  /*40b80*/  PRMT R31, R33, 0x3340, R21 ;  /* 0x00003340211f7816 */ /* 0x000fe40000000015 */
[----:B------:R-:W-:Y:S01]  /*40b90*/  LOP3.LUT R44, R44, 0xffff, RZ, 0xc0, !PT ;  /* 0x0000ffff2c2c7812 */ /* 0x000fe200078ec0ff */
[----:B------:R-:W-:Y:S01]  /*40ba0*/  STL [R1+0x28], R18 ;  /* 0x0000281201007387 */ /* 0x000fe20000100800 */
[----:B------:R-:W-:Y:S02]  /*40bb0*/  LOP3.LUT R42, R42, 0xffff, RZ, 0xc0, !PT ;  /* 0x0000ffff2a2a7812 */ /* 0x000fe400078ec0ff */
[----:B------:R-:W-:Y:S01]  /*40bc0*/  LOP3.LUT R0, R0, 0xffff, RZ, 0xc0, !PT ;  /* 0x0000ffff00007812 */ /* 0x000fe200078ec0ff */
[----:B------:R0:W-:Y:S01]  /*40bd0*/  STL [R1+0x24], R31 ;  /* 0x0000241f01007387 */ /* 0x0001e20000100800 */
[----:B------:R-:W-:-:S02]  /*40be0*/  LOP3.LUT R34, R34, 0xffff, RZ, 0xc0, !PT ;  /* 0x0000ffff22227812 */ /* 0x000fc400078ec0ff */
[----:B------:R-:W-:Y:S02]  /*40bf0*/  PRMT R45, R44, 0x3340, R42 ;  /* 0x000033402c2d7816 */ /* 0x000fe4000000002a */
[----:B------:R-:W-:Y:S02]  /*40c00*/  LOP3.LUT R37, R37, 0xffff, RZ, 0xc0, !PT ;  /* 0x0000ffff25257812 */ /* 0x000fe400078ec0ff */
[----:B------:R-:W-:Y:S02]  /*40c10*/  PRMT R44, R0, 0x3340, R34 ;  /* 0x00003340002c7816 */ /* 0x000fe40000000022 */
[----:B0-----:R-:W-:Y:S02]  /*40c20*/  PRMT R31, R26, 0x3340, R25 ;  /* 0x000033401a1f7816 */ /* 0x001fe40000000019 */
[----:B------:R-:W-:Y:S02]  /*40c30*/  SHF.R.U32.HI R17, RZ, 0x8, R4 ;  /* 0x00000008ff117819 */ /* 0x000fe40000011604 */
[----:B------:R-:W-:Y:S01]  /*40c40*/  SHF.R.U32.HI R0, RZ, 0x8, R40 ;  /* 0x00000008ff007819 */ /* 0x000fe20000011628 */
[----:B------:R0:W-:Y:S01]  /*40c50*/  STL [R1+0x20], R31 ;  /* 0x0000201f01007387 */ /* 0x0001e20000100800 */
[----:B------:R-:W-:-:S02]  /*40c60*/  SHF.R.U32.HI R4, RZ, 0x8, R33 ;  /* 0x00000008ff047819 */ /* 0x000fc40000011621 */
[----:B------:R-:W-:Y:S02]  /*40c70*/  SHF.R.U32.HI R21, RZ, 0x8, R21 ;  /* 0x00000008ff157819 */ /* 0x000fe40000011615 */
[----:B------:R-:W-:Y:S02]  /*40c80*/  LOP3.LUT R0, R0, 0xffff, RZ, 0xc0, !PT ;  /* 0x0000ffff00007812 */ /* 0x000fe400078ec0ff */
[----:B------:R-:W-:Y:S02]  /*40c90*/  LOP3.LUT R17, R17, 0xffff, RZ, 0xc0, !PT ;  /* 0x0000ffff11117812 */ /* 0x000fe400078ec0ff */
[----:B0-----:R-:W-:Y:S02]  /*40ca0*/  PRMT R31, R37, 0x3340, R5 ;  /* 0x00003340251f7816 */ /* 0x001fe40000000005 */
[----:B------:R-:W-:Y:S02]  /*40cb0*/  LOP3.LUT R4, R4, 0xffff, RZ, 0xc0, !PT ;  /* 0x0000ffff04047812 */ /* 0x000fe400078ec0ff */
[----:B------:R-:W-:Y:S01]  /*40cc0*/  LOP3.LUT R21, R21, 0xffff, RZ, 0xc0, !PT ;  /* 0x0000ffff15157812 */ /* 0x000fe200078ec0ff */
[----:B------:R0:W-:Y:S01]  /*40cd0*/  STL [R1+0x2c], R31 ;  /* 0x00002c1f01007387 */ /* 0x0001e20000100800 */
[----:B------:R-:W-:-:S02]  /*40ce0*/  LOP3.LUT R48, R48, 0xffff, RZ, 0xc0, !PT ;  /* 0x0000ffff30307812 */ /* 0x000fc400078ec0ff */
[----:B------:R-:W-:Y:S01]  /*40cf0*/  PRMT R42, R0, 0x3340, R17 ;  /* 0x00003340002a7816 */ /* 0x000fe20000000011 */
[----:B------:R-:W2:Y:S01]  /*40d00*/  LDL.LU R52, [R1] ;  /* 0x0000000001347983 */ /* 0x000ea20000300800 */
[----:B------:R-:W-:Y:S02]  /*40d10*/  PRMT R40, R4, 0x3340, R21 ;  /* 0x0000334004287816 */ /* 0x000fe40000000015 */
[----:B------:R-:W-:Y:S02]  /*40d20*/  LOP3.LUT R35, R35, 0xffff, RZ, 0xc0, !PT ;  /* 0x0000ffff23237812 */ /* 0x000fe400078ec0ff */
[----:B------:R-:W-:Y:S02]  /*40d30*/  LOP3.LUT R0, R27, 0xffff, RZ, 0xc0, !PT ;  /* 0x0000ffff1b007812 */ /* 0x000fe400078ec0ff */
[----:B------:R-:W-:Y:S02]  /*40d40*/  LOP3.LUT R21, R24, 0xffff, RZ, 0xc0, !PT ;  /* 0x0000ffff18157812 */ /* 0x000fe400078ec0ff */
[----:B------:R-:W-:-:S02]  /*40d50*/  SHF.R.U32.HI R18, RZ, 0x8, R26 ;  /* 0x00000008ff127819 */ /* 0x000fc4000001161a */
[--C-:B------:R-:W-:Y:S02]  /*40d60*/  PRMT R34, R48, 0x3340, R6.reuse ;  /* 0x0000334030227816 */ /* 0x100fe40000000006 */
[----:B------:R-:W-:Y:S02]  /*40d70*/  SHF.R.U32.HI R17, RZ, 0x8, R6 ;  /* 0x00000008ff117819 */ /* 0x000fe40000011606 */
[----:B------:R-:W-:Y:S02]  /*40d80*/  SHF.R.U32.HI R26, RZ, 0x8, R25 ;  /* 0x00000008ff1a7819 */ /* 0x000fe40000011619 */
[--C-:B------:R-:W-:Y:S02]  /*40d90*/  PRMT R27, R32, 0x3340, R23.reuse ;  /* 0x00003340201b7816 */ /* 0x100fe40000000017 */
[----:B------:R-:W-:Y:S02]  /*40da0*/  SHF.R.U32.HI R6, RZ, 0x8, R23 ;  /* 0x00000008ff067819 */ /* 0x000fe40000011617 */
[----:B------:R-:W-:-:S02]  /*40db0*/  SHF.R.U32.HI R25, RZ, 0x8, R37 ;  /* 0x00000008ff197819 */ /* 0x000fc40000011625 */
[----:B------:R-:W-:Y:S02]  /*40dc0*/  SHF.R.U32.HI R5, RZ, 0x8, R5 ;  /* 0x00000008ff057819 */ /* 0x000fe40000011605 */
[----:B------:R-:W-:Y:S02]  /*40dd0*/  PRMT R24, R0, 0x3340, R21 ;  /* 0x0000334000187816 */ /* 0x000fe40000000015 */
[----:B------:R-:W-:Y:S02]  /*40de0*/  PRMT R23, R35, 0x3340, R7 ;  /* 0x0000334023177816 */ /* 0x000fe40000000007 */
[----:B------:R-:W-:Y:S02]  /*40df0*/  SHF.R.U32.HI R4, RZ, 0x8, R0 ;  /* 0x00000008ff047819 */ /* 0x000fe40000011600 */
[----:B------:R-:W-:Y:S02]  /*40e00*/  SHF.R.U32.HI R21, RZ, 0x8, R21 ;  /* 0x00000008ff157819 */ /* 0x000fe40000011615 */
[----:B------:R-:W-:-:S02]  /*40e10*/  SHF.R.U32.HI R7, RZ, 0x8, R7 ;  /* 0x00000008ff077819 */ /* 0x000fc40000011607 */
[----:B------:R-:W-:Y:S02]  /*40e20*/  SHF.R.U32.HI R0, RZ, 0x8, R35 ;  /* 0x00000008ff007819 */ /* 0x000fe40000011623 */
[----:B------:R-:W-:Y:S02]  /*40e30*/  LOP3.LUT R18, R18, 0xffff, RZ, 0xc0, !PT ;  /* 0x0000ffff12127812 */ /* 0x000fe400078ec0ff */
[----:B------:R-:W-:Y:S02]  /*40e40*/  LOP3.LUT R26, R26, 0xffff, RZ, 0xc0, !PT ;  /* 0x0000ffff1a1a7812 */ /* 0x000fe400078ec0ff */
[----:B------:R-:W-:Y:S02]  /*40e50*/  LOP3.LUT R25, R25, 0xffff, RZ, 0xc0, !PT ;  /* 0x0000ffff19197812 */ /* 0x000fe400078ec0ff */
[----:B------:R-:W-:Y:S02]  /*40e60*/  LOP3.LUT R5, R5, 0xffff, RZ, 0xc0, !PT ;  /* 0x0000ffff05057812 */ /* 0x000fe400078ec0ff */
[----:B------:R-:W-:-:S02]  /*40e70*/  LOP3.LUT R4, R4, 0xffff, RZ, 0xc0, !PT ;  /* 0x0000ffff04047812 */ /* 0x000fc400078ec0ff */
[----:B------:R-:W-:Y:S02]  /*40e80*/  LOP3.LUT R21, R21, 0xffff, RZ, 0xc0, !PT ;  /* 0x0000ffff15157812 */ /* 0x000fe400078ec0ff */
[----:B------:R-:W-:Y:S02]  /*40e90*/  LOP3.LUT R7, R7, 0xffff, RZ, 0xc0, !PT ;  /* 0x0000ffff07077812 */ /* 0x000fe400078ec0ff */
[----:B------:R-:W-:Y:S02]  /*40ea0*/  LOP3.LUT R0, R0, 0xffff, RZ, 0xc0, !PT ;  /* 0x0000ffff00007812 */ /* 0x000fe400078ec0ff */
[----:B------:R-:W-:Y:S02]  /*40eb0*/  PRMT R37, R18, 0x3340, R26 ;  /* 0x0000334012257816 */ /* 0x000fe4000000001a */
[----:B------:R-:W-:Y:S01]  /*40ec0*/  PRMT R26, R25, 0x3340, R5 ;  /* 0x00003340191a7816 */ /* 0x000fe20000000005 */
[----:B------:R1:W-:Y:S01]  /*40ed0*/  STL [R1+0x18], R23 ;  /* 0x0000181701007387 */ /* 0x0003e20000100800 */
[----:B------:R-:W-:-:S02]  /*40ee0*/  PRMT R25, R4, 0x3340, R21 ;  /* 0x0000334004197816 */ /* 0x000fc40000000015 */
[----:B------:R-:W-:Y:S02]  /*40ef0*/  PRMT R21, R0, 0x3340, R7 ;  /* 0x0000334000157816 */ /* 0x000fe40000000007 */
[----:B------:R-:W3:Y:S01]  /*40f00*/  LDL.LU R7, [R1+0x8] ;  /* 0x0000080001077983 */ /* 0x000ee20000300800 */
[----:B------:R-:W-:Y:S02]  /*40f10*/  SHF.R.U32.HI R18, RZ, 0x8, R48 ;  /* 0x00000008ff127819 */ /* 0x000fe40000011630 */
[----:B------:R-:W-:Y:S01]  /*40f20*/  SHF.R.U32.HI R5, RZ, 0x8, R32 ;  /* 0x00000008ff057819 */ /* 0x000fe20000011620 */
[----:B0-----:R-:W4:Y:S01]  /*40f30*/  LDL.LU R31, [R1+0x4] ;  /* 0x00000400011f7983 */ /* 0x001f220000300800 */
[----:B------:R-:W-:Y:S02]  /*40f40*/  LOP3.LUT R18, R18, 0xffff, RZ, 0xc0, !PT ;  /* 0x0000ffff12127812 */ /* 0x000fe400078ec0ff */
[----:B------:R-:W-:Y:S02]  /*40f50*/  LOP3.LUT R17, R17, 0xffff, RZ, 0xc0, !PT ;  /* 0x0000ffff11117812 */ /* 0x000fe400078ec0ff */
[----:B------:R-:W-:-:S02]  /*40f60*/  LOP3.LUT R56, R56, 0xffff, RZ, 0xc0, !PT ;  /* 0x0000ffff38387812 */ /* 0x000fc400078ec0ff */
[----:B------:R-:W-:Y:S02]  /*40f70*/  LOP3.LUT R9, R9, 0xffff, RZ, 0xc0, !PT ;  /* 0x0000ffff09097812 */ /* 0x000fe400078ec0ff */
[----:B------:R-:W-:Y:S02]  /*40f80*/  LOP3.LUT R5, R5, 0xffff, RZ, 0xc0, !PT ;  /* 0x0000ffff05057812 */ /* 0x000fe400078ec0ff */
[----:B------:R-:W-:Y:S02]  /*40f90*/  LOP3.LUT R6, R6, 0xffff, RZ, 0xc0, !PT ;  /* 0x0000ffff06067812 */ /* 0x000fe400078ec0ff */
[----:B------:R-:W-:Y:S01]  /*40fa0*/  ISETP.GE.AND P2, PT, R49, UR11, PT ;  /* 0x0000000b31007c0c */ /* 0x000fe2000bf46270 */
[----:B------:R-:W-:Y:S01]  /*40fb0*/  ULEA UR4, UR5, UR4, 0x18 ;  /* 0x0000000405047291 */ /* 0x000fe2000f8ec0ff */
[----:B------:R-:W-:Y:S01]  /*40fc0*/  PRMT R35, R18, 0x3340, R17 ;  /* 0x0000334012237816 */ /* 0x000fe20000000011 */
[----:B------:R-:W0:Y:S01]  /*40fd0*/  LDCU UR11, c[0x0][0x39c] ;  /* 0x00007380ff0b77ac */ /* 0x000e220008000800 */
[----:B------:R-:W-:-:S02]  /*40fe0*/  LOP3.LUT R47, R47, 0xffff, RZ, 0xc0, !PT ;  /* 0x0000ffff2f2f7812 */ /* 0x000fc400078ec0ff */
[----:B------:R-:W-:Y:S02]  /*40ff0*/  LOP3.LUT R20, R20, 0xffff, RZ, 0xc0, !PT ;  /* 0x0000ffff14147812 */ /* 0x000fe400078ec0ff */
[----:B------:R-:W-:Y:S02]  /*41000*/  LOP3.LUT R49, R46, 0xffff, RZ, 0xc0, !PT ;  /* 0x0000ffff2e317812 */ /* 0x000fe400078ec0ff */
[----:B------:R-:W-:Y:S02]  /*41010*/  SHF.R.U32.HI R18, RZ, 0x8, R56 ;  /* 0x00000008ff127819 */ /* 0x000fe40000011638 */
[----:B------:R-:W-:Y:S02]  /*41020*/  SHF.R.U32.HI R0, RZ, 0x8, R9 ;  /* 0x00000008ff007819 */ /* 0x000fe40000011609 */
[----:B------:R-:W-:Y:S02]  /*41030*/  LOP3.LUT R4, R22, 0xffff, RZ, 0xc0, !PT ;  /* 0x0000ffff16047812 */ /* 0x000fe400078ec0ff */
[----:B------:R-:W-:-:S02]  /*41040*/  PRMT R33, R5, 0x3340, R6 ;  /* 0x0000334005217816 */ /* 0x000fc40000000006 */
[--C-:B------:R-:W-:Y:S02]  /*41050*/  PRMT R48, R47, 0x3340, R20.reuse ;  /* 0x000033402f307816 */ /* 0x100fe40000000014 */
[----:B------:R-:W-:Y:S02]  /*41060*/  SHF.R.U32.HI R5, RZ, 0x8, R20 ;  /* 0x00000008ff057819 */ /* 0x000fe40000011614 */
[----:B------:R-:W-:Y:S02]  /*41070*/  SHF.R.U32.HI R20, RZ, 0x8, R49 ;  /* 0x00000008ff147819 */ /* 0x000fe40000011631 */
[----:B------:R-:W-:Y:S02]  /*41080*/  LOP3.LUT R18, R18, 0xffff, RZ, 0xc0, !PT ;  /* 0x0000ffff12127812 */ /* 0x000fe400078ec0ff */
[----:B------:R-:W-:Y:S02]  /*41090*/  LOP3.LUT R0, R0, 0xffff, RZ, 0xc0, !PT ;  /* 0x0000ffff00007812 */ /* 0x000fe400078ec0ff */
[----:B------:R-:W-:-:S02]  /*410a0*/  PRMT R49, R49, 0x3340, R4 ;  /* 0x0000334031317816 */ /* 0x000fc40000000004 */
[----:B------:R-:W-:Y:S02]  /*410b0*/  SHF.R.U32.HI R4, RZ, 0x8, R4 ;  /* 0x00000008ff047819 */ /* 0x000fe40000011604 */
[----:B------:R-:W-:Y:S02]  /*410c0*/  PRMT R18, R18, 0x3340, R0 ;  /* 0x0000334012127816 */ /* 0x000fe40000000000 */
[----:B------:R-:W-:Y:S02]  /*410d0*/  LOP3.LUT R20, R20, 0xffff, RZ, 0xc0, !PT ;  /* 0x0000ffff14147812 */ /* 0x000fe400078ec0ff */
[----:B------:R-:W-:Y:S02]  /*410e0*/  LOP3.LUT R4, R4, 0xffff, RZ, 0xc0, !PT ;  /* 0x0000ffff04047812 */ /* 0x000fe400078ec0ff */
[----:B------:R-:W-:Y:S02]  /*410f0*/  LOP3.LUT R10, R10, 0xffff, RZ, 0xc0, !PT ;  /* 0x0000ffff0a0a7812 */ /* 0x000fe400078ec0ff */
[----:B------:R-:W-:-:S02]  /*41100*/  LOP3.LUT R28, R28, 0xffff, RZ, 0xc0, !PT ;  /* 0x0000ffff1c1c7812 */ /* 0x000fc400078ec0ff */
[----:B------:R-:W-:Y:S02]  /*41110*/  LOP3.LUT R61, R61, 0xffff, RZ, 0xc0, !PT ;  /* 0x0000ffff3d3d7812 */ /* 0x000fe400078ec0ff */
[----:B------:R-:W-:Y:S02]  /*41120*/  LOP3.LUT R11, R11, 0xffff, RZ, 0xc0, !PT ;  /* 0x0000ffff0b0b7812 */ /* 0x000fe400078ec0ff */
[----:B------:R-:W-:Y:S02]  /*41130*/  PRMT R20, R20, 0x3340, R4 ;  /* 0x0000334014147816 */ /* 0x000fe40000000004 */
[----:B------:R-:W-:Y:S02]  /*41140*/  SHF.R.U32.HI R4, RZ, 0x8, R28 ;  /* 0x00000008ff047819 */ /* 0x000fe4000001161c */
[----:B------:R-:W-:Y:S02]  /*41150*/  LOP3.LUT R8, R8, 0xffff, RZ, 0xc0, !PT ;  /* 0x0000ffff08087812 */ /* 0x000fe400078ec0ff */
[----:B------:R-:W-:-:S02]  /*41160*/  LOP3.LUT R59, R59, 0xffff, RZ, 0xc0, !PT ;  /* 0x0000ffff3b3b7812 */ /* 0x000fc400078ec0ff */
[--C-:B------:R-:W-:Y:S02]  /*41170*/  SHF.R.U32.HI R6, RZ, 0x8, R8.reuse ;  /* 0x00000008ff067819 */ /* 0x100fe40000011608 */
[----:B------:R-:W-:Y:S02]  /*41180*/  PRMT R46, R59, 0x3340, R8 ;  /* 0x000033403b2e7816 */ /* 0x000fe40000000008 */
[----:B------:R-:W4:Y:S01]  /*41190*/  LDL.LU R8, [R1+0x10] ;  /* 0x0000100001087983 */ /* 0x000f220000300800 */
[----:B--2---:R-:W-:Y:S02]  /*411a0*/  LOP3.LUT R0, R52, 0xffff, RZ, 0xc0, !PT ;  /* 0x0000ffff34007812 */ /* 0x004fe400078ec0ff */
[----:B------:R-:W-:Y:S02]  /*411b0*/  LOP3.LUT R52, R50, 0xffff, RZ, 0xc0, !PT ;  /* 0x0000ffff32347812 */ /* 0x000fe400078ec0ff */
[----:B------:R-:W-:Y:S02]  /*411c0*/  SHF.R.U32.HI R32, RZ, 0x8, R0 ;  /* 0x00000008ff207819 */ /* 0x000fe40000011600 */
[----:B------:R-:W-:-:S02]  /*411d0*/  SHF.R.U32.HI R17, RZ, 0x8, R52 ;  /* 0x00000008ff117819 */ /* 0x000fc40000011634 */
[----:B------:R-:W-:Y:S02]  /*411e0*/  PRMT R50, R0, 0x3340, R10 ;  /* 0x0000334000327816 */ /* 0x000fe4000000000a */
[----:B------:R-:W-:Y:S02]  /*411f0*/  PRMT R52, R52, 0x3340, R28 ;  /* 0x0000334034347816 */ /* 0x000fe4000000001c */
[----:B------:R-:W-:Y:S02]  /*41200*/  SHF.R.U32.HI R28, RZ, 0x8, R61 ;  /* 0x00000008ff1c7819 */ /* 0x000fe4000001163d */
[----:B------:R-:W-:Y:S02]  /*41210*/  SHF.R.U32.HI R0, RZ, 0x8, R11 ;  /* 0x00000008ff007819 */ /* 0x000fe4000001160b */
[----:B------:R-:W-:Y:S02]  /*41220*/  LOP3.LUT R28, R28, 0xffff, RZ, 0xc0, !PT ;  /* 0x0000ffff1c1c7812 */ /* 0x000fe400078ec0ff */
[----:B------:R-:W-:-:S04]  /*41230*/  LOP3.LUT R0, R0, 0xffff, RZ, 0xc0, !PT ;  /* 0x0000ffff00007812 */ /* 0x000fc800078ec0ff */
[----:B------:R-:W-:Y:S02]  /*41240*/  PRMT R28, R28, 0x3340, R0 ;  /* 0x000033401c1c7816 */ /* 0x000fe40000000000 */
[----:B---3--:R-:W-:Y:S02]  /*41250*/  LOP3.LUT R0, R7, 0xffff, RZ, 0xc0, !PT ;  /* 0x0000ffff07007812 */ /* 0x008fe400078ec0ff */
[----:B------:R-:W2:Y:S01]  /*41260*/  LDL.LU R7, [R1+0xc] ;  /* 0x00000c0001077983 */ /* 0x000ea20000300800 */
[----:B------:R-:W-:Y:S02]  /*41270*/  SHF.R.U32.HI R22, RZ, 0x8, R47 ;  /* 0x00000008ff167819 */ /* 0x000fe4000001162f */
[----:B------:R-:W-:Y:S02]  /*41280*/  LOP3.LUT R5, R5, 0xffff, RZ, 0xc0, !PT ;  /* 0x0000ffff05057812 */ /* 0x000fe400078ec0ff */
[----:B------:R-:W-:Y:S02]  /*41290*/  LOP3.LUT R22, R22, 0xffff, RZ, 0xc0, !PT ;  /* 0x0000ffff16167812 */ /* 0x000fe400078ec0ff */
[----:B------:R-:W-:-:S02]  /*412a0*/  LOP3.LUT R51, R51, 0xffff, RZ, 0xc0, !PT ;  /* 0x0000ffff33337812 */ /* 0x000fc400078ec0ff */
[----:B------:R-:W-:Y:S02]  /*412b0*/  PRMT R22, R22, 0x3340, R5 ;  /* 0x0000334016167816 */ /* 0x000fe40000000005 */
[----:B------:R-:W-:Y:S02]  /*412c0*/  LOP3.LUT R5, R19, 0xffff, RZ, 0xc0, !PT ;  /* 0x0000ffff13057812 */ /* 0x000fe400078ec0ff */
[----:B------:R-:W-:Y:S02]  /*412d0*/  SHF.R.U32.HI R19, RZ, 0x8, R51 ;  /* 0x00000008ff137819 */ /* 0x000fe40000011633 */
[--C-:B------:R-:W-:Y:S02]  /*412e0*/  PRMT R51, R51, 0x3340, R5.reuse ;  /* 0x0000334033337816 */ /* 0x100fe40000000005 */
[----:B------:R-:W-:Y:S02]  /*412f0*/  SHF.R.U32.HI R5, RZ, 0x8, R5 ;  /* 0x00000008ff057819 */ /* 0x000fe40000011605 */
[----:B-1----:R-:W-:-:S02]  /*41300*/  SHF.R.U32.HI R23, RZ, 0x8, R59 ;  /* 0x00000008ff177819 */ /* 0x002fc4000001163b */
[----:B------:R-:W-:Y:S02]  /*41310*/  LOP3.LUT R17, R17, 0xffff, RZ, 0xc0, !PT ;  /* 0x0000ffff11117812 */ /* 0x000fe400078ec0ff */
[----:B------:R-:W-:Y:S02]  /*41320*/  LOP3.LUT R4, R4, 0xffff, RZ, 0xc0, !PT ;  /* 0x0000ffff04047812 */ /* 0x000fe400078ec0ff */
[----:B------:R-:W-:Y:S02]  /*41330*/  PRMT R53, R56, 0x3340, R9 ;  /* 0x0000334038357816 */ /* 0x000fe40000000009 */
[----:B------:R-:W-:Y:S02]  /*41340*/  LOP3.LUT R19, R19, 0xffff, RZ, 0xc0, !PT ;  /* 0x0000ffff13137812 */ /* 0x000fe400078ec0ff */
[----:B------:R-:W-:Y:S02]  /*41350*/  LOP3.LUT R5, R5, 0xffff, RZ, 0xc0, !PT ;  /* 0x0000ffff05057812 */ /* 0x000fe400078ec0ff */
[----:B------:R-:W-:-:S02]  /*41360*/  LOP3.LUT R23, R23, 0xffff, RZ, 0xc0, !PT ;  /* 0x0000ffff17177812 */ /* 0x000fc400078ec0ff */
[----:B------:R-:W-:Y:S02]  /*41370*/  LOP3.LUT R6, R6, 0xffff, RZ, 0xc0, !PT ;  /* 0x0000ffff06067812 */ /* 0x000fe400078ec0ff */
[----:B------:R-:W-:Y:S02]  /*41380*/  PRMT R17, R17, 0x3340, R4 ;  /* 0x0000334011117816 */ /* 0x000fe40000000004 */
[----:B------:R-:W-:Y:S02]  /*41390*/  LOP3.LUT R56, R54, 0xffff, RZ, 0xc0, !PT ;  /* 0x0000ffff36387812 */ /* 0x000fe400078ec0ff */
[----:B------:R-:W-:Y:S02]  /*413a0*/  LOP3.LUT R4, R30, 0xffff, RZ, 0xc0, !PT ;  /* 0x0000ffff1e047812 */ /* 0x000fe400078ec0ff */
[----:B------:R-:W-:Y:S02]  /*413b0*/  PRMT R59, R61, 0x3340, R11 ;  /* 0x000033403d3b7816 */ /* 0x000fe4000000000b */
[----:B------:R-:W-:-:S02]  /*413c0*/  LOP3.LUT R12, R12, 0xffff, RZ, 0xc0, !PT ;  /* 0x0000ffff0c0c7812 */ /* 0x000fc400078ec0ff */
[----:B------:R-:W-:Y:S02]  /*413d0*/  PRMT R19, R19, 0x3340, R5 ;  /* 0x0000334013137816 */ /* 0x000fe40000000005 */
[----:B----4-:R-:W-:Y:S02]  /*413e0*/  LOP3.LUT R61, R31, 0xffff, RZ, 0xc0, !PT ;  /* 0x0000ffff1f3d7812 */ /* 0x010fe400078ec0ff */
[----:B------:R-:W-:Y:S02]  /*413f0*/  LOP3.LUT R55, R55, 0xffff, RZ, 0xc0, !PT ;  /* 0x0000ffff37377812 */ /* 0x000fe400078ec0ff */
[----:B------:R-:W-:Y:S02]  /*41400*/  LOP3.LUT R13, R13, 0xffff, RZ, 0xc0, !PT ;  /* 0x0000ffff0d0d7812 */ /* 0x000fe400078ec0ff */
[----:B------:R-:W-:Y:S02]  /*41410*/  PRMT R23, R23, 0x3340, R6 ;  /* 0x0000334017177816 */ /* 0x000fe40000000006 */
[----:B------:R-:W-:-:S02]  /*41420*/  LOP3.LUT R5, R29, 0xffff, RZ, 0xc0, !PT ;  /* 0x0000ffff1d057812 */ /* 0x000fc400078ec0ff */
[----:B------:R-:W-:Y:S02]  /*41430*/  SHF.R.U32.HI R31, RZ, 0x8, R56 ;  /* 0x00000008ff1f7819 */ /* 0x000fe40000011638 */
[----:B------:R-:W-:Y:S02]  /*41440*/  SHF.R.U32.HI R6, RZ, 0x8, R10 ;  /* 0x00000008ff067819 */ /* 0x000fe4000001160a */
[----:B------:R-:W-:Y:S02]  /*41450*/  PRMT R56, R56, 0x3340, R4 ;  /* 0x0000334038387816 */ /* 0x000fe40000000004 */
[----:B------:R-:W-:Y:S02]  /*41460*/  SHF.R.U32.HI R29, RZ, 0x8, R0 ;  /* 0x00000008ff1d7819 */ /* 0x000fe40000011600 */
[----:B------:R-:W-:Y:S02]  /*41470*/  PRMT R54, R0, 0x3340, R12 ;  /* 0x0000334000367816 */ /* 0x000fe4000000000c */
[----:B------:R-:W-:-:S02]  /*41480*/  SHF.R.U32.HI R4, RZ, 0x8, R4 ;  /* 0x00000008ff047819 */ /* 0x000fc40000011604 */
[----:B------:R-:W-:Y:S02]  /*41490*/  SHF.R.U32.HI R30, RZ, 0x8, R55 ;  /* 0x00000008ff1e7819 */ /* 0x000fe40000011637 */
[----:B------:R-:W-:Y:S02]  /*414a0*/  SHF.R.U32.HI R47, RZ, 0x8, R61 ;  /* 0x00000008ff2f7819 */ /* 0x000fe4000001163d */
[----:B------:R-:W-:Y:S02]  /*414b0*/  SHF.R.U32.HI R0, RZ, 0x8, R13 ;  /* 0x00000008ff007819 */ /* 0x000fe4000001160d */
[----:B------:R-:W-:Y:S02]  /*414c0*/  PRMT R55, R55, 0x3340, R5 ;  /* 0x0000334037377816 */ /* 0x000fe40000000005 */
[----:B------:R-:W-:Y:S02]  /*414d0*/  LOP3.LUT R32, R32, 0xffff, RZ, 0xc0, !PT ;  /* 0x0000ffff20207812 */ /* 0x000fe400078ec0ff */
[----:B------:R-:W-:-:S02]  /*414e0*/  LOP3.LUT R6, R6, 0xffff, RZ, 0xc0, !PT ;  /* 0x0000ffff06067812 */ /* 0x000fc400078ec0ff */
[----:B------:R-:W-:Y:S02]  /*414f0*/  SHF.R.U32.HI R5, RZ, 0x8, R5 ;  /* 0x00000008ff057819 */ /* 0x000fe40000011605 */
[----:B------:R-:W-:Y:S02]  /*41500*/  LOP3.LUT R31, R31, 0xffff, RZ, 0xc0, !PT ;  /* 0x0000ffff1f1f7812 */ /* 0x000fe400078ec0ff */
[----:B------:R-:W-:Y:S02]  /*41510*/  LOP3.LUT R4, R4, 0xffff, RZ, 0xc0, !PT ;  /* 0x0000ffff04047812 */ /* 0x000fe400078ec0ff */
[----:B------:R-:W-:Y:S02]  /*41520*/  LOP3.LUT R47, R47, 0xffff, RZ, 0xc0, !PT ;  /* 0x0000ffff2f2f7812 */ /* 0x000fe400078ec0ff */
[----:B------:R-:W-:Y:S02]  /*41530*/  LOP3.LUT R0, R0, 0xffff, RZ, 0xc0, !PT ;  /* 0x0000ffff00007812 */ /* 0x000fe400078ec0ff */
[----:B------:R-:W-:-:S02]  /*41540*/  PRMT R32, R32, 0x3340, R6 ;  /* 0x0000334020207816 */ /* 0x000fc40000000006 */
[----:B------:R-:W-:Y:S02]  /*41550*/  LOP3.LUT R30, R30, 0xffff, RZ, 0xc0, !PT ;  /* 0x0000ffff1e1e7812 */ /* 0x000fe400078ec0ff */
[----:B------:R-:W-:Y:S02]  /*41560*/  LOP3.LUT R5, R5, 0xffff, RZ, 0xc0, !PT ;  /* 0x0000ffff05057812 */ /* 0x000fe400078ec0ff */
[----:B------:R-:W-:Y:S02]  /*41570*/  SHF.R.U32.HI R6, RZ, 0x8, R12 ;  /* 0x00000008ff067819 */ /* 0x000fe4000001160c */
[----:B------:R-:W-:Y:S02]  /*41580*/  PRMT R31, R31, 0x3340, R4 ;  /* 0x000033401f1f7816 */ /* 0x000fe40000000004 */
[----:B------:R-:W-:Y:S02]  /*41590*/  PRMT R47, R47, 0x3340, R0 ;  /* 0x000033402f2f7816 */ /* 0x000fe40000000000 */
[----:B------:R-:W-:-:S02]  /*415a0*/  LOP3.LUT R4, R58, 0xffff, RZ, 0xc0, !PT ;  /* 0x0000ffff3a047812 */ /* 0x000fc400078ec0ff */
[----:B------:R-:W-:Y:S02]  /*415b0*/  LOP3.LUT R38, R38, 0xffff, RZ, 0xc0, !PT ;  /* 0x0000ffff26267812 */ /* 0x000fe400078ec0ff */
[----:B------:R-:W-:Y:S02]  /*415c0*/  PRMT R30, R30, 0x3340, R5 ;  /* 0x000033401e1e7816 */ /* 0x000fe40000000005 */
[----:B------:R-:W-:Y:S02]  /*415d0*/  LOP3.LUT R14, R14, 0xffff, RZ, 0xc0, !PT ;  /* 0x0000ffff0e0e7812 */ /* 0x000fe400078ec0ff */
[----:B------:R-:W-:Y:S02]  /*415e0*/  LOP3.LUT R15, R15, 0xffff, RZ, 0xc0, !PT ;  /* 0x0000ffff0f0f7812 */ /* 0x000fe400078ec0ff */
[----:B------:R-:W-:Y:S02]  /*415f0*/  LOP3.LUT R29, R29, 0xffff, RZ, 0xc0, !PT ;  /* 0x0000ffff1d1d7812 */ /* 0x000fe400078ec0ff */
[----:B------:R-:W-:-:S02]  /*41600*/  LOP3.LUT R6, R6, 0xffff, RZ, 0xc0, !PT ;  /* 0x0000ffff06067812 */ /* 0x000fc400078ec0ff */
[----:B------:R-:W-:Y:S02]  /*41610*/  LOP3.LUT R5, R8, 0xffff, RZ, 0xc0, !PT ;  /* 0x0000ffff08057812 */ /* 0x000fe400078ec0ff */
[----:B------:R-:W-:Y:S02]  /*41620*/  LOP3.LUT R58, R57, 0xffff, RZ, 0xc0, !PT ;  /* 0x0000ffff393a7812 */ /* 0x000fe400078ec0ff */
[----:B------:R-:W-:Y:S02]  /*41630*/  LOP3.LUT R11, R41, 0xffff, RZ, 0xc0, !PT ;  /* 0x0000ffff290b7812 */ /* 0x000fe400078ec0ff */
[--C-:B------:R-:W-:Y:S02]  /*41640*/  PRMT R57, R4, 0x3340, R38.reuse ;  /* 0x0000334004397816 */ /* 0x100fe40000000026 */
[----:B------:R-:W-:Y:S02]  /*41650*/  SHF.R.U32.HI R8, RZ, 0x8, R38 ;  /* 0x00000008ff087819 */ /* 0x000fe40000011626 */
[----:B------:R-:W-:-:S02]  /*41660*/  PRMT R61, R61, 0x3340, R13 ;  /* 0x000033403d3d7816 */ /* 0x000fc4000000000d */
[----:B------:R-:W3:Y:S01]  /*41670*/  LDL.LU R13, [R1+0x1c] ;  /* 0x00001c00010d7983 */ /* 0x000ee20000300800 */
[----:B------:R-:W-:Y:S02]  /*41680*/  PRMT R29, R29, 0x3340, R6 ;  /* 0x000033401d1d7816 */ /* 0x000fe40000000006 */
[--C-:B------:R-:W-:Y:S01]  /*41690*/  PRMT R41, R5, 0x3340, R14.reuse ;  /* 0x0000334005297816 */ /* 0x100fe2000000000e */
[----:B------:R-:W4:Y:S01]  /*416a0*/  LDL.LU R12, [R1+0x14] ;  /* 0x00001400010c7983 */ /* 0x000f220000300800 */
[----:B------:R-:W-:Y:S02]  /*416b0*/  SHF.R.U32.HI R9, RZ, 0x8, R14 ;  /* 0x00000008ff097819 */ /* 0x000fe4000001160e */
[----:B------:R-:W-:Y:S01]  /*416c0*/  SHF.R.U32.HI R10, RZ, 0x8, R58 ;  /* 0x00000008ff0a7819 */ /* 0x000fe2000001163a */
[----:B------:R-:W3:Y:S01]  /*416d0*/  LDL.LU R14, [R1+0x30] ;  /* 0x00003000010e7983 */ /* 0x000ee20000300800 */
[----:B------:R-:W-:Y:S02]  /*416e0*/  SHF.R.U32.HI R6, RZ, 0x8, R4 ;  /* 0x00000008ff067819 */ /* 0x000fe40000011604 */
[----:B------:R-:W-:-:S02]  /*416f0*/  PRMT R58, R58, 0x3340, R11 ;  /* 0x000033403a3a7816 */ /* 0x000fc4000000000b */
[----:B------:R-:W-:Y:S02]  /*41700*/  SHF.R.U32.HI R4, RZ, 0x8, R15 ;  /* 0x00000008ff047819 */ /* 0x000fe4000001160f */
[----:B--2---:R-:W-:Y:S02]  /*41710*/  LOP3.LUT R0, R7, 0xffff, RZ, 0xc0, !PT ;  /* 0x0000ffff07007812 */ /* 0x004fe400078ec0ff */
[----:B------:R-:W-:Y:S02]  /*41720*/  SHF.R.U32.HI R7, RZ, 0x8, R5 ;  /* 0x00000008ff077819 */ /* 0x000fe40000011605 */
[----:B------:R-:W-:Y:S02]  /*41730*/  SHF.R.U32.HI R38, RZ, 0x8, R0 ;  /* 0x00000008ff267819 */ /* 0x000fe40000011600 */
[----:B------:R-:W-:Y:S02]  /*41740*/  PRMT R0, R0, 0x3340, R15 ;  /* 0x0000334000007816 */ /* 0x000fe4000000000f */
[----:B------:R-:W-:-:S02]  /*41750*/  SHF.R.U32.HI R5, RZ, 0x8, R11 ;  /* 0x00000008ff057819 */ /* 0x000fc4000001160b */
[----:B------:R-:W2:Y:S04]  /*41760*/  LDL.LU R11, [R1+0x34] ;  /* 0x00003400010b7983 */ /* 0x000ea80000300800 */
[----:B------:R-:W2:Y:S04]  /*41770*/  LDL.LU R15, [R1+0x38] ;  /* 0x00003800010f7983 */ /* 0x000ea80000300800 */
[----:B------:R1:W-:Y:S02]  /*41780*/  STL [R1], R0 ;  /* 0x0000000001007387 */ /* 0x0003e40000100800 */
[----:B-1----:R-:W-:-:S02]  /*41790*/  LOP3.LUT R0, R10, 0xffff, RZ, 0xc0, !PT ;  /* 0x0000ffff0a007812 */ /* 0x002fc400078ec0ff */
[----:B------:R-:W2:Y:S01]  /*417a0*/  LDL.LU R10, [R1+0x3c] ;  /* 0x00003c00010a7983 */ /* 0x000ea20000300800 */
[----:B------:R-:W-:Y:S02]  /*417b0*/  LOP3.LUT R6, R6, 0xffff, RZ, 0xc0, !PT ;  /* 0x0000ffff06067812 */ /* 0x000fe400078ec0ff */
[----:B------:R-:W-:-:S04]  /*417c0*/  LOP3.LUT R8, R8, 0xffff, RZ, 0xc0, !PT ;  /* 0x0000ffff08087812 */ /* 0x000fc800078ec0ff */
[----:B------:R-:W-:Y:S02]  /*417d0*/  PRMT R6, R6, 0x3340, R8 ;  /* 0x0000334006067816 */ /* 0x000fe40000000008 */
[----:B------:R-:W-:Y:S02]  /*417e0*/  LOP3.LUT R7, R7, 0xffff, RZ, 0xc0, !PT ;  /* 0x0000ffff07077812 */ /* 0x000fe400078ec0ff */
[----:B------:R-:W-:Y:S02]  /*417f0*/  LOP3.LUT R9, R9, 0xffff, RZ, 0xc0, !PT ;  /* 0x0000ffff09097812 */ /* 0x000fe400078ec0ff */
[----:B------:R-:W-:Y:S02]  /*41800*/  LOP3.LUT R38, R38, 0xffff, RZ, 0xc0, !PT ;  /* 0x0000ffff26267812 */ /* 0x000fe400078ec0ff */
[----:B------:R-:W-:Y:S02]  /*41810*/  LOP3.LUT R4, R4, 0xffff, RZ, 0xc0, !PT ;  /* 0x0000ffff04047812 */ /* 0x000fe400078ec0ff */
[----:B------:R-:W-:-:S02]  /*41820*/  LOP3.LUT R16, R16, 0xffff, RZ, 0xc0, !PT ;  /* 0x0000ffff10107812 */ /* 0x000fc400078ec0ff */
[----:B------:R-:W-:Y:S02]  /*41830*/  PRMT R7, R7, 0x3340, R9 ;  /* 0x0000334007077816 */ /* 0x000fe40000000009 */
[----:B------:R-:W-:Y:S02]  /*41840*/  PRMT R38, R38, 0x3340, R4 ;  /* 0x0000334026267816 */ /* 0x000fe40000000004 */
[----:B------:R-:W-:Y:S02]  /*41850*/  LOP3.LUT R5, R5, 0xffff, RZ, 0xc0, !PT ;  /* 0x0000ffff05057812 */ /* 0x000fe400078ec0ff */
[----:B------:R-:W-:Y:S02]  /*41860*/  LOP3.LUT R60, R60, 0xffff, RZ, 0xc0, !PT ;  /* 0x0000ffff3c3c7812 */ /* 0x000fe400078ec0ff */
[----:B------:R-:W-:Y:S02]  /*41870*/  PRMT R0, R0, 0x3340, R5 ;  /* 0x0000334000007816 */ /* 0x000fe40000000005 */
[----:B------:R-:W-:Y:S01]  /*41880*/  SHF.R.U32.HI R5, RZ, 0x8, R60 ;  /* 0x00000008ff057819 */ /* 0x000fe2000001163c */
[----:B------:R-:W-:Y:S01]  /*41890*/  BAR.SYNC.DEFER_BLOCKING 0x0 ;  /* 0x0000000000007b1d */ /* 0x000fe20000010000 */
[----:B--2---:R-:W-:-:S02]  /*418a0*/  PRMT R8, R10, 0x5410, R43 ;  /* 0x000054100a087816 */ /* 0x004fc4000000002b */
[----:B------:R-:W-:Y:S02]  /*418b0*/  PRMT R10, R11, 0x5410, R44 ;  /* 0x000054100b0a7816 */ /* 0x000fe4000000002c */
[----:B---3--:R-:W-:Y:S02]  /*418c0*/  PRMT R11, R14, 0x5410, R2 ;  /* 0x000054100e0b7816 */ /* 0x008fe40000000002 */
[----:B------:R-:W1:Y:S01]  /*418d0*/  S2R R14, SR_TID.X ;  /* 0x00000000000e7919 */ /* 0x000e620000002100 */
[----:B------:R-:W-:Y:S02]  /*418e0*/  LOP3.LUT R2, R13, 0xffff, RZ, 0xc0, !PT ;  /* 0x0000ffff0d027812 */ /* 0x000fe400078ec0ff */
[----:B----4-:R-:W-:Y:S02]  /*418f0*/  LOP3.LUT R43, R12, 0xffff, RZ, 0xc0, !PT ;  /* 0x0000ffff0c2b7812 */ /* 0x010fe400078ec0ff */
[----:B------:R-:W-:Y:S02]  /*41900*/  LOP3.LUT R13, R36, 0xffff, RZ, 0xc0, !PT ;  /* 0x0000ffff240d7812 */ /* 0x000fe400078ec0ff */
[----:B------:R-:W-:-:S02]  /*41910*/  PRMT R9, R15, 0x5410, R45 ;  /* 0x000054100f097816 */ /* 0x000fc4000000002d */
[----:B------:R-:W-:Y:S01]  /*41920*/  SHF.R.U32.HI R4, RZ, 0x8, R43 ;  /* 0x00000008ff047819 */ /* 0x000fe2000001162b */
[----:B------:R-:W2:Y:S01]  /*41930*/  LDL.LU R45, [R1+0x18] ;  /* 0x00001800012d7983 */ /* 0x000ea20000300800 */
[----:B------:R-:W-:Y:S02]  /*41940*/  LOP3.LUT R12, R3, 0xffff, RZ, 0xc0, !PT ;  /* 0x0000ffff030c7812 */ /* 0x000fe400078ec0ff */
[--C-:B------:R-:W-:Y:S02]  /*41950*/  PRMT R43, R43, 0x3340, R13.reuse ;  /* 0x000033402b2b7816 */ /* 0x100fe4000000000d */
[----:B------:R-:W-:Y:S02]  /*41960*/  SHF.R.U32.HI R3, RZ, 0x8, R2 ;  /* 0x00000008ff037819 */ /* 0x000fe40000011602 */
[----:B------:R-:W-:Y:S02]  /*41970*/  SHF.R.U32.HI R13, RZ, 0x8, R13 ;  /* 0x00000008ff0d7819 */ /* 0x000fe4000001160d */
[----:B------:R-:W-:-:S02]  /*41980*/  LOP3.LUT R3, R3, 0xffff, RZ, 0xc0, !PT ;  /* 0x0000ffff03037812 */ /* 0x000fc400078ec0ff */
[----:B------:R-:W-:Y:S02]  /*41990*/  LOP3.LUT R13, R13, 0xffff, RZ, 0xc0, !PT ;  /* 0x0000ffff0d0d7812 */ /* 0x000fe400078ec0ff */
[--C-:B------:R-:W-:Y:S02]  /*419a0*/  PRMT R36, R2, 0x3340, R16.reuse ;  /* 0x0000334002247816 */ /* 0x100fe40000000010 */
[----:B------:R-:W-:Y:S02]  /*419b0*/  LOP3.LUT R4, R4, 0xffff, RZ, 0xc0, !PT ;  /* 0x0000ffff04047812 */ /* 0x000fe400078ec0ff */
[----:B-1----:R-:W-:Y:S02]  /*419c0*/  LOP3.LUT R15, R14, 0x1f, RZ, 0xc0, !PT ;  /* 0x0000001f0e0f7812 */ /* 0x002fe400078ec0ff */
[----:B------:R-:W-:Y:S02]  /*419d0*/  SHF.R.U32.HI R14, RZ, 0x8, R16 ;  /* 0x00000008ff0e7819 */ /* 0x000fe40000011610 */
[----:B------:R-:W3:Y:S02]  /*419e0*/  LDL.LU R16, [R1+0x2c] ;  /* 0x00002c0001107983 */ /* 0x000ee40000300800 */
[----:B------:R-:W-:-:S02]  /*419f0*/  LOP3.LUT R14, R14, 0xffff, RZ, 0xc0, !PT ;  /* 0x0000ffff0e0e7812 */ /* 0x000fc400078ec0ff */
[----:B------:R-:W-:Y:S02]  /*41a00*/  PRMT R44, R60, 0x3340, R12 ;  /* 0x000033403c2c7816 */ /* 0x000fe4000000000c */
[----:B------:R-:W4:Y:S01]  /*41a10*/  LDL.LU R60, [R1+0x20] ;  /* 0x00002000013c7983 */ /* 0x000f220000300800 */
[----:B------:R-:W-:Y:S01]  /*41a20*/  LEA R2, R15, UR4, 0x4 ;  /* 0x000000040f027c11 */ /* 0x000fe2000f8e20ff */
[----:B------:R-:W1:Y:S01]  /*41a30*/  LDCU UR4, c[0x0][0x3b4] ;  /* 0x00007680ff0477ac */ /* 0x000e620008000800 */
[----:B------:R-:W-:Y:S01]  /*41a40*/  PRMT R3, R3, 0x3340, R14 ;  /* 0x0000334003037816 */ /* 0x000fe2000000000e */
[----:B------:R-:W2:Y:S01]  /*41a50*/  LDL.LU R15, [R1+0x24] ;  /* 0x00002400010f7983 */ /* 0x000ea20000300800 */
[----:B------:R-:W-:-:S03]  /*41a60*/  PRMT R4, R4, 0x3340, R13 ;  /* 0x0000334004047816 */ /* 0x000fc6000000000d */
[----:B------:R-:W2:Y:S04]  /*41a70*/  LDL.LU R14, [R1+0x28] ;  /* 0x00002800010e7983 */ /* 0x000ea80000300800 */
[----:B------:R-:W2:Y:S01]  /*41a80*/  LDL.LU R13, [R1+0x40] ;  /* 0x00004000010d7983 */ /* 0x000ea20000300800 */
[----:B------:R-:W-:Y:S02]  /*41a90*/  SHF.R.U32.HI R12, RZ, 0x8, R12 ;  /* 0x00000008ff0c7819 */ /* 0x000fe4000001160c */
[----:B------:R-:W-:Y:S02]  /*41aa0*/  LOP3.LUT R5, R5, 0xffff, RZ, 0xc0, !PT ;  /* 0x0000ffff05057812 */ /* 0x000fe400078ec0ff */
[----:B------:R-:W-:-:S04]  /*41ab0*/  LOP3.LUT R12, R12, 0xffff, RZ, 0xc0, !PT ;  /* 0x0000ffff0c0c7812 */ /* 0x000fc800078ec0ff */
[----:B------:R-:W-:Y:S01]  /*41ac0*/  PRMT R5, R5, 0x3340, R12 ;  /* 0x0000334005057816 */ /* 0x000fe2000000000c */
[----:B------:R-:W-:Y:S01]  /*41ad0*/  STSM.16.M88.4 [R2], R8 ;  /* 0x0000000802007844 */ /* 0x000fe20000000200 */
[----:B------:R-:W-:-:S03]  /*41ae0*/  NOP ;  /* 0x0000000000007918 */ /* 0x000fc60000000000 */
[----:B------:R-:W0:Y:S01]  /*41af0*/  LDS.128 R8, [R2] ;  /* 0x0000000002087984 */ /* 0x000e220000000c00 */
[----:B------:R-:W-:Y:S01]  /*41b00*/  NOP ;  /* 0x0000000000007918 */ /* 0x000fe20000000000 */
[----:B--2---:R-:W-:Y:S02]  /*41b10*/  PRMT R12, R13, 0x5410, R39 ;  /* 0x000054100d0c7816 */ /* 0x004fe40000000027 */
[----:B------:R-:W-:Y:S02]  /*41b20*/  PRMT R13, R14, 0x5410, R42 ;  /* 0x000054100e0d7816 */ /* 0x000fe4000000002a */
[----:B------:R-:W-:Y:S02]  /*41b30*/  PRMT R14, R15, 0x5410, R40 ;  /* 0x000054100f0e7816 */ /* 0x000fe40000000028 */
[----:B----4-:R-:W-:-:S05]  /*41b40*/  PRMT R15, R60, 0x5410, R37 ;  /* 0x000054103c0f7816 */ /* 0x010fca0000000025 */
[----:B------:R3:W-:Y:S02]  /*41b50*/  STSM.16.M88.4 [R2], R12 ;  /* 0x0000000c02007844 */ /* 0x0007e40000000200 */
[----:B---3--:R-:W-:Y:S02]  /*41b60*/  PRMT R12, R16, 0x5410, R26 ;  /* 0x00005410100c7816 */ /* 0x008fe4000000001a */
[----:B------:R-:W-:Y:S02]  /*41b70*/  PRMT R13, R34, 0x5410, R35 ;  /* 0x00005410220d7816 */ /* 0x000fe40000000023 */
[----:B------:R-:W-:Y:S02]  /*41b80*/  PRMT R14, R27, 0x5410, R33 ;  /* 0x000054101b0e7816 */ /* 0x000fe40000000021 */
[----:B------:R-:W-:Y:S01]  /*41b90*/  PRMT R15, R24, 0x5410, R25 ;  /* 0x00005410180f7816 */ /* 0x000fe20000000019 */
[----:B------:R-:W-:Y:S01]  /*41ba0*/  NOP ;  /* 0x0000000000007918 */ /* 0x000fe20000000000 */
[----:B------:R-:W2:Y:S01]  /*41bb0*/  LDS.128 R24, [R2] ;  /* 0x0000000002187984 */ /* 0x000ea20000000c00 */
[----:B------:R-:W-:-:S03]  /*41bc0*/  NOP ;  /* 0x0000000000007918 */ /* 0x000fc60000000000 */
[----:B------:R3:W-:Y:S02]  /*41bd0*/  STSM.16.M88.4 [R2], R12 ;  /* 0x0000000c02007844 */ /* 0x0007e40000000200 */
[----:B---3--:R-:W-:Y:S02]  /*41be0*/  PRMT R12, R45, 0x5410, R21 ;  /* 0x000054102d0c7816 */ /* 0x008fe40000000015 */
[----:B------:R-:W3:Y:S01]  /*41bf0*/  LDL.LU R45, [R1] ;  /* 0x00000000012d7983 */ /* 0x000ee20000300800 */
[----:B------:R-:W-:-:S03]  /*41c00*/  PRMT R14, R48, 0x5410, R22 ;  /* 0x00005410300e7816 */ /* 0x000fc60000000016 */
[----:B------:R-:W4:Y:S04]  /*41c10*/  LDL.LU R60, [R1+0x7f4] ;  /* 0x0007f400013c7983 */ /* 0x000f280000300800 */
[----:B------:R-:W1:Y:S01]  /*41c20*/  LDL.LU R48, [R1+0x7f8] ;  /* 0x0007f80001307983 */ /* 0x000e620000300800 */
[----:B------:R-:W-:-:S03]  /*41c30*/  PRMT R15, R49, 0x5410, R20 ;  /* 0x00005410310f7816 */ /* 0x000fc60000000014 */
[----:B------:R-:W2:Y:S01]  /*41c40*/  LDL.LU R49, [R1+0x5e4] ;  /* 0x0005e40001317983 */ /* 0x000ea20000300800 */
[----:B------:R-:W-:Y:S01]  /*41c50*/  PRMT R13, R46, 0x5410, R23 ;  /* 0x000054102e0d7816 */ /* 0x000fe20000000017 */
[----:B------:R-:W-:Y:S02]  /*41c60*/  NOP ;  /* 0x0000000000007918 */ /* 0x000fe40000000000 */
[----:B------:R-:W0:Y:S01]  /*41c70*/  LDS.128 R20, [R2] ;  /* 0x0000000002147984 */ /* 0x000e220000000c00 */
[----:B------:R-:W-:-:S03]  /*41c80*/  NOP ;  /* 0x0000000000007918 */ /* 0x000fc60000000000 */
[----:B------:R0:W-:Y:S01]  /*41c90*/  STSM.16.M88.4 [R2], R12 ;  /* 0x0000000c02007844 */ /* 0x0001e20000000200 */
[----:B------:R-:W-:Y:S02]  /*41ca0*/  PRMT R28, R59, 0x5410, R28 ;  /* 0x000054103b1c7816 */ /* 0x000fe4000000001c */
[----:B------:R-:W-:Y:S02]  /*41cb0*/  PRMT R29, R54, 0x5410, R29 ;  /* 0x00005410361d7816 */ /* 0x000fe4000000001d */
[----:B------:R-:W-:Y:S02]  /*41cc0*/  PRMT R30, R55, 0x5410, R30 ;  /* 0x00005410371e7816 */ /* 0x000fe4000000001e */
[----:B------:R-:W-:Y:S01]  /*41cd0*/  PRMT R31, R56, 0x5410, R31 ;  /* 0x00005410381f7816 */ /* 0x000fe2000000001f */
[----:B------:R-:W-:Y:S01]  /*41ce0*/  NOP ;  /* 0x0000000000007918 */ /* 0x000fe20000000000 */
[----:B0-----:R-:W-:Y:S02]  /*41cf0*/  PRMT R12, R53, 0x5410, R18 ;  /* 0x00005410350c7816 */ /* 0x001fe40000000012 */
[----:B------:R-:W-:-:S02]  /*41d00*/  PRMT R13, R50, 0x5410, R32 ;  /* 0x00005410320d7816 */ /* 0x000fc40000000020 */
[----:B------:R-:W-:Y:S02]  /*41d10*/  PRMT R14, R51, 0x5410, R19 ;  /* 0x00005410330e7816 */ /* 0x000fe40000000013 */
[----:B------:R-:W-:Y:S02]  /*41d20*/  PRMT R15, R52, 0x5410, R17 ;  /* 0x00005410340f7816 */ /* 0x000fe40000000011 */
[----:B------:R-:W0:Y:S01]  /*41d30*/  LDS.128 R16, [R2] ;  /* 0x0000000002107984 */ /* 0x000e220000000c00 */
[----:B------:R-:W-:-:S03]  /*41d40*/  NOP ;  /* 0x0000000000007918 */ /* 0x000fc60000000000 */
[----:B------:R-:W-:Y:S01]  /*41d50*/  STSM.16.M88.4 [R2], R12 ;  /* 0x0000000c02007844 */ /* 0x000fe20000000200 */
[----:B------:R-:W-:-:S03]  /*41d60*/  NOP ;  /* 0x0000000000007918 */ /* 0x000fc60000000000 */
[----:B------:R-:W0:Y:S01]  /*41d70*/  LDS.128 R12, [R2] ;  /* 0x00000000020c7984 */ /* 0x000e220000000c00 */
[----:B------:R-:W-:-:S03]  /*41d80*/  NOP ;  /* 0x0000000000007918 */ /* 0x000fc60000000000 */
[----:B------:R0:W-:Y:S01]  /*41d90*/  STSM.16.M88.4 [R2], R28 ;  /* 0x0000001c02007844 */ /* 0x0001e20000000200 */
[----:B------:R-:W-:-:S03]  /*41da0*/  NOP ;  /* 0x0000000000007918 */ /* 0x000fc60000000000 */
[----:B------:R-:W1:Y:S01]  /*41db0*/  LDS.128 R32, [R2] ;  /* 0x0000000002207984 */ /* 0x000e620000000c00 */
[----:B0-----:R-:W-:Y:S02]  /*41dc0*/  PRMT R28, R61, 0x5410, R47 ;  /* 0x000054103d1c7816 */ /* 0x001fe4000000002f */
[----:B------:R-:W-:Y:S02]  /*41dd0*/  PRMT R29, R41, 0x5410, R7 ;  /* 0x00005410291d7816 */ /* 0x000fe40000000007 */
[----:B------:R-:W-:Y:S02]  /*41de0*/  PRMT R30, R57, 0x5410, R6 ;  /* 0x00005410391e7816 */ /* 0x000fe40000000006 */
[----:B------:R-:W-:Y:S01]  /*41df0*/  PRMT R31, R58, 0x5410, R0 ;  /* 0x000054103a1f7816 */ /* 0x000fe20000000000 */
[----:B------:R-:W-:-:S04]  /*41e00*/  NOP ;  /* 0x0000000000007918 */ /* 0x000fc80000000000 */
[----:B------:R0:W-:Y:S02]  /*41e10*/  STSM.16.M88.4 [R2], R28 ;  /* 0x0000001c02007844 */ /* 0x0001e40000000200 */
[----:B0-----:R-:W-:Y:S02]  /*41e20*/  PRMT R29, R36, 0x5410, R3 ;  /* 0x00005410241d7816 */ /* 0x001fe40000000003 */
[----:B------:R-:W-:Y:S02]  /*41e30*/  PRMT R30, R43, 0x5410, R4 ;  /* 0x000054102b1e7816 */ /* 0x000fe40000000004 */
[----:B------:R-:W-:Y:S01]  /*41e40*/  PRMT R31, R44, 0x5410, R5 ;  /* 0x000054102c1f7816 */ /* 0x000fe20000000005 */
[----:B------:R-:W-:Y:S01]  /*41e50*/  NOP ;  /* 0x0000000000007918 */ /* 0x000fe20000000000 */
[----:B------:R-:W-:Y:S01]  /*41e60*/  PRMT R43, R8, 0x7770, RZ ;  /* 0x00007770082b7816 */ /* 0x000fe200000000ff */
[----:B------:R-:W0:Y:S01]  /*41e70*/  LDS.128 R4, [R2] ;  /* 0x0000000002047984 */ /* 0x000e220000000c00 */
[C---:B-1----:R-:W-:Y:S01]  /*41e80*/  IMAD R0, R48.reuse, UR4, RZ ;  /* 0x0000000430007c24 */ /* 0x042fe2000f8e02ff */
[----:B------:R-:W-:Y:S01]  /*41e90*/  ISETP.GE.AND P0, PT, R48, UR10, PT ;  /* 0x0000000a30007c0c */ /* 0x000fe2000bf06270 */
[----:B----4-:R-:W-:Y:S01]  /*41ea0*/  IMAD R37, R60, UR4, RZ ;  /* 0x000000043c257c24 */ /* 0x010fe2000f8e02ff */
[----:B------:R-:W1:Y:S01]  /*41eb0*/  LDCU.64 UR4, c[0x0][0x398] ;  /* 0x00007300ff0477ac */ /* 0x000e620008000a00 */
[----:B--2---:R-:W-:Y:S01]  /*41ec0*/  IMAD R40, R49, UR22, RZ ;  /* 0x0000001631287c24 */ /* 0x004fe2000f8e02ff */
[----:B------:R-:W-:-:S02]  /*41ed0*/  IADD3 R36, P4, PT, R0, UR8, RZ ;  /* 0x0000000800247c10 */ /* 0x000fc4000ff9e0ff */
[----:B------:R-:W-:Y:S02]  /*41ee0*/  ISETP.LT.AND P0, PT, R49, UR27, !P0 ;  /* 0x0000001b31007c0c */ /* 0x000fe4000c701270 */
[----:B------:R-:W-:Y:S02]  /*41ef0*/  LEA.HI.X.SX32 R0, R0, UR9, 0x1, P4 ;  /* 0x0000000900007c11 */ /* 0x000fe4000a0f0eff */
[----:B---3--:R-:W-:Y:S01]  /*41f00*/  PRMT R28, R45, 0x5410, R38 ;  /* 0x000054102d1c7816 */ /* 0x008fe20000000026 */
[----:B------:R-:W-:Y:S01]  /*41f10*/  NOP ;  /* 0x0000000000007918 */ /* 0x000fe20000000000 */
[----:B------:R-:W-:Y:S02]  /*41f20*/  IADD3 R3, P4, PT, R37, UR8, RZ ;  /* 0x0000000825037c10 */ /* 0x000fe4000ff9e0ff */
[----:B------:R-:W-:Y:S02]  /*41f30*/  SHF.R.S32.HI R41, RZ, 0x1f, R40 ;  /* 0x0000001fff297819 */ /* 0x000fe40000011428 */
[----:B------:R-:W-:-:S02]  /*41f40*/  IADD3 R38, P5, PT, R40, R36, RZ ;  /* 0x0000002428267210 */ /* 0x000fc40007fbe0ff */
[----:B------:R-:W-:Y:S01]  /*41f50*/  LEA.HI.X.SX32 R37, R37, UR9, 0x1, P4 ;  /* 0x0000000925257c11 */ /* 0x000fe2000a0f0eff */
[----:B------:R-:W2:Y:S01]  /*41f60*/  LDCU.64 UR8, c[0x0][0x398] ;  /* 0x00007300ff0877ac */ /* 0x000ea20008000a00 */
[----:B------:R-:W-:Y:S01]  /*41f70*/  ISETP.GE.AND P4, PT, R60, UR6, PT ;  /* 0x000000063c007c0c */ /* 0x000fe2000bf86270 */
[----:B------:R-:W-:Y:S01]  /*41f80*/  IMAD.X R39, R41, 0x1, R0, P5 ;  /* 0x0000000129277824 */ /* 0x000fe200028e0600 */
[----:B------:R3:W-:Y:S01]  /*41f90*/  STSM.16.M88.4 [R2], R28 ;  /* 0x0000001c02007844 */ /* 0x0007e20000000200 */
[----:B------:R-:W-:Y:S01]  /*41fa0*/  NOP ;  /* 0x0000000000007918 */ /* 0x000fe20000000000 */
[C---:B------:R-:W-:Y:S02]  /*41fb0*/  ISETP.LT.AND P4, PT, R49.reuse, UR29, !P4 ;  /* 0x0000001d31007c0c */ /* 0x040fe4000e781270 */
[----:B------:R4:W-:Y:S01]  /*41fc0*/  @P0 STG.E.U8 desc[UR42][R38.64], R43 ;  /* 0x0000002b26000986 */ /* 0x0009e2000c10112a */
[----:B------:R-:W0:Y:S01]  /*41fd0*/  LDCU.64 UR6, c[0x0][0x398] ;  /* 0x00007300ff0677ac */ /* 0x000e220008000a00 */
[----:B------:R-:W-:Y:S01]  /*41fe0*/  VIADD R42, R40, UR22 ;  /* 0x00000016282a7c36 */ /* 0x000fe20008000000 */
[----:B-1----:R-:W-:Y:S01]  /*41ff0*/  ISETP.LT.AND P5, PT, R48, UR4, !P2 ;  /* 0x0000000430007c0c */ /* 0x002fe2000d7a1270 */
[C---:B------:R-:W-:Y:S01]  /*42000*/  VIADD R45, R49.reuse, 0x4 ;  /* 0x00000004312d7836 */ /* 0x040fe20000000000 */
[----:B------:R-:W1:Y:S01]  /*42010*/  LDCU UR4, c[0x0][0x39c] ;  /* 0x00007380ff0477ac */ /* 0x000e620008000800 */
[----:B---3--:R-:W-:Y:S01]  /*42020*/  IADD3 R30, P0, PT, R40, R3, RZ ;  /* 0x00000003281e7210 */ /* 0x008fe20007f1e0ff */
[----:B------:R-:W-:Y:S01]  /*42030*/  VIADD R28, R49, 0x3 ;  /* 0x00000003311c7836 */ /* 0x000fe20000000000 */
[----:B----4-:R-:W-:-:S03]  /*42040*/  PRMT R39, R8, 0x7771, RZ ;  /* 0x0000777108277816 */ /* 0x010fc600000000ff */
[----:B------:R-:W-:Y:S01]  /*42050*/  IMAD.X R31, R41, 0x1, R37, P0 ;  /* 0x00000001291f7824 */ /* 0x000fe200000e0625 */
[----:B------:R-:W-:Y:S02]  /*42060*/  SHF.R.S32.HI R29, RZ, 0x1f, R42 ;  /* 0x0000001fff1d7819 */ /* 0x000fe4000001142a */
[----:B------:R-:W-:Y:S02]  /*42070*/  IADD3 R40, P6, PT, R42, R36, RZ ;  /* 0x000000242a287210 */ /* 0x000fe40007fde0ff */
[----:B------:R-:W-:Y:S01]  /*42080*/  @P4 STG.E.U8 desc[UR42][R30.64], R39 ;  /* 0x000000271e004986 */ /* 0x000fe2000c10112a */
[----:B------:R-:W-:Y:S01]  /*42090*/  ISETP.GE.AND P0, PT, R28, UR11, PT ;  /* 0x0000000b1c007c0c */ /* 0x000fe2000bf06270 */
[----:B------:R-:W3:Y:S01]  /*420a0*/  LDCU.64 UR10, c[0x0][0x398] ;  /* 0x00007300ff0a77ac */ /* 0x000ee20008000a00 */
[----:B--2---:R-:W-:Y:S01]  /*420b0*/  ISETP.LT.AND P4, PT, R60, UR8, !P2 ;  /* 0x000000083c007c0c */ /* 0x004fe2000d781270 */
[----:B------:R-:W-:Y:S01]  /*420c0*/  IMAD.X R41, R29, 0x1, R0, P6 ;  /* 0x000000011d297824 */ /* 0x000fe200030e0600 */
[----:B------:R-:W-:-:S02]  /*420d0*/  IADD3 R28, P2, PT, R42, R3, RZ ;  /* 0x000000032a1c7210 */ /* 0x000fc40007f5e0ff */
[----:B------:R-:W-:Y:S01]  /*420e0*/  PRMT R43, R8, 0x7772, RZ ;  /* 0x00007772082b7816 */ /* 0x000fe200000000ff */
[----:B------:R-:W-:Y:S01]  /*420f0*/  VIADD R42, R42, UR22 ;  /* 0x000000162a2a7c36 */ /* 0x000fe20008000000 */
[----:B------:R-:W2:Y:S01]  /*42100*/  LDCU UR8, c[0x0][0x398] ;  /* 0x00007300ff0877ac */ /* 0x000ea20008000800 */
[----:B------:R-:W-:Y:S01]  /*42110*/  IMAD.X R29, R29, 0x1, R37, P2 ;  /* 0x000000011d1d7824 */ /* 0x000fe200010e0625 */
[----:B------:R-:W-:Y:S01]  /*42120*/  ISETP.GE.AND P2, PT, R45, UR14, PT ;  /* 0x0000000e2d007c0c */ /* 0x000fe2000bf46270 */
[----:B------:R4:W-:Y:S01]  /*42130*/  @P5 STG.E.U8 desc[UR42][R40.64], R43 ;  /* 0x0000002b28005986 */ /* 0x0009e2000c10112a */
[----:B0-----:R-:W-:Y:S01]  /*42140*/  ISETP.LT.AND P5, PT, R48, UR6, !P3 ;  /* 0x0000000630007c0c */ /* 0x001fe2000dfa1270 */
[----:B------:R-:W0:Y:S01]  /*42150*/  LDCU.64 UR14, c[0x0][0x398] ;  /* 0x00007300ff0e77ac */ /* 0x000e220008000a00 */
[----:B------:R-:W-:Y:S02]  /*42160*/  PRMT R45, R8, 0x7773, RZ ;  /* 0x00007773082d7816 */ /* 0x000fe400000000ff */
[----:B------:R-:W-:Y:S01]  /*42170*/  SHF.R.S32.HI R44, RZ, 0x1f, R42 ;  /* 0x0000001fff2c7819 */ /* 0x000fe2000001142a */
[----:B------:R-:W0:Y:S01]  /*42180*/  LDCU UR6, c[0x0][0x39c] ;  /* 0x00007380ff0677ac */ /* 0x000e220008000800 */
[----:B------:R-:W-:Y:S01]  /*42190*/  IADD3 R38, P6, PT, R42, R36, RZ ;  /* 0x000000242a267210 */ /* 0x000fe20007fde0ff */
[----:B------:R0:W-:Y:S01]  /*421a0*/  @P4 STG.E.U8 desc[UR42][R28.64], R45 ;  /* 0x0000002d1c004986 */ /* 0x0001e2000c10112a */
[----:B------:R-:W-:-:S02]  /*421b0*/  ISETP.LT.AND P4, PT, R60, UR12, !P3 ;  /* 0x0000000c3c007c0c */ /* 0x000fc4000df81270 */
[----:B----4-:R-:W-:Y:S01]  /*421c0*/  PRMT R43, R9, 0x7770, RZ ;  /* 0x00007770092b7816 */ /* 0x010fe200000000ff */
[----:B------:R-:W-:Y:S01]  /*421d0*/  IMAD.X R39, R44, 0x1, R0, P6 ;  /* 0x000000012c277824 */ /* 0x000fe200030e0600 */
[C---:B------:R-:W-:Y:S01]  /*421e0*/  IADD3 R30, P3, PT, R42.reuse, R3, RZ ;  /* 0x000000032a1e7210 */ /* 0x040fe20007f7e0ff */
[----:B------:R-:W-:Y:S01]  /*421f0*/  VIADD R42, R42, UR22 ;  /* 0x000000162a2a7c36 */ /* 0x000fe20008000000 */
[----:B------:R-:W4:Y:S02]  /*42200*/  LDCU UR12, c[0x0][0x398] ;  /* 0x00007300ff0c77ac */ /* 0x000f240008000800 */
[----:B------:R1:W-:Y:S01]  /*42210*/  @P5 STG.E.U8 desc[UR42][R38.64], R43 ;  /* 0x0000002b26005986 */ /* 0x0003e2000c10112a */
[----:B---3--:R-:W-:Y:S01]  /*42220*/  ISETP.LT.AND P5, PT, R48, UR10, !P0 ;  /* 0x0000000a30007c0c */ /* 0x008fe2000c7a1270 */
[----:B------:R-:W-:Y:S01]  /*42230*/  IMAD.X R31, R44, 0x1, R37, P3 ;  /* 0x000000012c1f7824 */ /* 0x000fe200018e0625 */
[----:B------:R-:W-:Y:S01]  /*42240*/  SHF.R.S32.HI R44, RZ, 0x1f, R42 ;  /* 0x0000001fff2c7819 */ /* 0x000fe2000001142a */
[C---:B------:R-:W-:Y:S01]  /*42250*/  VIADD R8, R49.reuse, 0x5 ;  /* 0x0000000531087836 */ /* 0x040fe20000000000 */
[----:B------:R-:W-:Y:S01]  /*42260*/  IADD3 R40, P6, PT, R42, R36, RZ ;  /* 0x000000242a287210 */ /* 0x000fe20007fde0ff */
[----:B0-----:R-:W-:Y:S01]  /*42270*/  VIADD R45, R49, 0x6 ;  /* 0x00000006312d7836 */ /* 0x001fe20000000000 */
[----:B------:R-:W0:Y:S01]  /*42280*/  LDCU UR10, c[0x0][0x398] ;  /* 0x00007300ff0a77ac */ /* 0x000e220008000800 */
[----:B-1----:R-:W-:-:S02]  /*42290*/  PRMT R43, R9, 0x7771, RZ ;  /* 0x00007771092b7816 */ /* 0x002fc400000000ff */
[----:B------:R-:W-:Y:S01]  /*422a0*/  IMAD.X R41, R44, 0x1, R0, P6 ;  /* 0x000000012c297824 */ /* 0x000fe200030e0600 */
[----:B------:R-:W-:Y:S01]  /*422b0*/  ISETP.GE.AND P3, PT, R8, UR4, PT ;  /* 0x0000000408007c0c */ /* 0x000fe2000bf66270 */
[----:B------:R-:W1:Y:S01]  /*422c0*/  LDCU UR4, c[0x0][0x39c] ;  /* 0x00007380ff0477ac */ /* 0x000e620008000800 */
[----:B------:R3:W-:Y:S01]  /*422d0*/  @P4 STG.E.U8 desc[UR42][R30.64], R43 ;  /* 0x0000002b1e004986 */ /* 0x0007e2000c10112a */
[----:B------:R-:W-:Y:S02]  /*422e0*/  ISETP.LT.AND P4, PT, R60, UR16, !P0 ;  /* 0x000000103c007c0c */ /* 0x000fe4000c781270 */
[C---:B------:R-:W-:Y:S02]  /*422f0*/  PRMT R39, R9.reuse, 0x7772, RZ ;  /* 0x0000777209277816 */ /* 0x040fe400000000ff */
[C---:B------:R-:W-:Y:S01]  /*42300*/  IADD3 R28, P0, PT, R42.reuse, R3, RZ ;  /* 0x000000032a1c7210 */ /* 0x040fe20007f1e0ff */
[----:B------:R-:W-:Y:S02]  /*42310*/  VIADD R38, R42, UR22 ;  /* 0x000000162a267c36 */ /* 0x000fe40008000000 */
[----:B------:R0:W-:Y:S01]  /*42320*/  @P5 STG.E.U8 desc[UR42][R40.64], R39 ;  /* 0x0000002728005986 */ /* 0x0001e2000c10112a */
[----:B------:R-:W-:Y:S01]  /*42330*/  ISETP.LT.AND P5, PT, R48, UR14, !P2 ;  /* 0x0000000e30007c0c */ /* 0x000fe2000d7a1270 */
[----:B------:R-:W-:Y:S01]  /*42340*/  IMAD.X R29, R44, 0x1, R37, P0 ;  /* 0x000000012c1d7824 */ /* 0x000fe200000e0625 */
[----:B---3--:R-:W-:-:S02]  /*42350*/  PRMT R43, R9, 0x7773, RZ ;  /* 0x00007773092b7816 */ /* 0x008fc400000000ff */
[----:B------:R-:W-:Y:S02]  /*42360*/  SHF.R.S32.HI R42, RZ, 0x1f, R38 ;  /* 0x0000001fff2a7819 */ /* 0x000fe40000011426 */
[----:B------:R-:W-:Y:S01]  /*42370*/  IADD3 R8, P6, PT, R38, R36, RZ ;  /* 0x0000002426087210 */ /* 0x000fe20007fde0ff */
[----:B------:R3:W-:Y:S01]  /*42380*/  @P4 STG.E.U8 desc[UR42][R28.64], R43 ;  /* 0x0000002b1c004986 */ /* 0x0007e2000c10112a */
[----:B------:R-:W-:Y:S02]  /*42390*/  ISETP.LT.AND P4, PT, R60, UR20, !P2 ;  /* 0x000000143c007c0c */ /* 0x000fe4000d781270 */
[----:B0-----:R-:W-:Y:S01]  /*423a0*/  PRMT R41, R10, 0x7770, RZ ;  /* 0x000077700a297816 */ /* 0x001fe200000000ff */
[----:B------:R-:W-:Y:S01]  /*423b0*/  IMAD.X R9, R42, 0x1, R0, P6 ;  /* 0x000000012a097824 */ /* 0x000fe200030e0600 */
[C---:B------:R-:W-:Y:S01]  /*423c0*/  IADD3 R30, P2, PT, R38.reuse, R3, RZ ;  /* 0x00000003261e7210 */ /* 0x040fe20007f5e0ff */
[----:B------:R-:W-:Y:S01]  /*423d0*/  VIADD R40, R38, UR22 ;  /* 0x0000001626287c36 */ /* 0x000fe20008000000 */
[----:B-1----:R-:W-:Y:S01]  /*423e0*/  ISETP.GE.AND P0, PT, R45, UR4, PT ;  /* 0x000000042d007c0c */ /* 0x002fe2000bf06270 */
[----:B------:R-:W0:Y:S01]  /*423f0*/  LDCU UR4, c[0x0][0x39c] ;  /* 0x00007380ff0477ac */ /* 0x000e220008000800 */
[----:B------:R1:W-:Y:S01]  /*42400*/  @P5 STG.E.U8 desc[UR42][R8.64], R41 ;  /* 0x0000002908005986 */ /* 0x0003e2000c10112a */
[----:B------:R-:W-:Y:S01]  /*42410*/  ISETP.LT.AND P5, PT, R48, UR18, !P3 ;  /* 0x0000001230007c0c */ /* 0x000fe2000dfa1270 */
[----:B------:R-:W-:Y:S01]  /*42420*/  IMAD.X R31, R42, 0x1, R37, P2 ;  /* 0x000000012a1f7824 */ /* 0x000fe200010e0625 */
[----:B------:R-:W-:-:S02]  /*42430*/  PRMT R45, R10, 0x7771, RZ ;  /* 0x000077710a2d7816 */ /* 0x000fc400000000ff */
[----:B------:R-:W-:Y:S02]  /*42440*/  SHF.R.S32.HI R44, RZ, 0x1f, R40 ;  /* 0x0000001fff2c7819 */ /* 0x000fe40000011428 */
[----:B------:R-:W-:Y:S01]  /*42450*/  IADD3 R38, P6, PT, R40, R36, RZ ;  /* 0x0000002428267210 */ /* 0x000fe20007fde0ff */
[----:B------:R-:W-:Y:S01]  /*42460*/  @P4 STG.E.U8 desc[UR42][R30.64], R45 ;  /* 0x0000002d1e004986 */ /* 0x000fe2000c10112a */
[----:B------:R-:W-:Y:S02]  /*42470*/  ISETP.LT.AND P4, PT, R60, UR24, !P3 ;  /* 0x000000183c007c0c */ /* 0x000fe4000df81270 */
[----:B---3--:R-:W-:Y:S01]  /*42480*/  PRMT R43, R10, 0x7772, RZ ;  /* 0x000077720a2b7816 */ /* 0x008fe200000000ff */
[----:B------:R-:W-:Y:S01]  /*42490*/  IMAD.X R39, R44, 0x1, R0, P6 ;  /* 0x000000012c277824 */ /* 0x000fe200030e0600 */
[----:B-1----:R-:W-:Y:S01]  /*424a0*/  IADD3 R8, P3, PT, R40, R3, RZ ;  /* 0x0000000328087210 */ /* 0x002fe20007f7e0ff */
[----:B------:R-:W-:-:S03]  /*424b0*/  VIADD R46, R49, 0x7 ;  /* 0x00000007312e7836 */ /* 0x000fc60000000000 */
[----:B------:R1:W-:Y:S01]  /*424c0*/  @P5 STG.E.U8 desc[UR42][R38.64], R43 ;  /* 0x0000002b26005986 */ /* 0x0003e2000c10112a */
[----:B------:R-:W-:Y:S01]  /*424d0*/  IMAD.X R9, R44, 0x1, R37, P3 ;  /* 0x000000012c097824 */ /* 0x000fe200018e0625 */
[----:B------:R-:W-:Y:S01]  /*424e0*/  ISETP.GE.AND P2, PT, R46, UR6, PT ;  /* 0x000000062e007c0c */ /* 0x000fe2000bf46270 */
[----:B------:R-:W3:Y:S01]  /*424f0*/  LDCU UR6, c[0x0][0x39c] ;  /* 0x00007380ff0677ac */ /* 0x000ee20008000800 */
[----:B------:R-:W-:Y:S02]  /*42500*/  VIADD R41, R40, UR22 ;  /* 0x0000001628297c36 */ /* 0x000fe40008000000 */
[----:B------:R-:W-:Y:S01]  /*42510*/  VIADD R29, R49, 0x8 ;  /* 0x00000008311d7836 */ /* 0x000fe20000000000 */
[----:B------:R-:W-:Y:S02]  /*42520*/  ISETP.LT.AND P5, PT, R48, UR26, !P0 ;  /* 0x0000001a30007c0c */ /* 0x000fe4000c7a1270 */
[----:B-1----:R-:W-:Y:S02]  /*42530*/  PRMT R43, R10, 0x7773, RZ ;  /* 0x000077730a2b7816 */ /* 0x002fe400000000ff */
[----:B------:R-:W-:-:S03]  /*42540*/  SHF.R.S32.HI R40, RZ, 0x1f, R41 ;  /* 0x0000001fff287819 */ /* 0x000fc60000011429 */
[----:B------:R1:W-:Y:S01]  /*42550*/  @P4 STG.E.U8 desc[UR42][R8.64], R43 ;  /* 0x0000002b08004986 */ /* 0x0003e2000c10112a */
[----:B------:R-:W-:Y:S02]  /*42560*/  ISETP.LT.AND P4, PT, R60, UR28, !P0 ;  /* 0x0000001c3c007c0c */ /* 0x000fe4000c781270 */
[----:B------:R-:W-:Y:S02]  /*42570*/  IADD3 R28, P6, PT, R41, R36, RZ ;  /* 0x00000024291c7210 */ /* 0x000fe40007fde0ff */
[----:B0-----:R-:W-:Y:S01]  /*42580*/  ISETP.GE.AND P3, PT, R29, UR4, PT ;  /* 0x000000041d007c0c */ /* 0x001fe2000bf66270 */
[----:B------:R-:W0:Y:S01]  /*42590*/  LDCU UR4, c[0x0][0x39c] ;  /* 0x00007380ff0477ac */ /* 0x000e220008000800 */
[----:B------:R-:W-:Y:S01]  /*425a0*/  IADD3 R30, P0, PT, R41, R3, RZ ;  /* 0x00000003291e7210 */ /* 0x000fe20007f1e0ff */
[----:B------:R-:W-:Y:S01]  /*425b0*/  IMAD.X R29, R40, 0x1, R0, P6 ;  /* 0x00000001281d7824 */ /* 0x000fe200030e0600 */
[----:B------:R-:W-:Y:S01]  /*425c0*/  PRMT R39, R11, 0x7770, RZ ;  /* 0x000077700b277816 */ /* 0x000fe200000000ff */
[----:B------:R-:W-:-:S02]  /*425d0*/  VIADD R38, R49, 0x9 ;  /* 0x0000000931267836 */ /* 0x000fc40000000000 */
[----:B------:R-:W-:Y:S01]  /*425e0*/  IMAD.X R31, R40, 0x1, R37, P0 ;  /* 0x00000001281f7824 */ /* 0x000fe200000e0625 */
[----:B-1----:R-:W-:Y:S01]  /*425f0*/  PRMT R43, R11, 0x7771, RZ ;  /* 0x000077710b2b7816 */ /* 0x002fe200000000ff */
[----:B------:R-:W-:Y:S01]  /*42600*/  VIADD R41, R41, UR22 ;  /* 0x0000001629297c36 */ /* 0x000fe20008000000 */
[----:B------:R1:W-:Y:S01]  /*42610*/  @P5 STG.E.U8 desc[UR42][R28.64], R39 ;  /* 0x000000271c005986 */ /* 0x0003e2000c10112a */
[----:B--2---:R-:W-:Y:S01]  /*42620*/  ISETP.LT.AND P5, PT, R48, UR8, !P2 ;  /* 0x0000000830007c0c */ /* 0x004fe2000d7a1270 */
[----:B------:R-:W-:Y:S01]  /*42630*/  VIADD R40, R49, 0xa ;  /* 0x0000000a31287836 */ /* 0x000fe20000000000 */
[----:B---3--:R-:W-:Y:S01]  /*42640*/  ISETP.GE.AND P0, PT, R38, UR6, PT ;  /* 0x0000000626007c0c */ /* 0x008fe2000bf06270 */
[----:B------:R2:W-:Y:S01]  /*42650*/  @P4 STG.E.U8 desc[UR42][R30.64], R43 ;  /* 0x0000002b1e004986 */ /* 0x0005e2000c10112a */
[----:B------:R-:W-:Y:S01]  /*42660*/  ISETP.LT.AND P4, PT, R60, UR10, !P2 ;  /* 0x0000000a3c007c0c */ /* 0x000fe2000d781270 */
[----:B------:R-:W3:Y:S01]  /*42670*/  LDCU UR6, c[0x0][0x398] ;  /* 0x00007300ff0677ac */ /* 0x000ee20008000800 */
[----:B------:R-:W-:-:S02]  /*42680*/  SHF.R.S32.HI R10, RZ, 0x1f, R41 ;  /* 0x0000001fff0a7819 */ /* 0x000fc40000011429 */
[C---:B------:R-:W-:Y:S01]  /*42690*/  IADD3 R8, P6, PT, R41.reuse, R36, RZ ;  /* 0x0000002429087210 */ /* 0x040fe20007fde0ff */
[----:B------:R-:W3:Y:S01]  /*426a0*/  LDCU UR8, c[0x0][0x398] ;  /* 0x00007300ff0877ac */ /* 0x000ee20008000800 */
[----:B-1----:R-:W-:-:S03]  /*426b0*/  IADD3 R28, P2, PT, R41, R3, RZ ;  /* 0x00000003291c7210 */ /* 0x002fc60007f5e0ff */
[C---:B------:R-:W-:Y:S01]  /*426c0*/  IMAD.X R9, R10.reuse, 0x1, R0, P6 ;  /* 0x000000010a097824 */ /* 0x040fe200030e0600 */
[----:B------:R-:W-:Y:S01]  /*426d0*/  PRMT R39, R11, 0x7772, RZ ;  /* 0x000077720b277816 */ /* 0x000fe200000000ff */
[----:B------:R-:W1:Y:S01]  /*426e0*/  LDCU UR10, c[0x0][0x398] ;  /* 0x00007300ff0a77ac */ /* 0x000e620008000800 */
[----:B------:R-:W-:Y:S01]  /*426f0*/  IMAD.X R29, R10, 0x1, R37, P2 ;  /* 0x000000010a1d7824 */ /* 0x000fe200010e0625 */
[----:B0-----:R-:W-:Y:S01]  /*42700*/  ISETP.GE.AND P2, PT, R40, UR4, PT ;  /* 0x0000000428007c0c */ /* 0x001fe2000bf46270 */
[----:B------:R-:W0:Y:S01]  /*42710*/  LDCU UR4, c[0x0][0x39c] ;  /* 0x00007380ff0477ac */ /* 0x000e220008000800 */
[----:B------:R3:W-:Y:S01]  /*42720*/  @P5 STG.E.U8 desc[UR42][R8.64], R39 ;  /* 0x0000002708005986 */ /* 0x0007e2000c10112a */
[----:B------:R-:W-:Y:S01]  /*42730*/  VIADD R41, R41, UR22 ;  /* 0x0000001629297c36 */ /* 0x000fe20008000000 */
[----:B----4-:R-:W-:Y:S01]  /*42740*/  ISETP.LT.AND P5, PT, R48, UR12, !P3 ;  /* 0x0000000c30007c0c */ /* 0x010fe2000dfa1270 */
[----:B--2---:R-:W-:Y:S01]  /*42750*/  VIADD R31, R49, 0xb ;  /* 0x0000000b311f7836 */ /* 0x004fe20000000000 */
[----:B------:R-:W-:Y:S01]  /*42760*/  PRMT R43, R24, 0x7770, RZ ;  /* 0x00007770182b7816 */ /* 0x000fe200000000ff */
[----:B------:R-:W2:Y:S01]  /*42770*/  LDCU UR12, c[0x0][0x398] ;  /* 0x00007300ff0c77ac */ /* 0x000ea20008000800 */
[----:B---3--:R-:W-:-:S02]  /*42780*/  PRMT R39, R11, 0x7773, RZ ;  /* 0x000077730b277816 */ /* 0x008fc400000000ff */
[----:B------:R-:W-:-:S03]  /*42790*/  SHF.R.S32.HI R38, RZ, 0x1f, R41 ;  /* 0x0000001fff267819 */ /* 0x000fc60000011429 */
[----:B------:R3:W-:Y:S01]  /*427a0*/  @P4 STG.E.U8 desc[UR42][R28.64], R39 ;  /* 0x000000271c004986 */ /* 0x0007e2000c10112a */
[----:B------:R-:W-:Y:S01]  /*427b0*/  ISETP.LT.AND P4, PT, R60, UR6, !P3 ;  /* 0x000000063c007c0c */ /* 0x000fe2000df81270 */
[----:B------:R-:W4:Y:S01]  /*427c0*/  LDCU UR6, c[0x0][0x398] ;  /* 0x00007300ff0677ac */ /* 0x000f220008000800 */
[C---:B------:R-:W-:Y:S02]  /*427d0*/  IADD3 R8, P3, PT, R41.reuse, R3, RZ ;  /* 0x0000000329087210 */ /* 0x040fe40007f7e0ff */
[----:B------:R-:W-:-:S03]  /*427e0*/  IADD3 R10, P6, PT, R41, R36, RZ ;  /* 0x00000024290a7210 */ /* 0x000fc60007fde0ff */
[C---:B------:R-:W-:Y:S01]  /*427f0*/  IMAD.X R9, R38.reuse, 0x1, R37, P3 ;  /* 0x0000000126097824 */ /* 0x040fe200018e0625 */
[----:B0-----:R-:W-:Y:S01]  /*42800*/  ISETP.GE.AND P3, PT, R31, UR4, PT ;  /* 0x000000041f007c0c */ /* 0x001fe2000bf66270 */
[----:B------:R-:W-:Y:S01]  /*42810*/  IMAD.X R11, R38, 0x1, R0, P6 ;  /* 0x00000001260b7824 */ /* 0x000fe200030e0600 */
[----:B------:R-:W0:Y:S01]  /*42820*/  LDCU UR4, c[0x0][0x39c] ;  /* 0x00007380ff0477ac */ /* 0x000e220008000800 */
[----:B------:R-:W-:-:S03]  /*42830*/  VIADD R41, R41, UR22 ;  /* 0x0000001629297c36 */ /* 0x000fc60008000000 */
[----:B------:R1:W-:Y:S01]  /*42840*/  @P5 STG.E.U8 desc[UR42][R10.64], R43 ;  /* 0x0000002b0a005986 */ /* 0x0003e2000c10112a */
[----:B------:R-:W-:Y:S01]  /*42850*/  ISETP.LT.AND P5, PT, R48, UR8, !P0 ;  /* 0x0000000830007c0c */ /* 0x000fe2000c7a1270 */
[----:B---3--:R-:W-:Y:S01]  /*42860*/  VIADD R29, R49, 0xc ;  /* 0x0000000c311d7836 */ /* 0x008fe20000000000 */
[----:B------:R-:W-:Y:S01]  /*42870*/  SHF.R.S32.HI R38, RZ, 0x1f, R41 ;  /* 0x0000001fff267819 */ /* 0x000fe20000011429 */
[----:B------:R-:W3:Y:S01]  /*42880*/  LDCU UR8, c[0x0][0x398] ;  /* 0x00007300ff0877ac */ /* 0x000ee20008000800 */
[----:B-1----:R-:W-:-:S05]  /*42890*/  PRMT R43, R24, 0x7771, RZ ;  /* 0x00007771182b7816 */ /* 0x002fca00000000ff */
[----:B------:R1:W-:Y:S01]  /*428a0*/  @P4 STG.E.U8 desc[UR42][R8.64], R43 ;  /* 0x0000002b08004986 */ /* 0x0003e2000c10112a */
[----:B------:R-:W-:Y:S01]  /*428b0*/  ISETP.LT.AND P4, PT, R60, UR10, !P0 ;  /* 0x0000000a3c007c0c */ /* 0x000fe2000c781270 */
[----:B------:R-:W3:Y:S01]  /*428c0*/  LDCU UR10, c[0x0][0x398] ;  /* 0x00007300ff0a77ac */ /* 0x000ee20008000800 */
[C---:B------:R-:W-:Y:S02]  /*428d0*/  IADD3 R10, P0, PT, R41.reuse, R3, RZ ;  /* 0x00000003290a7210 */ /* 0x040fe40007f1e0ff */
[----:B------:R-:W-:-:S03]  /*428e0*/  IADD3 R30, P6, PT, R41, R36, RZ ;  /* 0x00000024291e7210 */ /* 0x000fc60007fde0ff */
[C---:B------:R-:W-:Y:S01]  /*428f0*/  IMAD.X R11, R38.reuse, 0x1, R37, P0 ;  /* 0x00000001260b7824 */ /* 0x040fe200000e0625 */
[----:B0-----:R-:W-:Y:S01]  /*42900*/  ISETP.GE.AND P0, PT, R29, UR4, PT ;  /* 0x000000041d007c0c */ /* 0x001fe2000bf06270 */
[----:B------:R-:W0:Y:S01]  /*42910*/  LDCU UR4, c[0x0][0x39c] ;  /* 0x00007380ff0477ac */ /* 0x000e220008000800 */
[----:B------:R-:W-:Y:S01]  /*42920*/  IMAD.X R31, R38, 0x1, R0, P6 ;  /* 0x00000001261f7824 */ /* 0x000fe200030e0600 */
[C---:B------:R-:W-:Y:S02]  /*42930*/  PRMT R39, R24.reuse, 0x7772, RZ ;  /* 0x0000777218277816 */ /* 0x040fe400000000ff */
[----:B-1----:R-:W-:Y:S01]  /*42940*/  PRMT R43, R24, 0x7773, RZ ;  /* 0x00007773182b7816 */ /* 0x002fe200000000ff */
[----:B------:R-:W-:Y:S02]  /*42950*/  VIADD R41, R41, UR22 ;  /* 0x0000001629297c36 */ /* 0x000fe40008000000 */
[----:B------:R1:W-:Y:S01]  /*42960*/  @P5 STG.E.U8 desc[UR42][R30.64], R39 ;  /* 0x000000271e005986 */ /* 0x0003e2000c10112a */
[----:B--2---:R-:W-:Y:S01]  /*42970*/  ISETP.LT.AND P5, PT, R48, UR12, !P2 ;  /* 0x0000000c30007c0c */ /* 0x004fe2000d7a1270 */
[----:B------:R-:W2:Y:S02]  /*42980*/  LDCU UR12, c[0x0][0x398] ;  /* 0x00007300ff0c77ac */ /* 0x000ea40008000800 */
[----:B------:R-:W-:Y:S01]  /*42990*/  @P4 STG.E.U8 desc[UR42][R10.64], R43 ;  /* 0x0000002b0a004986 */ /* 0x000fe2000c10112a */
[----:B----4-:R-:W-:Y:S01]  /*429a0*/  ISETP.LT.AND P4, PT, R60, UR6, !P2 ;  /* 0x000000063c007c0c */ /* 0x010fe2000d781270 */
[----:B------:R-:W4:Y:S01]  /*429b0*/  LDCU UR6, c[0x0][0x398] ;  /* 0x00007300ff0677ac */ /* 0x000f220008000800 */
[----:B------:R-:W-:-:S02]  /*429c0*/  SHF.R.S32.HI R38, RZ, 0x1f, R41 ;  /* 0x0000001fff267819 */ /* 0x000fc40000011429 */
[C---:B------:R-:W-:Y:S02]  /*429d0*/  IADD3 R8, P2, PT, R41.reuse, R3, RZ ;  /* 0x0000000329087210 */ /* 0x040fe40007f5e0ff */
[----:B------:R-:W-:Y:S01]  /*429e0*/  IADD3 R28, P6, PT, R41, R36, RZ ;  /* 0x00000024291c7210 */ /* 0x000fe20007fde0ff */
[----:B-1----:R-:W-:Y:S01]  /*429f0*/  VIADD R31, R49, 0xd ;  /* 0x0000000d311f7836 */ /* 0x002fe20000000000 */
[----:B------:R-:W-:Y:S01]  /*42a00*/  PRMT R39, R25, 0x7770, RZ ;  /* 0x0000777019277816 */ /* 0x000fe200000000ff */
[C---:B------:R-:W-:Y:S02]  /*42a10*/  IMAD.X R9, R38.reuse, 0x1, R37, P2 ;  /* 0x0000000126097824 */ /* 0x040fe400010e0625 */
[----:B------:R-:W-:Y:S01]  /*42a20*/  IMAD.X R29, R38, 0x1, R0, P6 ;  /* 0x00000001261d7824 */ /* 0x000fe200030e0600 */
[----:B0-----:R-:W-:Y:S01]  /*42a30*/  ISETP.GE.AND P2, PT, R31, UR4, PT ;  /* 0x000000041f007c0c */ /* 0x001fe2000bf46270 */
[----:B------:R-:W0:Y:S03]  /*42a40*/  LDCU UR4, c[0x0][0x39c] ;  /* 0x00007380ff0477ac */ /* 0x000e260008000800 */
[----:B------:R1:W-:Y:S01]  /*42a50*/  @P5 STG.E.U8 desc[UR42][R28.64], R39 ;  /* 0x000000271c005986 */ /* 0x0003e2000c10112a */
[----:B------:R-:W-:Y:S01]  /*42a60*/  VIADD R41, R41, UR22 ;  /* 0x0000001629297c36 */ /* 0x000fe20008000000 */
[----:B---3--:R-:W-:Y:S01]  /*42a70*/  ISETP.LT.AND P5, PT, R48, UR8, !P3 ;  /* 0x0000000830007c0c */ /* 0x008fe2000dfa1270 */
[----:B------:R-:W-:Y:S01]  /*42a80*/  VIADD R38, R49, 0xe ;  /* 0x0000000e31267836 */ /* 0x000fe20000000000 */
[----:B------:R-:W3:Y:S01]  /*42a90*/  LDCU UR8, c[0x0][0x398] ;  /* 0x00007300ff0877ac */ /* 0x000ee20008000800 */
[----:B-1----:R-:W-:-:S02]  /*42aa0*/  PRMT R39, R25, 0x7771, RZ ;  /* 0x0000777119277816 */ /* 0x002fc400000000ff */
[----:B------:R-:W-:-:S03]  /*42ab0*/  SHF.R.S32.HI R24, RZ, 0x1f, R41 ;  /* 0x0000001fff187819 */ /* 0x000fc60000011429 */
[----:B------:R1:W-:Y:S01]  /*42ac0*/  @P4 STG.E.U8 desc[UR42][R8.64], R39 ;  /* 0x0000002708004986 */ /* 0x0003e2000c10112a */
[----:B------:R-:W-:Y:S01]  /*42ad0*/  ISETP.LT.AND P4, PT, R60, UR10, !P3 ;  /* 0x0000000a3c007c0c */ /* 0x000fe2000df81270 */
[----:B------:R-:W3:Y:S01]  /*42ae0*/  LDCU UR10, c[0x0][0x398] ;  /* 0x00007300ff0a77ac */ /* 0x000ee20008000800 */
[C---:B------:R-:W-:Y:S02]  /*42af0*/  IADD3 R10, P3, PT, R41.reuse, R3, RZ ;  /* 0x00000003290a7210 */ /* 0x040fe40007f7e0ff */
[----:B------:R-:W-:-:S03]  /*42b00*/  IADD3 R30, P6, PT, R41, R36, RZ ;  /* 0x00000024291e7210 */ /* 0x000fc60007fde0ff */
[----:B------:R-:W-:Y:S01]  /*42b10*/  IMAD.X R11, R24, 0x1, R37, P3 ;  /* 0x00000001180b7824 */ /* 0x000fe200018e0625 */
        /* <DEDUP_REMOVED lines=9> */
[----:B------:R0:W-:Y:S01]  /*42bb0*/  @P4 STG.E.U8 desc[UR42][R10.64], R39 ;  /* 0x000000270a004986 */ /* 0x0001e2000c10112a */
[----:B----4-:R-:W-:Y:S01]  /*42bc0*/  ISETP.LT.AND P4, PT, R60, UR6, !P0 ;  /* 0x000000063c007c0c */ /* 0x010fe2000c781270 */
[----:B------:R-:W4:Y:S01]  /*42bd0*/  LDCU UR6, c[0x0][0x398] ;  /* 0x00007300ff0677ac */ /* 0x000f220008000800 */
[----:B------:R-:W-:-:S02]  /*42be0*/  SHF.R.S32.HI R28, RZ, 0x1f, R41 ;  /* 0x0000001fff1c7819 */ /* 0x000fc40000011429 */
[----:B------:R-:W-:Y:S01]  /*42bf0*/  IADD3 R8, P0, PT, R41, R3, RZ ;  /* 0x0000000329087210 */ /* 0x000fe20007f1e0ff */
[----:B-1----:R-:W-:Y:S01]  /*42c00*/  VIADD R29, R49, 0xf ;  /* 0x0000000f311d7836 */ /* 0x002fe20000000000 */
[----:B------:R-:W-:-:S03]  /*42c10*/  IADD3 R24, P6, PT, R41, R36, RZ ;  /* 0x0000002429187210 */ /* 0x000fc60007fde0ff */
[C---:B------:R-:W-:Y:S01]  /*42c20*/  IMAD.X R9, R28.reuse, 0x1, R37, P0 ;  /* 0x000000011c097824 */ /* 0x040fe200000e0625 */
[----:B0-----:R-:W-:Y:S01]  /*42c30*/  ISETP.GE.AND P0, PT, R29, UR4, PT ;  /* 0x000000041d007c0c */ /* 0x001fe2000bf06270 */
[----:B------:R-:W0:Y:S01]  /*42c40*/  LDCU UR4, c[0x0][0x39c] ;  /* 0x00007380ff0477ac */ /* 0x000e220008000800 */
[----:B------:R-:W-:Y:S01]  /*42c50*/  IMAD.X R25, R28, 0x1, R0, P6 ;  /* 0x000000011c197824 */ /* 0x000fe200030e0600 */
[C---:B------:R-:W-:Y:S02]  /*42c60*/  PRMT R31, R26.reuse, 0x7770, RZ ;  /* 0x000077701a1f7816 */ /* 0x040fe400000000ff */
[----:B------:R-:W-:Y:S01]  /*42c70*/  PRMT R39, R26, 0x7771, RZ ;  /* 0x000077711a277816 */ /* 0x000fe200000000ff */
[----:B------:R-:W-:Y:S02]  /*42c80*/  VIADD R41, R41, UR22 ;  /* 0x0000001629297c36 */ /* 0x000fe40008000000 */
[----:B------:R1:W-:Y:S01]  /*42c90*/  @P5 STG.E.U8 desc[UR42][R24.64], R31 ;  /* 0x0000001f18005986 */ /* 0x0003e2000c10112a */
[----:B---3--:R-:W-:Y:S01]  /*42ca0*/  ISETP.LT.AND P5, PT, R48, UR8, !P2 ;  /* 0x0000000830007c0c */ /* 0x008fe2000d7a1270 */
[----:B------:R-:W3:Y:S02]  /*42cb0*/  LDCU UR8, c[0x0][0x398] ;  /* 0x00007300ff0877ac */ /* 0x000ee40008000800 */
[----:B------:R0:W-:Y:S01]  /*42cc0*/  @P4 STG.E.U8 desc[UR42][R8.64], R39 ;  /* 0x0000002708004986 */ /* 0x0001e2000c10112a */
[----:B------:R-:W-:Y:S01]  /*42cd0*/  ISETP.LT.AND P4, PT, R60, UR10, !P2 ;  /* 0x0000000a3c007c0c */ /* 0x000fe2000d781270 */
[----:B------:R-:W2:Y:S01]  /*42ce0*/  LDCU UR10, c[0x0][0x398] ;  /* 0x00007300ff0a77ac */ /* 0x000ea20008000800 */
        /* <DEDUP_REMOVED lines=31> */
[----:B------:R-:W-:Y:S01]  /*42ee0*/  @P4 STG.E.U8 desc[UR42][R8.64], R39 ;  /* 0x0000002708004986 */ /* 0x000fe2000c10112a */
[----:B------:R-:W-:Y:S01]  /*42ef0*/  ISETP.LT.AND P4, PT, R60, UR10, !P0 ;  /* 0x0000000a3c007c0c */ /* 0x000fe2000c781270 */
[----:B------:R-:W3:Y:S01]  /*42f00*/  LDCU UR10, c[0x0][0x398] ;  /* 0x00007300ff0a77ac */ /* 0x000ee20008000800 */
        /* <DEDUP_REMOVED lines=11> */
[----:B--2---:R-:W-:Y:S01]  /*42fc0*/  ISETP.LT.AND P5, PT, R48, UR12, !P2 ;  /* 0x0000000c30007c0c */ /* 0x004fe2000d7a1270 */
[----:B------:R-:W2:Y:S01]  /*42fd0*/  LDCU UR12, c[0x0][0x398] ;  /* 0x00007300ff0c77ac */ /* 0x000ea20008000800 */
[----:B-1----:R-:W-:Y:S01]  /*42fe0*/  PRMT R29, R27, 0x7773, RZ ;  /* 0x000077731b1d7816 */ /* 0x002fe200000000ff */
[----:B------:R-:W-:Y:S01]  /*42ff0*/  VIADD R27, R49, 0x13 ;  /* 0x00000013311b7836 */ /* 0x000fe20000000000 */
[----:B------:R-:W-:-:S03]  /*43000*/  SHF.R.S32.HI R26, RZ, 0x1f, R41 ;  /* 0x0000001fff1a7819 */ /* 0x000fc60000011429 */
[----:B------:R-:W-:Y:S01]  /*43010*/  @P4 STG.E.U8 desc[UR42][R10.64], R29 ;  /* 0x0000001d0a004986 */ /* 0x000fe2000c10112a */
[----:B----4-:R-:W-:Y:S01]  /*43020*/  ISETP.LT.AND P4, PT, R60, UR6, !P2 ;  /* 0x000000063c007c0c */ /* 0x010fe2000d781270 */
[----:B------:R-:W1:Y:S01]  /*43030*/  LDCU UR6, c[0x0][0x398] ;  /* 0x00007300ff0677ac */ /* 0x000e620008000800 */
[C---:B------:R-:W-:Y:S02]  /*43040*/  IADD3 R8, P2, PT, R41.reuse, R3, RZ ;  /* 0x0000000329087210 */ /* 0x040fe40007f5e0ff */
[----:B------:R-:W-:Y:S02]  /*43050*/  IADD3 R24, P6, PT, R41, R36, RZ ;  /* 0x0000002429187210 */ /* 0x000fe40007fde0ff */
[----:B------:R-:W-:Y:S01]  /*43060*/  PRMT R31, R20, 0x7770, RZ ;  /* 0x00007770141f7816 */ /* 0x000fe200000000ff */
[C---:B------:R-:W-:Y:S01]  /*43070*/  IMAD.X R9, R26.reuse, 0x1, R37, P2 ;  /* 0x000000011a097824 */ /* 0x040fe200010e0625 */
[----:B0-----:R-:W-:Y:S01]  /*43080*/  ISETP.GE.AND P2, PT, R27, UR4, PT ;  /* 0x000000041b007c0c */ /* 0x001fe2000bf46270 */
[----:B------:R-:W-:Y:S01]  /*43090*/  IMAD.X R25, R26, 0x1, R0, P6 ;  /* 0x000000011a197824 */ /* 0x000fe200030e0600 */
[----:B------:R-:W0:Y:S01]  /*430a0*/  LDCU UR4, c[0x0][0x39c] ;  /* 0x00007380ff0477ac */ /* 0x000e220008000800 */
[----:B------:R-:W-:-:S03]  /*430b0*/  VIADD R41, R41, UR22 ;  /* 0x0000001629297c36 */ /* 0x000fc60008000000 */
[----:B------:R4:W-:Y:S01]  /*430c0*/  @P5 STG.E.U8 desc[UR42][R24.64], R31 ;  /* 0x0000001f18005986 */ /* 0x0009e2000c10112a */
[----:B---3--:R-:W-:Y:S01]  /*430d0*/  ISETP.LT.AND P5, PT, R48, UR8, !P3 ;  /* 0x0000000830007c0c */ /* 0x008fe2000dfa1270 */
[----:B------:R-:W3:Y:S01]  /*430e0*/  LDCU UR8, c[0x0][0x398] ;  /* 0x00007300ff0877ac */ /* 0x000ee20008000800 */
[----:B------:R-:W-:Y:S02]  /*430f0*/  SHF.R.S32.HI R28, RZ, 0x1f, R41 ;  /* 0x0000001fff1c7819 */ /* 0x000fe40000011429 */
[----:B----4-:R-:W-:Y:S01]  /*43100*/  PRMT R31, R20, 0x7771, RZ ;  /* 0x00007771141f7816 */ /* 0x010fe200000000ff */
[----:B------:R-:W-:-:S04]  /*43110*/  VIADD R25, R49, 0x14 ;  /* 0x0000001431197836 */ /* 0x000fc80000000000 */
[----:B------:R4:W-:Y:S01]  /*43120*/  @P4 STG.E.U8 desc[UR42][R8.64], R31 ;  /* 0x0000001f08004986 */ /* 0x0009e2000c10112a */
[----:B------:R-:W-:Y:S01]  /*43130*/  ISETP.LT.AND P4, PT, R60, UR10, !P3 ;  /* 0x0000000a3c007c0c */ /* 0x000fe2000df81270 */
[----:B------:R-:W1:Y:S01]  /*43140*/  LDCU UR10, c[0x0][0x398] ;  /* 0x00007300ff0a77ac */ /* 0x000e620008000800 */
[C---:B------:R-:W-:Y:S02]  /*43150*/  IADD3 R10, P3, PT, R41.reuse, R3, RZ ;  /* 0x00000003290a7210 */ /* 0x040fe40007f7e0ff */
[----:B------:R-:W-:-:S03]  /*43160*/  IADD3 R26, P6, PT, R41, R36, RZ ;  /* 0x00000024291a7210 */ /* 0x000fc60007fde0ff */
[C---:B------:R-:W-:Y:S01]  /*43170*/  IMAD.X R11, R28.reuse, 0x1, R37, P3 ;  /* 0x000000011c0b7824 */ /* 0x040fe200018e0625 */
[----:B0-----:R-:W-:Y:S01]  /*43180*/  ISETP.GE.AND P3, PT, R25, UR4, PT ;  /* 0x0000000419007c0c */ /* 0x001fe2000bf66270 */
[----:B------:R-:W0:Y:S01]  /*43190*/  LDCU UR4, c[0x0][0x39c] ;  /* 0x00007380ff0477ac */ /* 0x000e220008000800 */
[----:B------:R-:W-:Y:S01]  /*431a0*/  IMAD.X R27, R28, 0x1, R0, P6 ;  /* 0x000000011c1b7824 */ /* 0x000fe200030e0600 */
[C---:B------:R-:W-:Y:S02]  /*431b0*/  PRMT R29, R20.reuse, 0x7772, RZ ;  /* 0x00007772141d7816 */ /* 0x040fe400000000ff */
[----:B----4-:R-:W-:Y:S01]  /*431c0*/  PRMT R31, R20, 0x7773, RZ ;  /* 0x00007773141f7816 */ /* 0x010fe200000000ff */
[----:B------:R-:W-:Y:S02]  /*431d0*/  VIADD R41, R41, UR22 ;  /* 0x0000001629297c36 */ /* 0x000fe40008000000 */
[----:B------:R4:W-:Y:S01]  /*431e0*/  @P5 STG.E.U8 desc[UR42][R26.64], R29 ;  /* 0x0000001d1a005986 */ /* 0x0009e2000c10112a */
[----:B--2---:R-:W-:Y:S01]  /*431f0*/  ISETP.LT.AND P5, PT, R48, UR12, !P0 ;  /* 0x0000000c30007c0c */ /* 0x004fe2000c7a1270 */
[----:B------:R-:W2:Y:S02]  /*43200*/  LDCU UR12, c[0x0][0x398] ;  /* 0x00007300ff0c77ac */ /* 0x000ea40008000800 */
[----:B------:R-:W-:Y:S01]  /*43210*/  @P4 STG.E.U8 desc[UR42][R10.64], R31 ;  /* 0x0000001f0a004986 */ /* 0x000fe2000c10112a */
[----:B-1----:R-:W-:Y:S01]  /*43220*/  ISETP.LT.AND P4, PT, R60, UR6, !P0 ;  /* 0x000000063c007c0c */ /* 0x002fe2000c781270 */
[----:B------:R-:W1:Y:S01]  /*43230*/  LDCU UR6, c[0x0][0x398] ;  /* 0x00007300ff0677ac */ /* 0x000e620008000800 */
[----:B------:R-:W-:-:S02]  /*43240*/  SHF.R.S32.HI R28, RZ, 0x1f, R41 ;  /* 0x0000001fff1c7819 */ /* 0x000fc40000011429 */
[C---:B------:R-:W-:Y:S02]  /*43250*/  IADD3 R8, P0, PT, R41.reuse, R3, RZ ;  /* 0x0000000329087210 */ /* 0x040fe40007f1e0ff */
[----:B------:R-:W-:Y:S01]  /*43260*/  IADD3 R24, P6, PT, R41, R36, RZ ;  /* 0x0000002429187210 */ /* 0x000fe20007fde0ff */
[----:B----4-:R-:W-:Y:S01]  /*43270*/  VIADD R27, R49, 0x15 ;  /* 0x00000015311b7836 */ /* 0x010fe20000000000 */
        /* <DEDUP_REMOVED lines=10> */
[----:B----4-:R-:W-:-:S02]  /*43320*/  PRMT R29, R21, 0x7771, RZ ;  /* 0x00007771151d7816 */ /* 0x010fc400000000ff */
[----:B------:R-:W-:-:S03]  /*43330*/  SHF.R.S32.HI R20, RZ, 0x1f, R41 ;  /* 0x0000001fff147819 */ /* 0x000fc60000011429 */
[----:B------:R4:W-:Y:S01]  /*43340*/  @P4 STG.E.U8 desc[UR42][R8.64], R29 ;  /* 0x0000001d08004986 */ /* 0x0009e2000c10112a */
[----:B------:R-:W-:Y:S01]  /*43350*/  ISETP.LT.AND P4, PT, R60, UR10, !P2 ;  /* 0x0000000a3c007c0c */ /* 0x000fe2000d781270 */
[----:B------:R-:W1:Y:S01]  /*43360*/  LDCU UR10, c[0x0][0x398] ;  /* 0x00007300ff0a77ac */ /* 0x000e620008000800 */
[C---:B------:R-:W-:Y:S02]  /*43370*/  IADD3 R10, P2, PT, R41.reuse, R3, RZ ;  /* 0x00000003290a7210 */ /* 0x040fe40007f5e0ff */
[----:B------:R-:W-:-:S03]  /*43380*/  IADD3 R26, P6, PT, R41, R36, RZ ;  /* 0x00000024291a7210 */ /* 0x000fc60007fde0ff */
[----:B------:R-:W-:Y:S01]  /*43390*/  IMAD.X R11, R20, 0x1, R37, P2 ;  /* 0x00000001140b7824 */ /* 0x000fe200010e0625 */
        /* <DEDUP_REMOVED lines=9> */
[----:B------:R0:W-:Y:S01]  /*43430*/  @P4 STG.E.U8 desc[UR42][R10.64], R29 ;  /* 0x0000001d0a004986 */ /* 0x0001e2000c10112a */
[----:B-1----:R-:W-:Y:S01]  /*43440*/  ISETP.LT.AND P4, PT, R60, UR6, !P3 ;  /* 0x000000063c007c0c */ /* 0x002fe2000df81270 */
[----:B------:R-:W1:Y:S01]  /*43450*/  LDCU UR6, c[0x0][0x398] ;  /* 0x00007300ff0677ac */ /* 0x000e620008000800 */
[----:B------:R-:W-:-:S02]  /*43460*/  SHF.R.S32.HI R24, RZ, 0x1f, R41 ;  /* 0x0000001fff187819 */ /* 0x000fc40000011429 */
[----:B------:R-:W-:Y:S01]  /*43470*/  IADD3 R8, P3, PT, R41, R3, RZ ;  /* 0x0000000329087210 */ /* 0x000fe20007f7e0ff */
[----:B----4-:R-:W-:Y:S01]  /*43480*/  VIADD R25, R49, 0x17 ;  /* 0x0000001731197836 */ /* 0x010fe20000000000 */
        /* <DEDUP_REMOVED lines=61> */
[----:B----4-:R-:W-:Y:S01]  /*43860*/  PRMT R25, R23, 0x7773, RZ ;  /* 0x0000777317197816 */ /* 0x010fe200000000ff */
[----:B------:R-:W-:Y:S01]  /*43870*/  VIADD R23, R49, 0x1b ;  /* 0x0000001b31177836 */ /* 0x000fe20000000000 */
[----:B------:R-:W-:-:S03]  /*43880*/  SHF.R.S32.HI R22, RZ, 0x1f, R41 ;  /* 0x0000001fff167819 */ /* 0x000fc60000011429 */
[----:B------:R-:W-:Y:S01]  /*43890*/  @P4 STG.E.U8 desc[UR42][R10.64], R25 ;  /* 0x000000190a004986 */ /* 0x000fe2000c10112a */
[----:B-1----:R-:W-:Y:S01]  /*438a0*/  ISETP.LT.AND P4, PT, R60, UR6, !P0 ;  /* 0x000000063c007c0c */ /* 0x002fe2000c781270 */
        /* <DEDUP_REMOVED lines=408> */
[C---:B------:R-:W-:Y:S02]  /*45230*/  IADD3 R8, P0, PT, R41.reuse, R3, RZ ;  /* 0x0000000329087210 */ /* 0x040fe40007f1e0ff */
[-C--:B------:R-:W-:Y:S01]  /*45240*/  IADD3 R12, P6, PT, R41, R36.reuse, RZ ;  /* 0x00000024290c7210 */ /* 0x080fe20007fde0ff */
[----:B----4-:R-:W-:Y:S02]  /*45250*/  VIADD R15, R49, 0x33 ;  /* 0x00000033310f7836 */ /* 0x010fe40000000000 */
[----:B------:R-:W-:Y:S01]  /*45260*/  IMAD.X R9, R16, 0x1, R37, P0 ;  /* 0x0000000110097824 */ /* 0x000fe200000e0625 */
[----:B------:R-:W-:Y:S01]  /*45270*/  PRMT R17, R4, 0x7770, RZ ;  /* 0x0000777004117816 */ /* 0x000fe200000000ff */
[----:B------:R-:W-:Y:S01]  /*45280*/  IMAD.X R13, R16, 0x1, R0, P6 ;  /* 0x00000001100d7824 */ /* 0x000fe200030e0600 */
[----:B0-----:R-:W-:Y:S01]  /*45290*/  ISETP.GE.AND P0, PT, R15, UR4, PT ;  /* 0x000000040f007c0c */ /* 0x001fe2000bf06270 */
[----:B------:R-:W0:Y:S01]  /*452a0*/  LDCU UR4, c[0x0][0x39c] ;  /* 0x00007380ff0477ac */ /* 0x000e220008000800 */
[----:B------:R-:W-:Y:S01]  /*452b0*/  VIADD R41, R41, UR22 ;  /* 0x0000001629297c36 */ /* 0x000fe20008000000 */
[----:B------:R-:W-:Y:S01]  /*452c0*/  PRMT R19, R4, 0x7771, RZ ;  /* 0x0000777104137816 */ /* 0x000fe200000000ff */
[----:B------:R4:W-:Y:S01]  /*452d0*/  @P5 STG.E.U8 desc[UR42][R12.64], R17 ;  /* 0x000000110c005986 */ /* 0x0009e2000c10112a */
[----:B---3--:R-:W-:Y:S01]  /*452e0*/  ISETP.LT.AND P5, PT, R48, UR8, !P2 ;  /* 0x0000000830007c0c */ /* 0x008fe2000d7a1270 */
[----:B------:R-:W3:Y:S01]  /*452f0*/  LDCU UR8, c[0x0][0x398] ;  /* 0x00007300ff0877ac */ /* 0x000ee20008000800 */
[----:B------:R-:W-:Y:S01]  /*45300*/  SHF.R.S32.HI R16, RZ, 0x1f, R41 ;  /* 0x0000001fff107819 */ /* 0x000fe20000011429 */
[----:B------:R0:W-:Y:S01]  /*45310*/  @P4 STG.E.U8 desc[UR42][R8.64], R19 ;  /* 0x0000001308004986 */ /* 0x0001e2000c10112a */
[----:B------:R-:W-:-:S02]  /*45320*/  IADD3 R14, P6, PT, R41, R36, RZ ;  /* 0x00000024290e7210 */ /* 0x000fc40007fde0ff */
[----:B------:R-:W-:Y:S01]  /*45330*/  ISETP.LT.AND P4, PT, R60, UR10, !P2 ;  /* 0x0000000a3c007c0c */ /* 0x000fe2000d781270 */
[----:B------:R-:W1:Y:S01]  /*45340*/  LDCU UR10, c[0x0][0x398] ;  /* 0x00007300ff0a77ac */ /* 0x000e620008000800 */
[----:B------:R-:W-:Y:S01]  /*45350*/  IADD3 R10, P2, PT, R41, R3, RZ ;  /* 0x00000003290a7210 */ /* 0x000fe20007f5e0ff */
[----:B------:R-:W-:Y:S02]  /*45360*/  IMAD.X R15, R16, 0x1, R0, P6 ;  /* 0x00000001100f7824 */ /* 0x000fe400030e0600 */
[----:B----4-:R-:W-:Y:S01]  /*45370*/  VIADD R13, R49, 0x34 ;  /* 0x00000034310d7836 */ /* 0x010fe20000000000 */
[----:B------:R-:W-:Y:S01]  /*45380*/  PRMT R17, R4, 0x7772, RZ ;  /* 0x0000777204117816 */ /* 0x000fe200000000ff */
[----:B------:R-:W-:Y:S02]  /*45390*/  IMAD.X R11, R16, 0x1, R37, P2 ;  /* 0x00000001100b7824 */ /* 0x000fe400010e0625 */
[----:B------:R-:W-:Y:S01]  /*453a0*/  VIADD R41, R41, UR22 ;  /* 0x0000001629297c36 */ /* 0x000fe20008000000 */
[----:B0-----:R-:W-:Y:S01]  /*453b0*/  ISETP.GE.AND P2, PT, R13, UR4, PT ;  /* 0x000000040d007c0c */ /* 0x001fe2000bf46270 */
[----:B------:R0:W-:Y:S01]  /*453c0*/  @P5 STG.E.U8 desc[UR42][R14.64], R17 ;  /* 0x000000110e005986 */ /* 0x0001e2000c10112a */
[----:B------:R-:W4:Y:S01]  /*453d0*/  LDCU UR4, c[0x0][0x39c] ;  /* 0x00007380ff0477ac */ /* 0x000f220008000800 */
[----:B--2---:R-:W-:-:S02]  /*453e0*/  ISETP.LT.AND P5, PT, R48, UR12, !P3 ;  /* 0x0000000c30007c0c */ /* 0x004fc4000dfa1270 */
[----:B------:R-:W-:Y:S01]  /*453f0*/  PRMT R19, R4, 0x7773, RZ ;  /* 0x0000777304137816 */ /* 0x000fe200000000ff */
[----:B------:R-:W2:Y:S01]  /*45400*/  LDCU UR12, c[0x0][0x398] ;  /* 0x00007300ff0c77ac */ /* 0x000ea20008000800 */
[----:B------:R-:W-:Y:S02]  /*45410*/  SHF.R.S32.HI R16, RZ, 0x1f, R41 ;  /* 0x0000001fff107819 */ /* 0x000fe40000011429 */
[-C--:B------:R-:W-:Y:S01]  /*45420*/  IADD3 R12, P6, PT, R41, R36.reuse, RZ ;  /* 0x00000024290c7210 */ /* 0x080fe20007fde0ff */
[----:B------:R4:W-:Y:S01]  /*45430*/  @P4 STG.E.U8 desc[UR42][R10.64], R19 ;  /* 0x000000130a004986 */ /* 0x0009e2000c10112a */
[----:B-1----:R-:W-:Y:S02]  /*45440*/  ISETP.LT.AND P4, PT, R60, UR6, !P3 ;  /* 0x000000063c007c0c */ /* 0x002fe4000df81270 */
[----:B0-----:R-:W-:Y:S01]  /*45450*/  PRMT R17, R5, 0x7770, RZ ;  /* 0x0000777005117816 */ /* 0x001fe200000000ff */
[----:B------:R-:W-:Y:S01]  /*45460*/  IMAD.X R13, R16, 0x1, R0, P6 ;  /* 0x00000001100d7824 */ /* 0x000fe200030e0600 */
[C---:B------:R-:W-:Y:S01]  /*45470*/  IADD3 R8, P3, PT, R41.reuse, R3, RZ ;  /* 0x0000000329087210 */ /* 0x040fe20007f7e0ff */
[----:B------:R-:W-:Y:S01]  /*45480*/  VIADD R4, R41, UR22 ;  /* 0x0000001629047c36 */ /* 0x000fe20008000000 */
[----:B------:R-:W0:Y:S01]  /*45490*/  LDCU UR6, c[0x0][0x398] ;  /* 0x00007300ff0677ac */ /* 0x000e220008000800 */
[C---:B------:R-:W-:Y:S01]  /*454a0*/  VIADD R15, R49.reuse, 0x35 ;  /* 0x00000035310f7836 */ /* 0x040fe20000000000 */
[----:B------:R1:W-:Y:S01]  /*454b0*/  @P5 STG.E.U8 desc[UR42][R12.64], R17 ;  /* 0x000000110c005986 */ /* 0x0003e2000c10112a */
[----:B---3--:R-:W-:Y:S01]  /*454c0*/  ISETP.LT.AND P5, PT, R48, UR8, !P0 ;  /* 0x0000000830007c0c */ /* 0x008fe2000c7a1270 */
[----:B------:R-:W-:Y:S01]  /*454d0*/  IMAD.X R9, R16, 0x1, R37, P3 ;  /* 0x0000000110097824 */ /* 0x000fe200018e0625 */
[----:B------:R-:W-:Y:S01]  /*454e0*/  SHF.R.S32.HI R18, RZ, 0x1f, R4 ;  /* 0x0000001fff127819 */ /* 0x000fe20000011404 */
[----:B----4-:R-:W-:Y:S01]  /*454f0*/  VIADD R19, R49, 0x36 ;  /* 0x0000003631137836 */ /* 0x010fe20000000000 */
[----:B------:R-:W-:Y:S01]  /*45500*/  IADD3 R14, P6, PT, R4, R36, RZ ;  /* 0x00000024040e7210 */ /* 0x000fe20007fde0ff */
[----:B------:R-:W3:Y:S01]  /*45510*/  LDCU UR8, c[0x0][0x398] ;  /* 0x00007300ff0877ac */ /* 0x000ee20008000800 */
[----:B------:R-:W-:Y:S01]  /*45520*/  ISETP.GE.AND P3, PT, R15, UR4, PT ;  /* 0x000000040f007c0c */ /* 0x000fe2000bf66270 */
[----:B------:R-:W4:Y:S01]  /*45530*/  LDCU UR4, c[0x0][0x398] ;  /* 0x00007300ff0477ac */ /* 0x000f220008000800 */
[C---:B-1----:R-:W-:Y:S01]  /*45540*/  PRMT R17, R5.reuse, 0x7771, RZ ;  /* 0x0000777105117816 */ /* 0x042fe200000000ff */
[----:B------:R-:W-:Y:S01]  /*45550*/  IMAD.X R15, R18, 0x1, R0, P6 ;  /* 0x00000001120f7824 */ /* 0x000fe200030e0600 */
[----:B------:R-:W-:-:S03]  /*45560*/  PRMT R13, R5, 0x7772, RZ ;  /* 0x00007772050d7816 */ /* 0x000fc600000000ff */
[----:B------:R1:W-:Y:S01]  /*45570*/  @P4 STG.E.U8 desc[UR42][R8.64], R17 ;  /* 0x0000001108004986 */ /* 0x0003e2000c10112a */
[----:B------:R-:W-:Y:S01]  /*45580*/  ISETP.LT.AND P4, PT, R60, UR10, !P0 ;  /* 0x0000000a3c007c0c */ /* 0x000fe2000c781270 */
[C---:B------:R-:W-:Y:S01]  /*45590*/  VIADD R12, R4.reuse, UR22 ;  /* 0x00000016040c7c36 */ /* 0x040fe20008000000 */
[----:B------:R-:W-:Y:S01]  /*455a0*/  IADD3 R10, P0, PT, R4, R3, RZ ;  /* 0x00000003040a7210 */ /* 0x000fe20007f1e0ff */
[----:B------:R0:W-:Y:S01]  /*455b0*/  @P5 STG.E.U8 desc[UR42][R14.64], R13 ;  /* 0x0000000d0e005986 */ /* 0x0001e2000c10112a */
[----:B--2---:R-:W-:Y:S02]  /*455c0*/  ISETP.LT.AND P5, PT, R48, UR12, !P2 ;  /* 0x0000000c30007c0c */ /* 0x004fe4000d7a1270 */
[----:B------:R-:W-:Y:S01]  /*455d0*/  SHF.R.S32.HI R16, RZ, 0x1f, R12 ;  /* 0x0000001fff107819 */ /* 0x000fe2000001140c */
[----:B------:R-:W-:Y:S01]  /*455e0*/  IMAD.X R11, R18, 0x1, R37, P0 ;  /* 0x00000001120b7824 */ /* 0x000fe200000e0625 */
[----:B------:R-:W-:Y:S02]  /*455f0*/  IADD3 R4, P6, PT, R12, R36, RZ ;  /* 0x000000240c047210 */ /* 0x000fe40007fde0ff */
[----:B------:R-:W-:Y:S01]  /*45600*/  ISETP.GE.AND P0, PT, R19, UR5, PT ;  /* 0x0000000513007c0c */ /* 0x000fe2000bf06270 */
[----:B------:R-:W2:Y:S01]  /*45610*/  LDCU UR5, c[0x0][0x398] ;  /* 0x00007300ff0577ac */ /* 0x000ea20008000800 */
[----:B-1----:R-:W-:Y:S01]  /*45620*/  PRMT R17, R5, 0x7773, RZ ;  /* 0x0000777305117816 */ /* 0x002fe200000000ff */
[----:B------:R-:W-:Y:S01]  /*45630*/  IMAD.X R5, R16, 0x1, R0, P6 ;  /* 0x0000000110057824 */ /* 0x000fe200030e0600 */
[----:B------:R-:W-:-:S03]  /*45640*/  PRMT R9, R6, 0x7770, RZ ;  /* 0x0000777006097816 */ /* 0x000fc600000000ff */
[----:B------:R-:W-:Y:S01]  /*45650*/  @P4 STG.E.U8 desc[UR42][R10.64], R17 ;  /* 0x000000110a004986 */ /* 0x000fe2000c10112a */
[----:B----4-:R-:W-:Y:S01]  /*45660*/  ISETP.LT.AND P4, PT, R60, UR4, !P2 ;  /* 0x000000043c007c0c */ /* 0x010fe2000d781270 */
[C---:B------:R-:W-:Y:S01]  /*45670*/  VIADD R8, R12.reuse, UR22 ;  /* 0x000000160c087c36 */ /* 0x040fe20008000000 */
[----:B------:R-:W-:Y:S01]  /*45680*/  IADD3 R12, P2, PT, R12, R3, RZ ;  /* 0x000000030c0c7210 */ /* 0x000fe20007f5e0ff */
[----:B------:R1:W-:Y:S01]  /*45690*/  @P5 STG.E.U8 desc[UR42][R4.64], R9 ;  /* 0x0000000904005986 */ /* 0x0003e2000c10112a */
[----:B0-----:R-:W-:Y:S01]  /*456a0*/  ISETP.LT.AND P5, PT, R48, UR6, !P3 ;  /* 0x0000000630007c0c */ /* 0x001fe2000dfa1270 */
[----:B------:R-:W-:Y:S01]  /*456b0*/  VIADD R15, R49, 0x37 ;  /* 0x00000037310f7836 */ /* 0x000fe20000000000 */
[----:B------:R-:W-:Y:S01]  /*456c0*/  PRMT R21, R6, 0x7771, RZ ;  /* 0x0000777106157816 */ /* 0x000fe200000000ff */
[----:B------:R-:W-:Y:S01]  /*456d0*/  IMAD.X R13, R16, 0x1, R37, P2 ;  /* 0x00000001100d7824 */ /* 0x000fe200010e0625 */
[----:B------:R-:W-:Y:S01]  /*456e0*/  SHF.R.S32.HI R20, RZ, 0x1f, R8 ;  /* 0x0000001fff147819 */ /* 0x000fe20000011408 */
[----:B------:R-:W0:Y:S01]  /*456f0*/  LDCU UR4, c[0x0][0x398] ;  /* 0x00007300ff0477ac */ /* 0x000e220008000800 */
[----:B------:R-:W-:-:S02]  /*45700*/  IADD3 R14, P6, PT, R8, R36, RZ ;  /* 0x00000024080e7210 */ /* 0x000fc40007fde0ff */
[----:B------:R-:W-:Y:S01]  /*45710*/  ISETP.GE.AND P2, PT, R15, UR9, PT ;  /* 0x000000090f007c0c */ /* 0x000fe2000bf46270 */
[----:B------:R4:W-:Y:S01]  /*45720*/  @P4 STG.E.U8 desc[UR42][R12.64], R21 ;  /* 0x000000150c004986 */ /* 0x0009e2000c10112a */
[----:B------:R-:W-:Y:S01]  /*45730*/  PRMT R19, R6, 0x7772, RZ ;  /* 0x0000777206137816 */ /* 0x000fe200000000ff */
[----:B------:R-:W-:Y:S01]  /*45740*/  IMAD.X R15, R20, 0x1, R0, P6 ;  /* 0x00000001140f7824 */ /* 0x000fe200030e0600 */
[----:B--2---:R-:W-:Y:S01]  /*45750*/  ISETP.LT.AND P4, PT, R60, UR5, !P3 ;  /* 0x000000053c007c0c */ /* 0x004fe2000df81270 */
[----:B------:R-:W2:Y:S01]  /*45760*/  LDCU UR6, c[0x0][0x398] ;  /* 0x00007300ff0677ac */ /* 0x000ea20008000800 */
[C---:B-1----:R-:W-:Y:S01]  /*45770*/  IADD3 R4, P3, PT, R8.reuse, R3, RZ ;  /* 0x0000000308047210 */ /* 0x042fe20007f7e0ff */
[----:B------:R-:W-:Y:S01]  /*45780*/  VIADD R18, R8, UR22 ;  /* 0x0000001608127c36 */ /* 0x000fe20008000000 */
[----:B------:R1:W-:Y:S01]  /*45790*/  @P5 STG.E.U8 desc[UR42][R14.64], R19 ;  /* 0x000000130e005986 */ /* 0x0003e2000c10112a */
[----:B---3--:R-:W-:Y:S01]  /*457a0*/  ISETP.LT.AND P5, PT, R48, UR8, !P0 ;  /* 0x0000000830007c0c */ /* 0x008fe2000c7a1270 */
[----:B------:R-:W3:Y:S02]  /*457b0*/  LDCU UR5, c[0x0][0x398] ;  /* 0x00007300ff0577ac */ /* 0x000ee40008000800 */
[----:B------:R0:W3:Y:S01]  /*457c0*/  LDS.128 R8, [R2] ;  /* 0x0000000002087984 */ /* 0x0000e20000000c00 */
[----:B------:R-:W-:Y:S01]  /*457d0*/  VIADD R17, R49, 0x38 ;  /* 0x0000003831117836 */ /* 0x000fe20000000000 */
[----:B----4-:R-:W-:Y:S01]  /*457e0*/  PRMT R21, R6, 0x7773, RZ ;  /* 0x0000777306157816 */ /* 0x010fe200000000ff */
[----:B------:R-:W-:Y:S01]  /*457f0*/  IMAD.X R5, R20, 0x1, R37, P3 ;  /* 0x0000000114057824 */ /* 0x000fe200018e0625 */
[----:B------:R-:W-:Y:S01]  /*45800*/  SHF.R.S32.HI R22, RZ, 0x1f, R18 ;  /* 0x0000001fff167819 */ /* 0x000fe20000011412 */
[----:B------:R-:W4:Y:S01]  /*45810*/  LDCU UR8, c[0x0][0x398] ;  /* 0x00007300ff0877ac */ /* 0x000f220008000800 */
[----:B------:R-:W-:-:S02]  /*45820*/  IADD3 R16, P6, PT, R18, R36, RZ ;  /* 0x0000002412107210 */ /* 0x000fc40007fde0ff */
[----:B------:R-:W-:Y:S01]  /*45830*/  ISETP.GE.AND P3, PT, R17, UR7, PT ;  /* 0x0000000711007c0c */ /* 0x000fe2000bf66270 */
[----:B------:R3:W-:Y:S01]  /*45840*/  @P4 STG.E.U8 desc[UR42][R4.64], R21 ;  /* 0x0000001504004986 */ /* 0x0007e2000c10112a */
[C---:B-1----:R-:W-:Y:S01]  /*45850*/  PRMT R19, R7.reuse, 0x7770, RZ ;  /* 0x0000777007137816 */ /* 0x042fe200000000ff */
[----:B------:R-:W-:Y:S01]  /*45860*/  IMAD.X R17, R22, 0x1, R0, P6 ;  /* 0x0000000116117824 */ /* 0x000fe200030e0600 */
[----:B0-----:R-:W-:Y:S01]  /*45870*/  ISETP.LT.AND P4, PT, R60, UR4, !P0 ;  /* 0x000000043c007c0c */ /* 0x001fe2000c781270 */
[----:B------:R-:W0:Y:S01]  /*45880*/  LDCU UR4, c[0x0][0x398] ;  /* 0x00007300ff0477ac */ /* 0x000e220008000800 */
[----:B------:R-:W-:Y:S02]  /*45890*/  IADD3 R12, P0, PT, R18, R3, RZ ;  /* 0x00000003120c7210 */ /* 0x000fe40007f1e0ff */
[----:B------:R1:W-:Y:S01]  /*458a0*/  @P5 STG.E.U8 desc[UR42][R16.64], R19 ;  /* 0x0000001310005986 */ /* 0x0003e2000c10112a */
[----:B--2---:R-:W-:Y:S01]  /*458b0*/  ISETP.LT.AND P5, PT, R48, UR6, !P2 ;  /* 0x0000000630007c0c */ /* 0x004fe2000d7a1270 */
[----:B------:R-:W-:Y:S01]  /*458c0*/  VIADD R2, R18, UR22 ;  /* 0x0000001612027c36 */ /* 0x000fe20008000000 */
[----:B------:R-:W2:Y:S01]  /*458d0*/  LDCU UR6, c[0x0][0x398] ;  /* 0x00007300ff0677ac */ /* 0x000ea20008000800 */
[----:B------:R-:W-:Y:S01]  /*458e0*/  IMAD.X R13, R22, 0x1, R37, P0 ;  /* 0x00000001160d7824 */ /* 0x000fe200000e0625 */
[----:B---3--:R-:W-:-:S02]  /*458f0*/  PRMT R21, R7, 0x7771, RZ ;  /* 0x0000777107157816 */ /* 0x008fc400000000ff */
[----:B------:R-:W-:Y:S01]  /*45900*/  ISETP.LT.AND P2, PT, R60, UR5, !P2 ;  /* 0x000000053c007c0c */ /* 0x000fe2000d741270 */
[----:B------:R-:W3:Y:S01]  /*45910*/  LDCU UR5, c[0x0][0x398] ;  /* 0x00007300ff0577ac */ /* 0x000ee20008000800 */
[----:B------:R-:W-:Y:S01]  /*45920*/  SHF.R.S32.HI R18, RZ, 0x1f, R2 ;  /* 0x0000001fff127819 */ /* 0x000fe20000011402 */
[----:B------:R0:W-:Y:S01]  /*45930*/  @P4 STG.E.U8 desc[UR42][R12.64], R21 ;  /* 0x000000150c004986 */ /* 0x0001e2000c10112a */
[C---:B------:R-:W-:Y:S01]  /*45940*/  IADD3 R14, P6, PT, R2.reuse, R36, RZ ;  /* 0x00000024020e7210 */ /* 0x040fe20007fde0ff */
[C---:B------:R-:W-:Y:S01]  /*45950*/  VIADD R6, R49.reuse, 0x39 ;  /* 0x0000003931067836 */ /* 0x040fe20000000000 */
[----:B------:R-:W-:Y:S01]  /*45960*/  IADD3 R4, P4, PT, R2, R3, RZ ;  /* 0x0000000302047210 */ /* 0x000fe20007f9e0ff */
[----:B------:R-:W-:Y:S01]  /*45970*/  VIADD R20, R49, 0x3a ;  /* 0x0000003a31147836 */ /* 0x000fe20000000000 */
[C---:B-1----:R-:W-:Y:S01]  /*45980*/  PRMT R19, R7.reuse, 0x7772, RZ ;  /* 0x0000777207137816 */ /* 0x042fe200000000ff */
[C---:B------:R-:W-:Y:S01]  /*45990*/  IMAD.X R15, R18.reuse, 0x1, R0, P6 ;  /* 0x00000001120f7824 */ /* 0x040fe200030e0600 */
[----:B------:R-:W-:Y:S01]  /*459a0*/  PRMT R17, R7, 0x7773, RZ ;  /* 0x0000777307117816 */ /* 0x000fe200000000ff */
[----:B------:R-:W-:Y:S01]  /*459b0*/  IMAD.X R5, R18, 0x1, R37, P4 ;  /* 0x0000000112057824 */ /* 0x000fe200020e0625 */
[----:B------:R-:W1:Y:S01]  /*459c0*/  LDCU UR7, c[0x0][0x398] ;  /* 0x00007300ff0777ac */ /* 0x000e620008000800 */
[----:B------:R-:W-:Y:S01]  /*459d0*/  VIADD R16, R2, UR22 ;  /* 0x0000001602107c36 */ /* 0x000fe20008000000 */
[----:B------:R3:W-:Y:S01]  /*459e0*/  @P5 STG.E.U8 desc[UR42][R14.64], R19 ;  /* 0x000000130e005986 */ /* 0x0007e2000c10112a */
[----:B0-----:R-:W-:Y:S01]  /*459f0*/  ISETP.LT.AND P5, PT, R48, UR4, !P3 ;  /* 0x0000000430007c0c */ /* 0x001fe2000dfa1270 */
[----:B------:R-:W0:Y:S01]  /*45a00*/  LDCU UR4, c[0x0][0x398] ;  /* 0x00007300ff0477ac */ /* 0x000e220008000800 */
[----:B------:R-:W-:Y:S01]  /*45a10*/  ISETP.GE.AND P0, PT, R6, UR13, PT ;  /* 0x0000000d06007c0c */ /* 0x000fe2000bf06270 */
[----:B------:R0:W-:Y:S01]  /*45a20*/  @P2 STG.E.U8 desc[UR42][R4.64], R17 ;  /* 0x0000001104002986 */ /* 0x0001e2000c10112a */
[----:B--2---:R-:W-:Y:S01]  /*45a30*/  ISETP.LT.AND P2, PT, R60, UR6, !P3 ;  /* 0x000000063c007c0c */ /* 0x004fe2000df41270 */
[----:B------:R-:W2:Y:S01]  /*45a40*/  LDCU UR6, c[0x0][0x398] ;  /* 0x00007300ff0677ac */ /* 0x000ea20008000800 */
[----:B------:R-:W-:-:S02]  /*45a50*/  SHF.R.S32.HI R2, RZ, 0x1f, R16 ;  /* 0x0000001fff027819 */ /* 0x000fc40000011410 */
[C---:B------:R-:W-:Y:S01]  /*45a60*/  IADD3 R6, P6, PT, R16.reuse, R36, RZ ;  /* 0x0000002410067210 */ /* 0x040fe20007fde0ff */
[----:B------:R-:W1:Y:S01]  /*45a70*/  LDCU UR9, c[0x0][0x398] ;  /* 0x00007300ff0977ac */ /* 0x000e620008000800 */
[----:B------:R-:W-:Y:S02]  /*45a80*/  IADD3 R12, P3, PT, R16, R3, RZ ;  /* 0x00000003100c7210 */ /* 0x000fe40007f7e0ff */
[----:B---3--:R-:W-:Y:S01]  /*45a90*/  PRMT R15, R8, 0x7770, RZ ;  /* 0x00007770080f7816 */ /* 0x008fe200000000ff */
[----:B------:R-:W-:Y:S02]  /*45aa0*/  IMAD.X R7, R2, 0x1, R0, P6 ;  /* 0x0000000102077824 */ /* 0x000fe400030e0600 */
[----:B------:R-:W-:Y:S01]  /*45ab0*/  VIADD R16, R16, UR22 ;  /* 0x0000001610107c36 */ /* 0x000fe20008000000 */
[----:B------:R-:W-:Y:S01]  /*45ac0*/  PRMT R19, R8, 0x7771, RZ ;  /* 0x0000777108137816 */ /* 0x000fe200000000ff */
[----:B------:R-:W-:Y:S01]  /*45ad0*/  IMAD.X R13, R2, 0x1, R37, P3 ;  /* 0x00000001020d7824 */ /* 0x000fe200018e0625 */
[----:B------:R3:W-:Y:S01]  /*45ae0*/  @P5 STG.E.U8 desc[UR42][R6.64], R15 ;  /* 0x0000000f06005986 */ /* 0x0007e2000c10112a */
[----:B------:R-:W-:Y:S01]  /*45af0*/  ISETP.LT.AND P5, PT, R48, UR5, !P0 ;  /* 0x0000000530007c0c */ /* 0x000fe2000c7a1270 */
[----:B------:R-:W1:Y:S01]  /*45b00*/  LDCU UR5, c[0x0][0x398] ;  /* 0x00007300ff0577ac */ /* 0x000e620008000800 */
[----:B------:R-:W-:-:S02]  /*45b10*/  SHF.R.S32.HI R2, RZ, 0x1f, R16 ;  /* 0x0000001fff027819 */ /* 0x000fc40000011410 */
[----:B0-----:R-:W-:Y:S01]  /*45b20*/  IADD3 R4, P6, PT, R16, R36, RZ ;  /* 0x0000002410047210 */ /* 0x001fe20007fde0ff */
[----:B------:R0:W-:Y:S01]  /*45b30*/  @P2 STG.E.U8 desc[UR42][R12.64], R19 ;  /* 0x000000130c002986 */ /* 0x0001e2000c10112a */
[----:B------:R-:W-:Y:S02]  /*45b40*/  ISETP.GE.AND P4, PT, R20, UR11, PT ;  /* 0x0000000b14007c0c */ /* 0x000fe4000bf86270 */
[----:B------:R-:W-:Y:S01]  /*45b50*/  ISETP.LT.AND P0, PT, R60, UR4, !P0 ;  /* 0x000000043c007c0c */ /* 0x000fe2000c701270 */
[----:B------:R-:W-:Y:S01]  /*45b60*/  IMAD.X R5, R2, 0x1, R0, P6 ;  /* 0x0000000102057824 */ /* 0x000fe200030e0600 */
[----:B------:R-:W4:Y:S01]  /*45b70*/  LDCU UR4, c[0x0][0x398] ;  /* 0x00007300ff0477ac */ /* 0x000f220008000800 */
[C---:B---3--:R-:W-:Y:S01]  /*45b80*/  IADD3 R6, P2, PT, R16.reuse, R3, RZ ;  /* 0x0000000310067210 */ /* 0x048fe20007f5e0ff */
[----:B------:R-:W-:Y:S01]  /*45b90*/  VIADD R16, R16, UR22 ;  /* 0x0000001610107c36 */ /* 0x000fe20008000000 */
[----:B--2---:R-:W-:Y:S01]  /*45ba0*/  ISETP.LT.AND P6, PT, R48, UR6, !P4 ;  /* 0x0000000630007c0c */ /* 0x004fe2000e7c1270 */
[----:B------:R-:W2:Y:S01]  /*45bb0*/  LDCU UR6, c[0x0][0x398] ;  /* 0x00007300ff0677ac */ /* 0x000ea20008000800 */
[----:B------:R-:W-:Y:S01]  /*45bc0*/  PRMT R15, R8, 0x7772, RZ ;  /* 0x00007772080f7816 */ /* 0x000fe200000000ff */
[----:B------:R-:W-:Y:S01]  /*45bd0*/  IMAD.X R7, R2, 0x1, R37, P2 ;  /* 0x0000000102077824 */ /* 0x000fe200010e0625 */
[----:B------:R-:W-:-:S02]  /*45be0*/  SHF.R.S32.HI R2, RZ, 0x1f, R16 ;  /* 0x0000001fff027819 */ /* 0x000fc40000011410 */
[----:B0-----:R-:W-:Y:S01]  /*45bf0*/  IADD3 R12, P2, PT, R16, R36, RZ ;  /* 0x00000024100c7210 */ /* 0x001fe20007f5e0ff */
[----:B------:R0:W-:Y:S01]  /*45c00*/  @P5 STG.E.U8 desc[UR42][R4.64], R15 ;  /* 0x0000000f04005986 */ /* 0x0001e2000c10112a */
[----:B------:R-:W-:Y:S01]  /*45c10*/  PRMT R17, R8, 0x7773, RZ ;  /* 0x0000777308117816 */ /* 0x000fe200000000ff */
[C---:B------:R-:W-:Y:S02]  /*45c20*/  VIADD R14, R49.reuse, 0x3b ;  /* 0x0000003b310e7836 */ /* 0x040fe40000000000 */
[----:B------:R-:W-:Y:S02]  /*45c30*/  IMAD.X R13, R2, 0x1, R0, P2 ;  /* 0x00000001020d7824 */ /* 0x000fe400010e0600 */
[----:B------:R3:W-:Y:S01]  /*45c40*/  @P0 STG.E.U8 desc[UR42][R6.64], R17 ;  /* 0x0000001106000986 */ /* 0x0007e2000c10112a */
[----:B-1----:R-:W-:Y:S01]  /*45c50*/  ISETP.LT.AND P0, PT, R60, UR5, !P4 ;  /* 0x000000053c007c0c */ /* 0x002fe2000e701270 */
[----:B------:R-:W1:Y:S01]  /*45c60*/  LDCU UR5, c[0x0][0x398] ;  /* 0x00007300ff0577ac */ /* 0x000e620008000800 */
[----:B0-----:R-:W-:Y:S01]  /*45c70*/  VIADD R4, R49, 0x3d ;  /* 0x0000003d31047836 */ /* 0x001fe20000000000 */
[----:B------:R-:W-:-:S02]  /*45c80*/  PRMT R15, R9, 0x7770, RZ ;  /* 0x00007770090f7816 */ /* 0x000fc400000000ff */
[----:B------:R-:W-:Y:S02]  /*45c90*/  ISETP.GE.AND P3, PT, R14, UR17, PT ;  /* 0x000000110e007c0c */ /* 0x000fe4000bf66270 */
[----:B------:R-:W-:Y:S01]  /*45ca0*/  ISETP.GE.AND P2, PT, R4, UR21, PT ;  /* 0x0000001504007c0c */ /* 0x000fe2000bf46270 */
[----:B------:R0:W-:Y:S01]  /*45cb0*/  @P6 STG.E.U8 desc[UR42][R12.64], R15 ;  /* 0x0000000f0c006986 */ /* 0x0001e2000c10112a */
[C---:B------:R-:W-:Y:S01]  /*45cc0*/  IADD3 R4, P6, PT, R16.reuse, R3, RZ ;  /* 0x0000000310047210 */ /* 0x040fe20007fde0ff */
[----:B------:R-:W-:Y:S01]  /*45cd0*/  VIADD R16, R16, UR22 ;  /* 0x0000001610107c36 */ /* 0x000fe20008000000 */
[----:B----4-:R-:W-:Y:S01]  /*45ce0*/  ISETP.LT.AND P4, PT, R48, UR4, !P3 ;  /* 0x0000000430007c0c */ /* 0x010fe2000df81270 */
[C---:B------:R-:W-:Y:S02]  /*45cf0*/  VIADD R14, R49.reuse, 0x3c ;  /* 0x0000003c310e7836 */ /* 0x040fe40000000000 */
[----:B------:R-:W-:Y:S01]  /*45d00*/  IMAD.X R5, R2, 0x1, R37, P6 ;  /* 0x0000000102057824 */ /* 0x000fe200030e0625 */
[----:B------:R-:W-:Y:S01]  /*45d10*/  SHF.R.S32.HI R2, RZ, 0x1f, R16 ;  /* 0x0000001fff027819 */ /* 0x000fe20000011410 */
[----:B------:R-:W-:Y:S01]  /*45d20*/  VIADD R8, R49, 0x3e ;  /* 0x0000003e31087836 */ /* 0x000fe20000000000 */
[----:B---3--:R-:W-:Y:S01]  /*45d30*/  IADD3 R6, P6, PT, R16, R36, RZ ;  /* 0x0000002410067210 */ /* 0x008fe20007fde0ff */
[----:B------:R-:W3:Y:S01]  /*45d40*/  LDCU UR4, c[0x0][0x398] ;  /* 0x00007300ff0477ac */ /* 0x000ee20008000800 */
[----:B------:R-:W-:-:S02]  /*45d50*/  PRMT R17, R9, 0x7771, RZ ;  /* 0x0000777109117816 */ /* 0x000fc400000000ff */
[C---:B0-----:R-:W-:Y:S01]  /*45d60*/  PRMT R15, R9.reuse, 0x7772, RZ ;  /* 0x00007772090f7816 */ /* 0x041fe200000000ff */
[----:B------:R-:W-:Y:S01]  /*45d70*/  IMAD.X R7, R2, 0x1, R0, P6 ;  /* 0x0000000102077824 */ /* 0x000fe200030e0600 */
[----:B--2---:R-:W-:Y:S02]  /*45d80*/  ISETP.LT.AND P3, PT, R60, UR6, !P3 ;  /* 0x000000063c007c0c */ /* 0x004fe4000df61270 */
[----:B------:R-:W-:Y:S01]  /*45d90*/  ISETP.GE.AND P5, PT, R14, UR15, PT ;  /* 0x0000000f0e007c0c */ /* 0x000fe2000bfa6270 */
[----:B------:R0:W-:Y:S01]  /*45da0*/  @P0 STG.E.U8 desc[UR42][R4.64], R17 ;  /* 0x0000001104000986 */ /* 0x0001e2000c10112a */
[C---:B------:R-:W-:Y:S01]  /*45db0*/  IADD3 R12, P6, PT, R16.reuse, R3, RZ ;  /* 0x00000003100c7210 */ /* 0x040fe20007fde0ff */
[----:B------:R-:W-:Y:S01]  /*45dc0*/  VIADD R16, R16, UR22 ;  /* 0x0000001610107c36 */ /* 0x000fe20008000000 */
[----:B------:R-:W-:Y:S01]  /*45dd0*/  PRMT R9, R9, 0x7773, RZ ;  /* 0x0000777309097816 */ /* 0x000fe200000000ff */
[----:B------:R2:W-:Y:S01]  /*45de0*/  @P4 STG.E.U8 desc[UR42][R6.64], R15 ;  /* 0x0000000f06004986 */ /* 0x0005e2000c10112a */
[----:B-1----:R-:W-:Y:S01]  /*45df0*/  ISETP.LT.AND P4, PT, R48, UR5, !P5 ;  /* 0x0000000530007c0c */ /* 0x002fe2000ef81270 */
[----:B------:R-:W-:Y:S01]  /*45e00*/  IMAD.X R13, R2, 0x1, R37, P6 ;  /* 0x00000001020d7824 */ /* 0x000fe200030e0625 */
[----:B------:R-:W-:Y:S01]  /*45e10*/  SHF.R.S32.HI R2, RZ, 0x1f, R16 ;  /* 0x0000001fff027819 */ /* 0x000fe20000011410 */
[----:B------:R-:W1:Y:S01]  /*45e20*/  LDCU UR5, c[0x0][0x398] ;  /* 0x00007300ff0577ac */ /* 0x000e620008000800 */
[----:B------:R-:W-:-:S02]  /*45e30*/  ISETP.LT.AND P5, PT, R60, UR7, !P5 ;  /* 0x000000073c007c0c */ /* 0x000fc4000efa1270 */
[-C--:B0-----:R-:W-:Y:S01]  /*45e40*/  IADD3 R4, P6, PT, R16, R36.reuse, RZ ;  /* 0x0000002410047210 */ /* 0x081fe20007fde0ff */
[----:B------:R0:W-:Y:S01]  /*45e50*/  @P3 STG.E.U8 desc[UR42][R12.64], R9 ;  /* 0x000000090c003986 */ /* 0x0001e2000c10112a */
[----:B------:R-:W-:Y:S01]  /*45e60*/  ISETP.GE.AND P0, PT, R8, UR19, PT ;  /* 0x0000001308007c0c */ /* 0x000fe2000bf06270 */
[----:B------:R-:W4:Y:S01]  /*45e70*/  LDCU UR6, c[0x0][0x398] ;  /* 0x00007300ff0677ac */ /* 0x000f220008000800 */
[-C--:B--2---:R-:W-:Y:S01]  /*45e80*/  IADD3 R6, P3, PT, R16, R3.reuse, RZ ;  /* 0x0000000310067210 */ /* 0x084fe20007f7e0ff */
[----:B------:R-:W-:Y:S01]  /*45e90*/  IMAD.X R5, R2, 0x1, R0, P6 ;  /* 0x0000000102057824 */ /* 0x000fe200030e0600 */
[----:B------:R-:W-:Y:S01]  /*45ea0*/  PRMT R15, R10, 0x7770, RZ ;  /* 0x000077700a0f7816 */ /* 0x000fe200000000ff */
[----:B------:R-:W-:Y:S01]  /*45eb0*/  VIADD R16, R16, UR22 ;  /* 0x0000001610107c36 */ /* 0x000fe20008000000 */
[----:B------:R-:W-:Y:S01]  /*45ec0*/  PRMT R17, R10, 0x7771, RZ ;  /* 0x000077710a117816 */ /* 0x000fe200000000ff */
[----:B------:R-:W-:Y:S01]  /*45ed0*/  IMAD.X R7, R2, 0x1, R37, P3 ;  /* 0x0000000102077824 */ /* 0x000fe200018e0625 */
[----:B------:R-:W2:Y:S01]  /*45ee0*/  LDCU UR7, c[0x0][0x398] ;  /* 0x00007300ff0777ac */ /* 0x000ea20008000800 */
[----:B------:R1:W-:Y:S01]  /*45ef0*/  @P4 STG.E.U8 desc[UR42][R4.64], R15 ;  /* 0x0000000f04004986 */ /* 0x0003e2000c10112a */
[C---:B------:R-:W-:Y:S01]  /*45f00*/  IADD3 R8, P4, PT, R16.reuse, R36, RZ ;  /* 0x0000002410087210 */ /* 0x040fe20007f9e0ff */
[C---:B------:R-:W-:Y:S01]  /*45f10*/  VIADD R2, R16.reuse, UR22 ;  /* 0x0000001610027c36 */ /* 0x040fe20008000000 */
[----:B0-----:R-:W-:Y:S01]  /*45f20*/  SHF.R.S32.HI R13, RZ, 0x1f, R16 ;  /* 0x0000001fff0d7819 */ /* 0x001fe20000011410 */
[----:B------:R0:W-:Y:S01]  /*45f30*/  @P5 STG.E.U8 desc[UR42][R6.64], R17 ;  /* 0x0000001106005986 */ /* 0x0001e2000c10112a */
[----:B------:R-:W-:-:S02]  /*45f40*/  IADD3 R12, P5, PT, R16, R3, RZ ;  /* 0x00000003100c7210 */ /* 0x000fc40007fbe0ff */
[----:B------:R-:W-:Y:S01]  /*45f50*/  SHF.R.S32.HI R16, RZ, 0x1f, R2 ;  /* 0x0000001fff107819 */ /* 0x000fe20000011402 */
[C-C-:B------:R-:W-:Y:S01]  /*45f60*/  IMAD.X R9, R13.reuse, 0x1, R0.reuse, P4 ;  /* 0x000000010d097824 */ /* 0x140fe200020e0600 */
[CC--:B-1----:R-:W-:Y:S01]  /*45f70*/  IADD3 R4, P4, PT, R2.reuse, R36.reuse, RZ ;  /* 0x0000002402047210 */ /* 0x0c2fe20007f9e0ff */
[C---:B------:R-:W-:Y:S02]  /*45f80*/  VIADD R15, R2.reuse, UR22 ;  /* 0x00000016020f7c36 */ /* 0x040fe40008000000 */
[----:B------:R-:W-:Y:S01]  /*45f90*/  IMAD.X R13, R13, 0x1, R37, P5 ;  /* 0x000000010d0d7824 */ /* 0x000fe200028e0625 */
[-C--:B------:R-:W-:Y:S01]  /*45fa0*/  IADD3 R2, P5, PT, R2, R3.reuse, RZ ;  /* 0x0000000302027210 */ /* 0x080fe20007fbe0ff */
[----:B------:R-:W-:Y:S01]  /*45fb0*/  IMAD.X R5, R16, 0x1, R0, P4 ;  /* 0x0000000110057824 */ /* 0x000fe200020e0600 */
[C---:B0-----:R-:W-:Y:S02]  /*45fc0*/  IADD3 R6, P6, PT, R15.reuse, R36, RZ ;  /* 0x000000240f067210 */ /* 0x041fe40007fde0ff */
[----:B------:R-:W-:-:S02]  /*45fd0*/  IADD3 R14, P4, PT, R15, R3, RZ ;  /* 0x000000030f0e7210 */ /* 0x000fc40007f9e0ff */
[----:B------:R-:W-:Y:S01]  /*45fe0*/  SHF.R.S32.HI R15, RZ, 0x1f, R15 ;  /* 0x0000001fff0f7819 */ /* 0x000fe2000001140f */
[----:B------:R-:W-:Y:S01]  /*45ff0*/  IMAD.X R3, R16, 0x1, R37, P5 ;  /* 0x0000000110037824 */ /* 0x000fe200028e0625 */
[----:B---3--:R-:W-:Y:S02]  /*46000*/  ISETP.LT.AND P5, PT, R48, UR4, !P2 ;  /* 0x0000000430007c0c */ /* 0x008fe4000d7a1270 */
[----:B------:R-:W-:Y:S01]  /*46010*/  ISETP.LT.AND P2, PT, R60, UR5, !P2 ;  /* 0x000000053c007c0c */ /* 0x000fe2000d741270 */
[----:B------:R-:W-:Y:S01]  /*46020*/  IMAD.X R7, R15, 0x1, R0, P6 ;  /* 0x000000010f077824 */ /* 0x000fe200030e0600 */
[----:B----4-:R-:W-:Y:S02]  /*46030*/  ISETP.LT.AND P6, PT, R48, UR6, !P0 ;  /* 0x0000000630007c0c */ /* 0x010fe4000c7c1270 */
[----:B--2---:R-:W-:Y:S02]  /*46040*/  ISETP.LT.AND P0, PT, R60, UR7, !P0 ;  /* 0x000000073c007c0c */ /* 0x004fe4000c701270 */
[----:B------:R-:W-:-:S02]  /*46050*/  ISETP.LT.AND P3, PT, R48, UR8, !P1 ;  /* 0x0000000830007c0c */ /* 0x000fc4000cf61270 */
[----:B------:R-:W-:Y:S02]  /*46060*/  ISETP.LT.AND P1, PT, R60, UR9, !P1 ;  /* 0x000000093c007c0c */ /* 0x000fe4000cf21270 */
[C---:B------:R-:W-:Y:S02]  /*46070*/  PRMT R25, R10.reuse, 0x7772, RZ ;  /* 0x000077720a197816 */ /* 0x040fe400000000ff */
[----:B------:R-:W-:Y:S02]  /*46080*/  PRMT R23, R10, 0x7773, RZ ;  /* 0x000077730a177816 */ /* 0x000fe400000000ff */
[C---:B------:R-:W-:Y:S02]  /*46090*/  PRMT R17, R11.reuse, 0x7773, RZ ;  /* 0x000077730b117816 */ /* 0x040fe400000000ff */
[C---:B------:R-:W-:Y:S02]  /*460a0*/  PRMT R19, R11.reuse, 0x7772, RZ ;  /* 0x000077720b137816 */ /* 0x040fe400000000ff */
[----:B------:R-:W-:-:S02]  /*460b0*/  PRMT R21, R11, 0x7771, RZ ;  /* 0x000077710b157816 */ /* 0x000fc400000000ff */
[----:B------:R-:W-:Y:S01]  /*460c0*/  PRMT R11, R11, 0x7770, RZ ;  /* 0x000077700b0b7816 */ /* 0x000fe200000000ff */
[----:B------:R0:W-:Y:S04]  /*460d0*/  @P5 STG.E.U8 desc[UR42][R8.64], R25 ;  /* 0x0000001908005986 */ /* 0x0001e8000c10112a */
[----:B------:R0:W-:Y:S04]  /*460e0*/  @P2 STG.E.U8 desc[UR42][R12.64], R23 ;  /* 0x000000170c002986 */ /* 0x0001e8000c10112a */
[----:B------:R0:W-:Y:S04]  /*460f0*/  @P6 STG.E.U8 desc[UR42][R4.64], R11 ;  /* 0x0000000b04006986 */ /* 0x0001e8000c10112a */
[----:B------:R0:W-:Y:S01]  /*46100*/  @P0 STG.E.U8 desc[UR42][R2.64], R21 ;  /* 0x0000001502000986 */ /* 0x0001e2000c10112a */
[----:B------:R-:W-:-:S03]  /*46110*/  IMAD.X R15, R15, 0x1, R37, P4 ;  /* 0x000000010f0f7824 */ /* 0x000fc600020e0625 */
[----:B------:R0:W-:Y:S01]  /*46120*/  @P3 STG.E.U8 desc[UR42][R6.64], R19 ;  /* 0x0000001306003986 */ /* 0x0001e2000c10112a */
[----:B------:R-:W-:Y:S05]  /*46130*/  @!P1 EXIT ;  /* 0x000000000000994d */ /* 0x000fea0003800000 */
[----:B------:R-:W-:Y:S01]  /*46140*/  STG.E.U8 desc[UR42][R14.64], R17 ;  /* 0x000000110e007986 */ /* 0x000fe2000c10112a */
[----:B------:R-:W-:Y:S05]  /*46150*/  EXIT ;  /* 0x000000000000794d */ /* 0x000fea0003800000 */
.L_x_2:
[----:B------:R-:W-:-:S00]  /*46160*/  BRA `(.L_x_2) ;  /* 0xfffffffc00fc7947 */ /* 0x000fc0000383ffff */
[----:B------:R-:W-:-:S00]  /*46170*/  NOP ;  /* 0x0000000000007918 */ /* 0x000fc00000000000 */
        /* <DEDUP_REMOVED lines=8> */
.L_x_3:


//--------------------- .nv.shared.matmul_kernel  --------------------------
	.section	.nv.shared.matmul_kernel,"aw",@nobits
	.sectionflags	@""
	.align	16
	.zero		1024


//--------------------- .nv.shared.reserved.0     --------------------------
	.section	.nv.shared.reserved.0,"aw",@nobits
	.weak		__nv_reservedSMEM_offset_0_alias
	.size		__nv_reservedSMEM_offset_0_alias, 0, 64
	.other		__nv_reservedSMEM_offset_0_alias,@"STO_CUDA_RESERVED_SHARED STV_DEFAULT"
__nv_reservedSMEM_offset_0_alias:
	.zero		0
	.zero		64


//--------------------- .nv.constant0.matmul_kernel --------------------------
	.section	.nv.constant0.matmul_kernel,"a",@progbits
	.sectionflags	@""
	.align	4
.nv.constant0.matmul_kernel:
	.zero		976


//--------------------- SYMBOLS --------------------------

	.type		.nv.reservedSmem.offset0,@object
	.size		.nv.reservedSmem.offset0,0x4
	.type		.nv.reservedSmem.cap,@object
	.size		.nv.reservedSmem.cap,0x4
